//
// Generated by NVIDIA NVVM Compiler
//
// Compiler Build ID: CL-36424714
// Cuda compilation tools, release 13.0, V13.0.88
// Based on NVVM 20.0.0
//

.version 9.0
.target sm_100
.address_size 64

	// .globl	_Z12setBitKernelPyi

.visible .entry _Z12setBitKernelPyi(
	.param .u64 .ptr .align 1 _Z12setBitKernelPyi_param_0,
	.param .u32 _Z12setBitKernelPyi_param_1
)
{
	.reg .pred 	%p<4>;
	.reg .b32 	%r<4>;
	.reg .b64 	%rd<8>;

	ld.param.u64 	%rd1, [_Z12setBitKernelPyi_param_0];
	ld.param.u32 	%r1, [_Z12setBitKernelPyi_param_1];
	setp.eq.s64 	%p1, %rd1, 0;
	setp.lt.s32 	%p2, %r1, 0;
	or.pred  	%p3, %p1, %p2;
	@%p3 bra 	$L__BB0_2;
	cvta.to.global.u64 	%rd2, %rd1;
	shr.u32 	%r2, %r1, 6;
	mul.wide.u32 	%rd3, %r2, 8;
	add.s64 	%rd4, %rd2, %rd3;
	and.b32  	%r3, %r1, 63;
	mov.b64 	%rd5, 1;
	shl.b64 	%rd6, %rd5, %r3;
	atom.global.or.b64 	%rd7, [%rd4], %rd6;
$L__BB0_2:
	ret;

}
	// .globl	_Z17assignSccIdKernelPiii
.visible .entry _Z17assignSccIdKernelPiii(
	.param .u64 .ptr .align 1 _Z17assignSccIdKernelPiii_param_0,
	.param .u32 _Z17assignSccIdKernelPiii_param_1,
	.param .u32 _Z17assignSccIdKernelPiii_param_2
)
{
	.reg .pred 	%p<5>;
	.reg .b32 	%r<7>;
	.reg .b64 	%rd<5>;

	ld.param.u64 	%rd1, [_Z17assignSccIdKernelPiii_param_0];
	ld.param.u32 	%r1, [_Z17assignSccIdKernelPiii_param_1];
	ld.param.u32 	%r2, [_Z17assignSccIdKernelPiii_param_2];
	mov.u32 	%r3, %tid.x;
	mov.u32 	%r4, %ctaid.x;
	or.b32  	%r5, %r3, %r4;
	setp.ne.s32 	%p1, %r5, 0;
	@%p1 bra 	$L__BB1_3;
	setp.eq.s64 	%p2, %rd1, 0;
	setp.lt.s32 	%p3, %r1, 0;
	or.pred  	%p4, %p2, %p3;
	@%p4 bra 	$L__BB1_3;
	cvta.to.global.u64 	%rd2, %rd1;
	mul.wide.u32 	%rd3, %r1, 4;
	add.s64 	%rd4, %rd2, %rd3;
	atom.global.exch.b32 	%r6, [%rd4], %r2;
$L__BB1_3:
	ret;

}
	// .globl	_Z21initializeArrayKernelPiii
.visible .entry _Z21initializeArrayKernelPiii(
	.param .u64 .ptr .align 1 _Z21initializeArrayKernelPiii_param_0,
	.param .u32 _Z21initializeArrayKernelPiii_param_1,
	.param .u32 _Z21initializeArrayKernelPiii_param_2
)
{
	.reg .pred 	%p<2>;
	.reg .b32 	%r<7>;
	.reg .b64 	%rd<5>;

	ld.param.u64 	%rd1, [_Z21initializeArrayKernelPiii_param_0];
	ld.param.u32 	%r2, [_Z21initializeArrayKernelPiii_param_1];
	ld.param.u32 	%r3, [_Z21initializeArrayKernelPiii_param_2];
	mov.u32 	%r4, %ctaid.x;
	mov.u32 	%r5, %ntid.x;
	mov.u32 	%r6, %tid.x;
	mad.lo.s32 	%r1, %r4, %r5, %r6;
	setp.ge.s32 	%p1, %r1, %r3;
	@%p1 bra 	$L__BB2_2;
	cvta.to.global.u64 	%rd2, %rd1;
	mul.wide.s32 	%rd3, %r1, 4;
	add.s64 	%rd4, %rd2, %rd3;
	st.global.u32 	[%rd4], %r2;
$L__BB2_2:
	ret;

}
	// .globl	_Z22initializeBitsetKernelPyi
.visible .entry _Z22initializeBitsetKernelPyi(
	.param .u64 .ptr .align 1 _Z22initializeBitsetKernelPyi_param_0,
	.param .u32 _Z22initializeBitsetKernelPyi_param_1
)
{
	.reg .pred 	%p<2>;
	.reg .b32 	%r<6>;
	.reg .b64 	%rd<6>;

	ld.param.u64 	%rd1, [_Z22initializeBitsetKernelPyi_param_0];
	ld.param.u32 	%r2, [_Z22initializeBitsetKernelPyi_param_1];
	mov.u32 	%r3, %ctaid.x;
	mov.u32 	%r4, %ntid.x;
	mov.u32 	%r5, %tid.x;
	mad.lo.s32 	%r1, %r3, %r4, %r5;
	setp.ge.s32 	%p1, %r1, %r2;
	@%p1 bra 	$L__BB3_2;
	cvta.to.global.u64 	%rd2, %rd1;
	mul.wide.s32 	%rd3, %r1, 8;
	add.s64 	%rd4, %rd2, %rd3;
	mov.b64 	%rd5, 0;
	st.global.u64 	[%rd4], %rd5;
$L__BB3_2:
	ret;

}
	// .globl	_Z20computeDegreesKerneliPKiS0_PiS1_
.visible .entry _Z20computeDegreesKerneliPKiS0_PiS1_(
	.param .u32 _Z20computeDegreesKerneliPKiS0_PiS1__param_0,
	.param .u64 .ptr .align 1 _Z20computeDegreesKerneliPKiS0_PiS1__param_1,
	.param .u64 .ptr .align 1 _Z20computeDegreesKerneliPKiS0_PiS1__param_2,
	.param .u64 .ptr .align 1 _Z20computeDegreesKerneliPKiS0_PiS1__param_3,
	.param .u64 .ptr .align 1 _Z20computeDegreesKerneliPKiS0_PiS1__param_4
)
{
	.reg .pred 	%p<2>;
	.reg .b32 	%r<12>;
	.reg .b64 	%rd<14>;

	ld.param.u32 	%r2, [_Z20computeDegreesKerneliPKiS0_PiS1__param_0];
	ld.param.u64 	%rd1, [_Z20computeDegreesKerneliPKiS0_PiS1__param_1];
	ld.param.u64 	%rd2, [_Z20computeDegreesKerneliPKiS0_PiS1__param_2];
	ld.param.u64 	%rd3, [_Z20computeDegreesKerneliPKiS0_PiS1__param_3];
	ld.param.u64 	%rd4, [_Z20computeDegreesKerneliPKiS0_PiS1__param_4];
	mov.u32 	%r3, %ctaid.x;
	mov.u32 	%r4, %ntid.x;
	mov.u32 	%r5, %tid.x;
	mad.lo.s32 	%r1, %r3, %r4, %r5;
	setp.ge.s32 	%p1, %r1, %r2;
	@%p1 bra 	$L__BB4_2;
	cvta.to.global.u64 	%rd5, %rd1;
	cvta.to.global.u64 	%rd6, %rd3;
	cvta.to.global.u64 	%rd7, %rd2;
	cvta.to.global.u64 	%rd8, %rd4;
	mul.wide.s32 	%rd9, %r1, 4;
	add.s64 	%rd10, %rd5, %rd9;
	ld.global.u32 	%r6, [%rd10+4];
	ld.global.u32 	%r7, [%rd10];
	sub.s32 	%r8, %r6, %r7;
	add.s64 	%rd11, %rd6, %rd9;
	st.global.u32 	[%rd11], %r8;
	add.s64 	%rd12, %rd7, %rd9;
	ld.global.u32 	%r9, [%rd12+4];
	ld.global.u32 	%r10, [%rd12];
	sub.s32 	%r11, %r9, %r10;
	add.s64 	%rd13, %rd8, %rd9;
	st.global.u32 	[%rd13], %r11;
$L__BB4_2:
	ret;

}
	// .globl	_Z15trimGraphKerneliPKiS0_S0_S0_PiS1_S1_S1_iS1_
.visible .entry _Z15trimGraphKerneliPKiS0_S0_S0_PiS1_S1_S1_iS1_(
	.param .u32 _Z15trimGraphKerneliPKiS0_S0_S0_PiS1_S1_S1_iS1__param_0,
	.param .u64 .ptr .align 1 _Z15trimGraphKerneliPKiS0_S0_S0_PiS1_S1_S1_iS1__param_1,
	.param .u64 .ptr .align 1 _Z15trimGraphKerneliPKiS0_S0_S0_PiS1_S1_S1_iS1__param_2,
	.param .u64 .ptr .align 1 _Z15trimGraphKerneliPKiS0_S0_S0_PiS1_S1_S1_iS1__param_3,
	.param .u64 .ptr .align 1 _Z15trimGraphKerneliPKiS0_S0_S0_PiS1_S1_S1_iS1__param_4,
	.param .u64 .ptr .align 1 _Z15trimGraphKerneliPKiS0_S0_S0_PiS1_S1_S1_iS1__param_5,
	.param .u64 .ptr .align 1 _Z15trimGraphKerneliPKiS0_S0_S0_PiS1_S1_S1_iS1__param_6,
	.param .u64 .ptr .align 1 _Z15trimGraphKerneliPKiS0_S0_S0_PiS1_S1_S1_iS1__param_7,
	.param .u64 .ptr .align 1 _Z15trimGraphKerneliPKiS0_S0_S0_PiS1_S1_S1_iS1__param_8,
	.param .u32 _Z15trimGraphKerneliPKiS0_S0_S0_PiS1_S1_S1_iS1__param_9,
	.param .u64 .ptr .align 1 _Z15trimGraphKerneliPKiS0_S0_S0_PiS1_S1_S1_iS1__param_10
)
{
	.reg .pred 	%p<84>;
	.reg .b32 	%r<250>;
	.reg .b64 	%rd<281>;

	ld.param.u32 	%r103, [_Z15trimGraphKerneliPKiS0_S0_S0_PiS1_S1_S1_iS1__param_0];
	ld.param.u64 	%rd21, [_Z15trimGraphKerneliPKiS0_S0_S0_PiS1_S1_S1_iS1__param_2];
	ld.param.u64 	%rd18, [_Z15trimGraphKerneliPKiS0_S0_S0_PiS1_S1_S1_iS1__param_3];
	ld.param.u64 	%rd22, [_Z15trimGraphKerneliPKiS0_S0_S0_PiS1_S1_S1_iS1__param_4];
	ld.param.u64 	%rd23, [_Z15trimGraphKerneliPKiS0_S0_S0_PiS1_S1_S1_iS1__param_5];
	ld.param.u64 	%rd24, [_Z15trimGraphKerneliPKiS0_S0_S0_PiS1_S1_S1_iS1__param_6];
	ld.param.u64 	%rd25, [_Z15trimGraphKerneliPKiS0_S0_S0_PiS1_S1_S1_iS1__param_7];
	ld.param.u64 	%rd19, [_Z15trimGraphKerneliPKiS0_S0_S0_PiS1_S1_S1_iS1__param_8];
	ld.param.u32 	%r102, [_Z15trimGraphKerneliPKiS0_S0_S0_PiS1_S1_S1_iS1__param_9];
	ld.param.u64 	%rd20, [_Z15trimGraphKerneliPKiS0_S0_S0_PiS1_S1_S1_iS1__param_10];
	cvta.to.global.u64 	%rd1, %rd22;
	cvta.to.global.u64 	%rd2, %rd21;
	cvta.to.global.u64 	%rd3, %rd24;
	cvta.to.global.u64 	%rd4, %rd23;
	cvta.to.global.u64 	%rd5, %rd25;
	mov.u32 	%r104, %ctaid.x;
	mov.u32 	%r105, %ntid.x;
	mov.u32 	%r106, %tid.x;
	mad.lo.s32 	%r1, %r104, %r105, %r106;
	setp.ge.s32 	%p1, %r1, %r103;
	@%p1 bra 	$L__BB5_149;
	mul.wide.s32 	%rd26, %r1, 4;
	add.s64 	%rd6, %rd5, %rd26;
	ld.global.u32 	%r107, [%rd6];
	setp.ne.s32 	%p2, %r107, 0;
	@%p2 bra 	$L__BB5_149;
	add.s64 	%rd7, %rd4, %rd26;
	ld.global.u32 	%r108, [%rd7];
	setp.eq.s32 	%p3, %r108, 0;
	add.s64 	%rd8, %rd3, %rd26;
	@%p3 bra 	$L__BB5_4;
	ld.global.u32 	%r109, [%rd8];
	setp.ne.s32 	%p4, %r109, 0;
	@%p4 bra 	$L__BB5_149;
$L__BB5_4:
	atom.relaxed.global.cas.b32 	%r110, [%rd6], 0, 1;
	setp.ne.s32 	%p5, %r110, 0;
	@%p5 bra 	$L__BB5_149;
	cvta.to.global.u64 	%rd28, %rd19;
	add.s64 	%rd30, %rd28, %rd26;
	cvta.to.global.u64 	%rd31, %rd20;
	atom.global.add.u32 	%r111, [%rd31], 1;
	add.s32 	%r112, %r111, %r102;
	atom.global.exch.b32 	%r113, [%rd30], %r112;
	ld.global.u32 	%r114, [%rd7];
	setp.ne.s32 	%p6, %r114, 0;
	@%p6 bra 	$L__BB5_77;
	cvta.to.global.u64 	%rd32, %rd18;
	add.s64 	%rd34, %rd32, %rd26;
	ld.global.u32 	%r238, [%rd34];
	ld.global.u32 	%r3, [%rd34+4];
	setp.ge.s32 	%p7, %r238, %r3;
	@%p7 bra 	$L__BB5_77;
	sub.s32 	%r4, %r3, %r238;
	and.b32  	%r5, %r4, 15;
	sub.s32 	%r115, %r238, %r3;
	setp.gt.u32 	%p8, %r115, -16;
	@%p8 bra 	$L__BB5_42;
	and.b32  	%r116, %r4, -16;
	neg.s32 	%r236, %r116;
	add.s64 	%rd9, %rd1, 32;
$L__BB5_9:
	.pragma "nounroll";
	mul.wide.s32 	%rd35, %r238, 4;
	add.s64 	%rd10, %rd9, %rd35;
	ld.global.u32 	%r9, [%rd10+-32];
	mul.wide.s32 	%rd36, %r9, 4;
	add.s64 	%rd37, %rd5, %rd36;
	ld.global.u32 	%r117, [%rd37];
	setp.ne.s32 	%p9, %r117, 0;
	@%p9 bra 	$L__BB5_11;
	add.s64 	%rd39, %rd4, %rd36;
	atom.global.add.u32 	%r118, [%rd39], -1;
$L__BB5_11:
	ld.global.u32 	%r10, [%rd10+-28];
	mul.wide.s32 	%rd40, %r10, 4;
	add.s64 	%rd41, %rd5, %rd40;
	ld.global.u32 	%r119, [%rd41];
	setp.ne.s32 	%p10, %r119, 0;
	@%p10 bra 	$L__BB5_13;
	add.s64 	%rd43, %rd4, %rd40;
	atom.global.add.u32 	%r120, [%rd43], -1;
$L__BB5_13:
	ld.global.u32 	%r11, [%rd10+-24];
	mul.wide.s32 	%rd44, %r11, 4;
	add.s64 	%rd45, %rd5, %rd44;
	ld.global.u32 	%r121, [%rd45];
	setp.ne.s32 	%p11, %r121, 0;
	@%p11 bra 	$L__BB5_15;
	add.s64 	%rd47, %rd4, %rd44;
	atom.global.add.u32 	%r122, [%rd47], -1;
$L__BB5_15:
	ld.global.u32 	%r12, [%rd10+-20];
	mul.wide.s32 	%rd48, %r12, 4;
	add.s64 	%rd49, %rd5, %rd48;
	ld.global.u32 	%r123, [%rd49];
	setp.ne.s32 	%p12, %r123, 0;
	@%p12 bra 	$L__BB5_17;
	add.s64 	%rd51, %rd4, %rd48;
	atom.global.add.u32 	%r124, [%rd51], -1;
$L__BB5_17:
	ld.global.u32 	%r13, [%rd10+-16];
	mul.wide.s32 	%rd52, %r13, 4;
	add.s64 	%rd53, %rd5, %rd52;
	ld.global.u32 	%r125, [%rd53];
	setp.ne.s32 	%p13, %r125, 0;
	@%p13 bra 	$L__BB5_19;
	add.s64 	%rd55, %rd4, %rd52;
	atom.global.add.u32 	%r126, [%rd55], -1;
$L__BB5_19:
	ld.global.u32 	%r14, [%rd10+-12];
	mul.wide.s32 	%rd56, %r14, 4;
	add.s64 	%rd57, %rd5, %rd56;
	ld.global.u32 	%r127, [%rd57];
	setp.ne.s32 	%p14, %r127, 0;
	@%p14 bra 	$L__BB5_21;
	add.s64 	%rd59, %rd4, %rd56;
	atom.global.add.u32 	%r128, [%rd59], -1;
$L__BB5_21:
	ld.global.u32 	%r15, [%rd10+-8];
	mul.wide.s32 	%rd60, %r15, 4;
	add.s64 	%rd61, %rd5, %rd60;
	ld.global.u32 	%r129, [%rd61];
	setp.ne.s32 	%p15, %r129, 0;
	@%p15 bra 	$L__BB5_23;
	add.s64 	%rd63, %rd4, %rd60;
	atom.global.add.u32 	%r130, [%rd63], -1;
$L__BB5_23:
	ld.global.u32 	%r16, [%rd10+-4];
	mul.wide.s32 	%rd64, %r16, 4;
	add.s64 	%rd65, %rd5, %rd64;
	ld.global.u32 	%r131, [%rd65];
	setp.ne.s32 	%p16, %r131, 0;
	@%p16 bra 	$L__BB5_25;
	add.s64 	%rd67, %rd4, %rd64;
	atom.global.add.u32 	%r132, [%rd67], -1;
$L__BB5_25:
	ld.global.u32 	%r17, [%rd10];
	mul.wide.s32 	%rd68, %r17, 4;
	add.s64 	%rd69, %rd5, %rd68;
	ld.global.u32 	%r133, [%rd69];
	setp.ne.s32 	%p17, %r133, 0;
	@%p17 bra 	$L__BB5_27;
	add.s64 	%rd71, %rd4, %rd68;
	atom.global.add.u32 	%r134, [%rd71], -1;
$L__BB5_27:
	ld.global.u32 	%r18, [%rd10+4];
	mul.wide.s32 	%rd72, %r18, 4;
	add.s64 	%rd73, %rd5, %rd72;
	ld.global.u32 	%r135, [%rd73];
	setp.ne.s32 	%p18, %r135, 0;
	@%p18 bra 	$L__BB5_29;
	add.s64 	%rd75, %rd4, %rd72;
	atom.global.add.u32 	%r136, [%rd75], -1;
$L__BB5_29:
	ld.global.u32 	%r19, [%rd10+8];
	mul.wide.s32 	%rd76, %r19, 4;
	add.s64 	%rd77, %rd5, %rd76;
	ld.global.u32 	%r137, [%rd77];
	setp.ne.s32 	%p19, %r137, 0;
	@%p19 bra 	$L__BB5_31;
	add.s64 	%rd79, %rd4, %rd76;
	atom.global.add.u32 	%r138, [%rd79], -1;
$L__BB5_31:
	ld.global.u32 	%r20, [%rd10+12];
	mul.wide.s32 	%rd80, %r20, 4;
	add.s64 	%rd81, %rd5, %rd80;
	ld.global.u32 	%r139, [%rd81];
	setp.ne.s32 	%p20, %r139, 0;
	@%p20 bra 	$L__BB5_33;
	add.s64 	%rd83, %rd4, %rd80;
	atom.global.add.u32 	%r140, [%rd83], -1;
$L__BB5_33:
	ld.global.u32 	%r21, [%rd10+16];
	mul.wide.s32 	%rd84, %r21, 4;
	add.s64 	%rd85, %rd5, %rd84;
	ld.global.u32 	%r141, [%rd85];
	setp.ne.s32 	%p21, %r141, 0;
	@%p21 bra 	$L__BB5_35;
	add.s64 	%rd87, %rd4, %rd84;
	atom.global.add.u32 	%r142, [%rd87], -1;
$L__BB5_35:
	ld.global.u32 	%r22, [%rd10+20];
	mul.wide.s32 	%rd88, %r22, 4;
	add.s64 	%rd89, %rd5, %rd88;
	ld.global.u32 	%r143, [%rd89];
	setp.ne.s32 	%p22, %r143, 0;
	@%p22 bra 	$L__BB5_37;
	add.s64 	%rd91, %rd4, %rd88;
	atom.global.add.u32 	%r144, [%rd91], -1;
$L__BB5_37:
	ld.global.u32 	%r23, [%rd10+24];
	mul.wide.s32 	%rd92, %r23, 4;
	add.s64 	%rd93, %rd5, %rd92;
	ld.global.u32 	%r145, [%rd93];
	setp.ne.s32 	%p23, %r145, 0;
	@%p23 bra 	$L__BB5_39;
	add.s64 	%rd95, %rd4, %rd92;
	atom.global.add.u32 	%r146, [%rd95], -1;
$L__BB5_39:
	ld.global.u32 	%r24, [%rd10+28];
	mul.wide.s32 	%rd96, %r24, 4;
	add.s64 	%rd97, %rd5, %rd96;
	ld.global.u32 	%r147, [%rd97];
	setp.ne.s32 	%p24, %r147, 0;
	@%p24 bra 	$L__BB5_41;
	add.s64 	%rd99, %rd4, %rd96;
	atom.global.add.u32 	%r148, [%rd99], -1;
$L__BB5_41:
	add.s32 	%r238, %r238, 16;
	add.s32 	%r236, %r236, 16;
	setp.ne.s32 	%p25, %r236, 0;
	@%p25 bra 	$L__BB5_9;
$L__BB5_42:
	setp.eq.s32 	%p26, %r5, 0;
	@%p26 bra 	$L__BB5_77;
	and.b32  	%r28, %r4, 7;
	setp.lt.u32 	%p27, %r5, 8;
	@%p27 bra 	$L__BB5_61;
	mul.wide.s32 	%rd100, %r238, 4;
	add.s64 	%rd11, %rd1, %rd100;
	ld.global.u32 	%r29, [%rd11];
	mul.wide.s32 	%rd101, %r29, 4;
	add.s64 	%rd102, %rd5, %rd101;
	ld.global.u32 	%r149, [%rd102];
	setp.ne.s32 	%p28, %r149, 0;
	@%p28 bra 	$L__BB5_46;
	add.s64 	%rd104, %rd4, %rd101;
	atom.global.add.u32 	%r150, [%rd104], -1;
$L__BB5_46:
	ld.global.u32 	%r30, [%rd11+4];
	mul.wide.s32 	%rd105, %r30, 4;
	add.s64 	%rd106, %rd5, %rd105;
	ld.global.u32 	%r151, [%rd106];
	setp.ne.s32 	%p29, %r151, 0;
	@%p29 bra 	$L__BB5_48;
	add.s64 	%rd108, %rd4, %rd105;
	atom.global.add.u32 	%r152, [%rd108], -1;
$L__BB5_48:
	ld.global.u32 	%r31, [%rd11+8];
	mul.wide.s32 	%rd109, %r31, 4;
	add.s64 	%rd110, %rd5, %rd109;
	ld.global.u32 	%r153, [%rd110];
	setp.ne.s32 	%p30, %r153, 0;
	@%p30 bra 	$L__BB5_50;
	add.s64 	%rd112, %rd4, %rd109;
	atom.global.add.u32 	%r154, [%rd112], -1;
$L__BB5_50:
	ld.global.u32 	%r32, [%rd11+12];
	mul.wide.s32 	%rd113, %r32, 4;
	add.s64 	%rd114, %rd5, %rd113;
	ld.global.u32 	%r155, [%rd114];
	setp.ne.s32 	%p31, %r155, 0;
	@%p31 bra 	$L__BB5_52;
	add.s64 	%rd116, %rd4, %rd113;
	atom.global.add.u32 	%r156, [%rd116], -1;
$L__BB5_52:
	ld.global.u32 	%r33, [%rd11+16];
	mul.wide.s32 	%rd117, %r33, 4;
	add.s64 	%rd118, %rd5, %rd117;
	ld.global.u32 	%r157, [%rd118];
	setp.ne.s32 	%p32, %r157, 0;
	@%p32 bra 	$L__BB5_54;
	add.s64 	%rd120, %rd4, %rd117;
	atom.global.add.u32 	%r158, [%rd120], -1;
$L__BB5_54:
	ld.global.u32 	%r34, [%rd11+20];
	mul.wide.s32 	%rd121, %r34, 4;
	add.s64 	%rd122, %rd5, %rd121;
	ld.global.u32 	%r159, [%rd122];
	setp.ne.s32 	%p33, %r159, 0;
	@%p33 bra 	$L__BB5_56;
	add.s64 	%rd124, %rd4, %rd121;
	atom.global.add.u32 	%r160, [%rd124], -1;
$L__BB5_56:
	ld.global.u32 	%r35, [%rd11+24];
	mul.wide.s32 	%rd125, %r35, 4;
	add.s64 	%rd126, %rd5, %rd125;
	ld.global.u32 	%r161, [%rd126];
	setp.ne.s32 	%p34, %r161, 0;
	@%p34 bra 	$L__BB5_58;
	add.s64 	%rd128, %rd4, %rd125;
	atom.global.add.u32 	%r162, [%rd128], -1;
$L__BB5_58:
	ld.global.u32 	%r36, [%rd11+28];
	mul.wide.s32 	%rd129, %r36, 4;
	add.s64 	%rd130, %rd5, %rd129;
	ld.global.u32 	%r163, [%rd130];
	setp.ne.s32 	%p35, %r163, 0;
	@%p35 bra 	$L__BB5_60;
	add.s64 	%rd132, %rd4, %rd129;
	atom.global.add.u32 	%r164, [%rd132], -1;
$L__BB5_60:
	add.s32 	%r238, %r238, 8;
$L__BB5_61:
	setp.eq.s32 	%p36, %r28, 0;
	@%p36 bra 	$L__BB5_77;
	and.b32  	%r39, %r4, 3;
	setp.lt.u32 	%p37, %r28, 4;
	@%p37 bra 	$L__BB5_72;
	mul.wide.s32 	%rd133, %r238, 4;
	add.s64 	%rd12, %rd1, %rd133;
	ld.global.u32 	%r40, [%rd12];
	mul.wide.s32 	%rd134, %r40, 4;
	add.s64 	%rd135, %rd5, %rd134;
	ld.global.u32 	%r165, [%rd135];
	setp.ne.s32 	%p38, %r165, 0;
	@%p38 bra 	$L__BB5_65;
	add.s64 	%rd137, %rd4, %rd134;
	atom.global.add.u32 	%r166, [%rd137], -1;
$L__BB5_65:
	ld.global.u32 	%r41, [%rd12+4];
	mul.wide.s32 	%rd138, %r41, 4;
	add.s64 	%rd139, %rd5, %rd138;
	ld.global.u32 	%r167, [%rd139];
	setp.ne.s32 	%p39, %r167, 0;
	@%p39 bra 	$L__BB5_67;
	add.s64 	%rd141, %rd4, %rd138;
	atom.global.add.u32 	%r168, [%rd141], -1;
$L__BB5_67:
	ld.global.u32 	%r42, [%rd12+8];
	mul.wide.s32 	%rd142, %r42, 4;
	add.s64 	%rd143, %rd5, %rd142;
	ld.global.u32 	%r169, [%rd143];
	setp.ne.s32 	%p40, %r169, 0;
	@%p40 bra 	$L__BB5_69;
	add.s64 	%rd145, %rd4, %rd142;
	atom.global.add.u32 	%r170, [%rd145], -1;
$L__BB5_69:
	ld.global.u32 	%r43, [%rd12+12];
	mul.wide.s32 	%rd146, %r43, 4;
	add.s64 	%rd147, %rd5, %rd146;
	ld.global.u32 	%r171, [%rd147];
	setp.ne.s32 	%p41, %r171, 0;
	@%p41 bra 	$L__BB5_71;
	add.s64 	%rd149, %rd4, %rd146;
	atom.global.add.u32 	%r172, [%rd149], -1;
$L__BB5_71:
	add.s32 	%r238, %r238, 4;
$L__BB5_72:
	setp.eq.s32 	%p42, %r39, 0;
	@%p42 bra 	$L__BB5_77;
	neg.s32 	%r241, %r39;
$L__BB5_74:
	.pragma "nounroll";
	mul.wide.s32 	%rd150, %r238, 4;
	add.s64 	%rd151, %rd1, %rd150;
	ld.global.u32 	%r49, [%rd151];
	mul.wide.s32 	%rd152, %r49, 4;
	add.s64 	%rd153, %rd5, %rd152;
	ld.global.u32 	%r173, [%rd153];
	setp.ne.s32 	%p43, %r173, 0;
	@%p43 bra 	$L__BB5_76;
	add.s64 	%rd155, %rd4, %rd152;
	atom.global.add.u32 	%r174, [%rd155], -1;
$L__BB5_76:
	add.s32 	%r238, %r238, 1;
	add.s32 	%r241, %r241, 1;
	setp.ne.s32 	%p44, %r241, 0;
	@%p44 bra 	$L__BB5_74;
$L__BB5_77:
	ld.global.u32 	%r175, [%rd8];
	setp.ne.s32 	%p45, %r175, 0;
	@%p45 bra 	$L__BB5_149;
	ld.param.u64 	%rd280, [_Z15trimGraphKerneliPKiS0_S0_S0_PiS1_S1_S1_iS1__param_1];
	cvta.to.global.u64 	%rd156, %rd280;
	add.s64 	%rd158, %rd156, %rd26;
	ld.global.u32 	%r245, [%rd158];
	ld.global.u32 	%r53, [%rd158+4];
	setp.ge.s32 	%p46, %r245, %r53;
	@%p46 bra 	$L__BB5_149;
	sub.s32 	%r54, %r53, %r245;
	and.b32  	%r55, %r54, 15;
	sub.s32 	%r176, %r245, %r53;
	setp.gt.u32 	%p47, %r176, -16;
	@%p47 bra 	$L__BB5_114;
	and.b32  	%r177, %r54, -16;
	neg.s32 	%r243, %r177;
	add.s64 	%rd13, %rd2, 32;
$L__BB5_81:
	.pragma "nounroll";
	mul.wide.s32 	%rd159, %r245, 4;
	add.s64 	%rd14, %rd13, %rd159;
	ld.global.u32 	%r59, [%rd14+-32];
	mul.wide.s32 	%rd160, %r59, 4;
	add.s64 	%rd161, %rd5, %rd160;
	ld.global.u32 	%r178, [%rd161];
	setp.ne.s32 	%p48, %r178, 0;
	@%p48 bra 	$L__BB5_83;
	add.s64 	%rd163, %rd3, %rd160;
	atom.global.add.u32 	%r179, [%rd163], -1;
$L__BB5_83:
	ld.global.u32 	%r60, [%rd14+-28];
	mul.wide.s32 	%rd164, %r60, 4;
	add.s64 	%rd165, %rd5, %rd164;
	ld.global.u32 	%r180, [%rd165];
	setp.ne.s32 	%p49, %r180, 0;
	@%p49 bra 	$L__BB5_85;
	add.s64 	%rd167, %rd3, %rd164;
	atom.global.add.u32 	%r181, [%rd167], -1;
$L__BB5_85:
	ld.global.u32 	%r61, [%rd14+-24];
	mul.wide.s32 	%rd168, %r61, 4;
	add.s64 	%rd169, %rd5, %rd168;
	ld.global.u32 	%r182, [%rd169];
	setp.ne.s32 	%p50, %r182, 0;
	@%p50 bra 	$L__BB5_87;
	add.s64 	%rd171, %rd3, %rd168;
	atom.global.add.u32 	%r183, [%rd171], -1;
$L__BB5_87:
	ld.global.u32 	%r62, [%rd14+-20];
	mul.wide.s32 	%rd172, %r62, 4;
	add.s64 	%rd173, %rd5, %rd172;
	ld.global.u32 	%r184, [%rd173];
	setp.ne.s32 	%p51, %r184, 0;
	@%p51 bra 	$L__BB5_89;
	add.s64 	%rd175, %rd3, %rd172;
	atom.global.add.u32 	%r185, [%rd175], -1;
$L__BB5_89:
	ld.global.u32 	%r63, [%rd14+-16];
	mul.wide.s32 	%rd176, %r63, 4;
	add.s64 	%rd177, %rd5, %rd176;
	ld.global.u32 	%r186, [%rd177];
	setp.ne.s32 	%p52, %r186, 0;
	@%p52 bra 	$L__BB5_91;
	add.s64 	%rd179, %rd3, %rd176;
	atom.global.add.u32 	%r187, [%rd179], -1;
$L__BB5_91:
	ld.global.u32 	%r64, [%rd14+-12];
	mul.wide.s32 	%rd180, %r64, 4;
	add.s64 	%rd181, %rd5, %rd180;
	ld.global.u32 	%r188, [%rd181];
	setp.ne.s32 	%p53, %r188, 0;
	@%p53 bra 	$L__BB5_93;
	add.s64 	%rd183, %rd3, %rd180;
	atom.global.add.u32 	%r189, [%rd183], -1;
$L__BB5_93:
	ld.global.u32 	%r65, [%rd14+-8];
	mul.wide.s32 	%rd184, %r65, 4;
	add.s64 	%rd185, %rd5, %rd184;
	ld.global.u32 	%r190, [%rd185];
	setp.ne.s32 	%p54, %r190, 0;
	@%p54 bra 	$L__BB5_95;
	add.s64 	%rd187, %rd3, %rd184;
	atom.global.add.u32 	%r191, [%rd187], -1;
$L__BB5_95:
	ld.global.u32 	%r66, [%rd14+-4];
	mul.wide.s32 	%rd188, %r66, 4;
	add.s64 	%rd189, %rd5, %rd188;
	ld.global.u32 	%r192, [%rd189];
	setp.ne.s32 	%p55, %r192, 0;
	@%p55 bra 	$L__BB5_97;
	add.s64 	%rd191, %rd3, %rd188;
	atom.global.add.u32 	%r193, [%rd191], -1;
$L__BB5_97:
	ld.global.u32 	%r67, [%rd14];
	mul.wide.s32 	%rd192, %r67, 4;
	add.s64 	%rd193, %rd5, %rd192;
	ld.global.u32 	%r194, [%rd193];
	setp.ne.s32 	%p56, %r194, 0;
	@%p56 bra 	$L__BB5_99;
	add.s64 	%rd195, %rd3, %rd192;
	atom.global.add.u32 	%r195, [%rd195], -1;
$L__BB5_99:
	ld.global.u32 	%r68, [%rd14+4];
	mul.wide.s32 	%rd196, %r68, 4;
	add.s64 	%rd197, %rd5, %rd196;
	ld.global.u32 	%r196, [%rd197];
	setp.ne.s32 	%p57, %r196, 0;
	@%p57 bra 	$L__BB5_101;
	add.s64 	%rd199, %rd3, %rd196;
	atom.global.add.u32 	%r197, [%rd199], -1;
$L__BB5_101:
	ld.global.u32 	%r69, [%rd14+8];
	mul.wide.s32 	%rd200, %r69, 4;
	add.s64 	%rd201, %rd5, %rd200;
	ld.global.u32 	%r198, [%rd201];
	setp.ne.s32 	%p58, %r198, 0;
	@%p58 bra 	$L__BB5_103;
	add.s64 	%rd203, %rd3, %rd200;
	atom.global.add.u32 	%r199, [%rd203], -1;
$L__BB5_103:
	ld.global.u32 	%r70, [%rd14+12];
	mul.wide.s32 	%rd204, %r70, 4;
	add.s64 	%rd205, %rd5, %rd204;
	ld.global.u32 	%r200, [%rd205];
	setp.ne.s32 	%p59, %r200, 0;
	@%p59 bra 	$L__BB5_105;
	add.s64 	%rd207, %rd3, %rd204;
	atom.global.add.u32 	%r201, [%rd207], -1;
$L__BB5_105:
	ld.global.u32 	%r71, [%rd14+16];
	mul.wide.s32 	%rd208, %r71, 4;
	add.s64 	%rd209, %rd5, %rd208;
	ld.global.u32 	%r202, [%rd209];
	setp.ne.s32 	%p60, %r202, 0;
	@%p60 bra 	$L__BB5_107;
	add.s64 	%rd211, %rd3, %rd208;
	atom.global.add.u32 	%r203, [%rd211], -1;
$L__BB5_107:
	ld.global.u32 	%r72, [%rd14+20];
	mul.wide.s32 	%rd212, %r72, 4;
	add.s64 	%rd213, %rd5, %rd212;
	ld.global.u32 	%r204, [%rd213];
	setp.ne.s32 	%p61, %r204, 0;
	@%p61 bra 	$L__BB5_109;
	add.s64 	%rd215, %rd3, %rd212;
	atom.global.add.u32 	%r205, [%rd215], -1;
$L__BB5_109:
	ld.global.u32 	%r73, [%rd14+24];
	mul.wide.s32 	%rd216, %r73, 4;
	add.s64 	%rd217, %rd5, %rd216;
	ld.global.u32 	%r206, [%rd217];
	setp.ne.s32 	%p62, %r206, 0;
	@%p62 bra 	$L__BB5_111;
	add.s64 	%rd219, %rd3, %rd216;
	atom.global.add.u32 	%r207, [%rd219], -1;
$L__BB5_111:
	ld.global.u32 	%r74, [%rd14+28];
	mul.wide.s32 	%rd220, %r74, 4;
	add.s64 	%rd221, %rd5, %rd220;
	ld.global.u32 	%r208, [%rd221];
	setp.ne.s32 	%p63, %r208, 0;
	@%p63 bra 	$L__BB5_113;
	add.s64 	%rd223, %rd3, %rd220;
	atom.global.add.u32 	%r209, [%rd223], -1;
$L__BB5_113:
	add.s32 	%r245, %r245, 16;
	add.s32 	%r243, %r243, 16;
	setp.ne.s32 	%p64, %r243, 0;
	@%p64 bra 	$L__BB5_81;
$L__BB5_114:
	setp.eq.s32 	%p65, %r55, 0;
	@%p65 bra 	$L__BB5_149;
	and.b32  	%r78, %r54, 7;
	setp.lt.u32 	%p66, %r55, 8;
	@%p66 bra 	$L__BB5_133;
	mul.wide.s32 	%rd224, %r245, 4;
	add.s64 	%rd15, %rd2, %rd224;
	ld.global.u32 	%r79, [%rd15];
	mul.wide.s32 	%rd225, %r79, 4;
	add.s64 	%rd226, %rd5, %rd225;
	ld.global.u32 	%r210, [%rd226];
	setp.ne.s32 	%p67, %r210, 0;
	@%p67 bra 	$L__BB5_118;
	add.s64 	%rd228, %rd3, %rd225;
	atom.global.add.u32 	%r211, [%rd228], -1;
$L__BB5_118:
	ld.global.u32 	%r80, [%rd15+4];
	mul.wide.s32 	%rd229, %r80, 4;
	add.s64 	%rd230, %rd5, %rd229;
	ld.global.u32 	%r212, [%rd230];
	setp.ne.s32 	%p68, %r212, 0;
	@%p68 bra 	$L__BB5_120;
	add.s64 	%rd232, %rd3, %rd229;
	atom.global.add.u32 	%r213, [%rd232], -1;
$L__BB5_120:
	ld.global.u32 	%r81, [%rd15+8];
	mul.wide.s32 	%rd233, %r81, 4;
	add.s64 	%rd234, %rd5, %rd233;
	ld.global.u32 	%r214, [%rd234];
	setp.ne.s32 	%p69, %r214, 0;
	@%p69 bra 	$L__BB5_122;
	add.s64 	%rd236, %rd3, %rd233;
	atom.global.add.u32 	%r215, [%rd236], -1;
$L__BB5_122:
	ld.global.u32 	%r82, [%rd15+12];
	mul.wide.s32 	%rd237, %r82, 4;
	add.s64 	%rd238, %rd5, %rd237;
	ld.global.u32 	%r216, [%rd238];
	setp.ne.s32 	%p70, %r216, 0;
	@%p70 bra 	$L__BB5_124;
	add.s64 	%rd240, %rd3, %rd237;
	atom.global.add.u32 	%r217, [%rd240], -1;
$L__BB5_124:
	ld.global.u32 	%r83, [%rd15+16];
	mul.wide.s32 	%rd241, %r83, 4;
	add.s64 	%rd242, %rd5, %rd241;
	ld.global.u32 	%r218, [%rd242];
	setp.ne.s32 	%p71, %r218, 0;
	@%p71 bra 	$L__BB5_126;
	add.s64 	%rd244, %rd3, %rd241;
	atom.global.add.u32 	%r219, [%rd244], -1;
$L__BB5_126:
	ld.global.u32 	%r84, [%rd15+20];
	mul.wide.s32 	%rd245, %r84, 4;
	add.s64 	%rd246, %rd5, %rd245;
	ld.global.u32 	%r220, [%rd246];
	setp.ne.s32 	%p72, %r220, 0;
	@%p72 bra 	$L__BB5_128;
	add.s64 	%rd248, %rd3, %rd245;
	atom.global.add.u32 	%r221, [%rd248], -1;
$L__BB5_128:
	ld.global.u32 	%r85, [%rd15+24];
	mul.wide.s32 	%rd249, %r85, 4;
	add.s64 	%rd250, %rd5, %rd249;
	ld.global.u32 	%r222, [%rd250];
	setp.ne.s32 	%p73, %r222, 0;
	@%p73 bra 	$L__BB5_130;
	add.s64 	%rd252, %rd3, %rd249;
	atom.global.add.u32 	%r223, [%rd252], -1;
$L__BB5_130:
	ld.global.u32 	%r86, [%rd15+28];
	mul.wide.s32 	%rd253, %r86, 4;
	add.s64 	%rd254, %rd5, %rd253;
	ld.global.u32 	%r224, [%rd254];
	setp.ne.s32 	%p74, %r224, 0;
	@%p74 bra 	$L__BB5_132;
	add.s64 	%rd256, %rd3, %rd253;
	atom.global.add.u32 	%r225, [%rd256], -1;
$L__BB5_132:
	add.s32 	%r245, %r245, 8;
$L__BB5_133:
	setp.eq.s32 	%p75, %r78, 0;
	@%p75 bra 	$L__BB5_149;
	and.b32  	%r89, %r54, 3;
	setp.lt.u32 	%p76, %r78, 4;
	@%p76 bra 	$L__BB5_144;
	mul.wide.s32 	%rd257, %r245, 4;
	add.s64 	%rd16, %rd2, %rd257;
	ld.global.u32 	%r90, [%rd16];
	mul.wide.s32 	%rd258, %r90, 4;
	add.s64 	%rd259, %rd5, %rd258;
	ld.global.u32 	%r226, [%rd259];
	setp.ne.s32 	%p77, %r226, 0;
	@%p77 bra 	$L__BB5_137;
	add.s64 	%rd261, %rd3, %rd258;
	atom.global.add.u32 	%r227, [%rd261], -1;
$L__BB5_137:
	ld.global.u32 	%r91, [%rd16+4];
	mul.wide.s32 	%rd262, %r91, 4;
	add.s64 	%rd263, %rd5, %rd262;
	ld.global.u32 	%r228, [%rd263];
	setp.ne.s32 	%p78, %r228, 0;
	@%p78 bra 	$L__BB5_139;
	add.s64 	%rd265, %rd3, %rd262;
	atom.global.add.u32 	%r229, [%rd265], -1;
$L__BB5_139:
	ld.global.u32 	%r92, [%rd16+8];
	mul.wide.s32 	%rd266, %r92, 4;
	add.s64 	%rd267, %rd5, %rd266;
	ld.global.u32 	%r230, [%rd267];
	setp.ne.s32 	%p79, %r230, 0;
	@%p79 bra 	$L__BB5_141;
	add.s64 	%rd269, %rd3, %rd266;
	atom.global.add.u32 	%r231, [%rd269], -1;
$L__BB5_141:
	ld.global.u32 	%r93, [%rd16+12];
	mul.wide.s32 	%rd270, %r93, 4;
	add.s64 	%rd271, %rd5, %rd270;
	ld.global.u32 	%r232, [%rd271];
	setp.ne.s32 	%p80, %r232, 0;
	@%p80 bra 	$L__BB5_143;
	add.s64 	%rd273, %rd3, %rd270;
	atom.global.add.u32 	%r233, [%rd273], -1;
$L__BB5_143:
	add.s32 	%r245, %r245, 4;
$L__BB5_144:
	setp.eq.s32 	%p81, %r89, 0;
	@%p81 bra 	$L__BB5_149;
	neg.s32 	%r248, %r89;
$L__BB5_146:
	.pragma "nounroll";
	mul.wide.s32 	%rd274, %r245, 4;
	add.s64 	%rd275, %rd2, %rd274;
	ld.global.u32 	%r99, [%rd275];
	mul.wide.s32 	%rd276, %r99, 4;
	add.s64 	%rd277, %rd5, %rd276;
	ld.global.u32 	%r234, [%rd277];
	setp.ne.s32 	%p82, %r234, 0;
	@%p82 bra 	$L__BB5_148;
	add.s64 	%rd279, %rd3, %rd276;
	atom.global.add.u32 	%r235, [%rd279], -1;
$L__BB5_148:
	add.s32 	%r245, %r245, 1;
	add.s32 	%r248, %r248, 1;
	setp.ne.s32 	%p83, %r248, 0;
	@%p83 bra 	$L__BB5_146;
$L__BB5_149:
	ret;

}
	// .globl	_Z18compactGraphKerneliPKiS0_S0_S0_PiS1_S1_
.visible .entry _Z18compactGraphKerneliPKiS0_S0_S0_PiS1_S1_(
	.param .u32 _Z18compactGraphKerneliPKiS0_S0_S0_PiS1_S1__param_0,
	.param .u64 .ptr .align 1 _Z18compactGraphKerneliPKiS0_S0_S0_PiS1_S1__param_1,
	.param .u64 .ptr .align 1 _Z18compactGraphKerneliPKiS0_S0_S0_PiS1_S1__param_2,
	.param .u64 .ptr .align 1 _Z18compactGraphKerneliPKiS0_S0_S0_PiS1_S1__param_3,
	.param .u64 .ptr .align 1 _Z18compactGraphKerneliPKiS0_S0_S0_PiS1_S1__param_4,
	.param .u64 .ptr .align 1 _Z18compactGraphKerneliPKiS0_S0_S0_PiS1_S1__param_5,
	.param .u64 .ptr .align 1 _Z18compactGraphKerneliPKiS0_S0_S0_PiS1_S1__param_6,
	.param .u64 .ptr .align 1 _Z18compactGraphKerneliPKiS0_S0_S0_PiS1_S1__param_7
)
{
	.reg .pred 	%p<51>;
	.reg .b32 	%r<234>;
	.reg .b64 	%rd<124>;

	ld.param.u32 	%r68, [_Z18compactGraphKerneliPKiS0_S0_S0_PiS1_S1__param_0];
	ld.param.u64 	%rd8, [_Z18compactGraphKerneliPKiS0_S0_S0_PiS1_S1__param_1];
	ld.param.u64 	%rd11, [_Z18compactGraphKerneliPKiS0_S0_S0_PiS1_S1__param_2];
	ld.param.u64 	%rd12, [_Z18compactGraphKerneliPKiS0_S0_S0_PiS1_S1__param_3];
	ld.param.u64 	%rd13, [_Z18compactGraphKerneliPKiS0_S0_S0_PiS1_S1__param_4];
	ld.param.u64 	%rd9, [_Z18compactGraphKerneliPKiS0_S0_S0_PiS1_S1__param_5];
	ld.param.u64 	%rd14, [_Z18compactGraphKerneliPKiS0_S0_S0_PiS1_S1__param_6];
	ld.param.u64 	%rd10, [_Z18compactGraphKerneliPKiS0_S0_S0_PiS1_S1__param_7];
	cvta.to.global.u64 	%rd1, %rd14;
	cvta.to.global.u64 	%rd2, %rd11;
	cvta.to.global.u64 	%rd3, %rd13;
	cvta.to.global.u64 	%rd4, %rd12;
	mov.u32 	%r69, %ctaid.x;
	mov.u32 	%r70, %ntid.x;
	mov.u32 	%r71, %tid.x;
	mad.lo.s32 	%r1, %r69, %r70, %r71;
	setp.ge.s32 	%p1, %r1, %r68;
	@%p1 bra 	$L__BB6_32;
	mul.wide.s32 	%rd15, %r1, 4;
	add.s64 	%rd16, %rd4, %rd15;
	ld.global.u32 	%r72, [%rd16];
	setp.ne.s32 	%p2, %r72, 0;
	@%p2 bra 	$L__BB6_32;
	add.s64 	%rd18, %rd3, %rd15;
	ld.global.u32 	%r2, [%rd18];
	cvta.to.global.u64 	%rd19, %rd8;
	add.s64 	%rd20, %rd19, %rd15;
	ld.global.u32 	%r3, [%rd20];
	ld.global.u32 	%r4, [%rd20+4];
	setp.ge.s32 	%p3, %r3, %r4;
	mov.b32 	%r220, 0;
	@%p3 bra 	$L__BB6_15;
	sub.s32 	%r5, %r4, %r3;
	and.b32  	%r6, %r5, 15;
	sub.s32 	%r76, %r3, %r4;
	setp.gt.u32 	%p4, %r76, -16;
	mov.b32 	%r220, 0;
	mov.u32 	%r209, %r3;
	@%p4 bra 	$L__BB6_6;
	and.b32  	%r78, %r5, -16;
	neg.s32 	%r205, %r78;
	add.s64 	%rd5, %rd2, 32;
	mov.b32 	%r220, 0;
	mov.u32 	%r209, %r3;
$L__BB6_5:
	.pragma "nounroll";
	mul.wide.s32 	%rd21, %r209, 4;
	add.s64 	%rd22, %rd5, %rd21;
	ld.global.u32 	%r79, [%rd22+-32];
	mul.wide.s32 	%rd23, %r79, 4;
	add.s64 	%rd24, %rd4, %rd23;
	ld.global.u32 	%r80, [%rd24];
	setp.eq.s32 	%p5, %r80, 0;
	selp.u32 	%r81, 1, 0, %p5;
	add.s32 	%r82, %r220, %r81;
	ld.global.u32 	%r83, [%rd22+-28];
	mul.wide.s32 	%rd25, %r83, 4;
	add.s64 	%rd26, %rd4, %rd25;
	ld.global.u32 	%r84, [%rd26];
	setp.eq.s32 	%p6, %r84, 0;
	selp.u32 	%r85, 1, 0, %p6;
	add.s32 	%r86, %r82, %r85;
	ld.global.u32 	%r87, [%rd22+-24];
	mul.wide.s32 	%rd27, %r87, 4;
	add.s64 	%rd28, %rd4, %rd27;
	ld.global.u32 	%r88, [%rd28];
	setp.eq.s32 	%p7, %r88, 0;
	selp.u32 	%r89, 1, 0, %p7;
	add.s32 	%r90, %r86, %r89;
	ld.global.u32 	%r91, [%rd22+-20];
	mul.wide.s32 	%rd29, %r91, 4;
	add.s64 	%rd30, %rd4, %rd29;
	ld.global.u32 	%r92, [%rd30];
	setp.eq.s32 	%p8, %r92, 0;
	selp.u32 	%r93, 1, 0, %p8;
	add.s32 	%r94, %r90, %r93;
	ld.global.u32 	%r95, [%rd22+-16];
	mul.wide.s32 	%rd31, %r95, 4;
	add.s64 	%rd32, %rd4, %rd31;
	ld.global.u32 	%r96, [%rd32];
	setp.eq.s32 	%p9, %r96, 0;
	selp.u32 	%r97, 1, 0, %p9;
	add.s32 	%r98, %r94, %r97;
	ld.global.u32 	%r99, [%rd22+-12];
	mul.wide.s32 	%rd33, %r99, 4;
	add.s64 	%rd34, %rd4, %rd33;
	ld.global.u32 	%r100, [%rd34];
	setp.eq.s32 	%p10, %r100, 0;
	selp.u32 	%r101, 1, 0, %p10;
	add.s32 	%r102, %r98, %r101;
	ld.global.u32 	%r103, [%rd22+-8];
	mul.wide.s32 	%rd35, %r103, 4;
	add.s64 	%rd36, %rd4, %rd35;
	ld.global.u32 	%r104, [%rd36];
	setp.eq.s32 	%p11, %r104, 0;
	selp.u32 	%r105, 1, 0, %p11;
	add.s32 	%r106, %r102, %r105;
	ld.global.u32 	%r107, [%rd22+-4];
	mul.wide.s32 	%rd37, %r107, 4;
	add.s64 	%rd38, %rd4, %rd37;
	ld.global.u32 	%r108, [%rd38];
	setp.eq.s32 	%p12, %r108, 0;
	selp.u32 	%r109, 1, 0, %p12;
	add.s32 	%r110, %r106, %r109;
	ld.global.u32 	%r111, [%rd22];
	mul.wide.s32 	%rd39, %r111, 4;
	add.s64 	%rd40, %rd4, %rd39;
	ld.global.u32 	%r112, [%rd40];
	setp.eq.s32 	%p13, %r112, 0;
	selp.u32 	%r113, 1, 0, %p13;
	add.s32 	%r114, %r110, %r113;
	ld.global.u32 	%r115, [%rd22+4];
	mul.wide.s32 	%rd41, %r115, 4;
	add.s64 	%rd42, %rd4, %rd41;
	ld.global.u32 	%r116, [%rd42];
	setp.eq.s32 	%p14, %r116, 0;
	selp.u32 	%r117, 1, 0, %p14;
	add.s32 	%r118, %r114, %r117;
	ld.global.u32 	%r119, [%rd22+8];
	mul.wide.s32 	%rd43, %r119, 4;
	add.s64 	%rd44, %rd4, %rd43;
	ld.global.u32 	%r120, [%rd44];
	setp.eq.s32 	%p15, %r120, 0;
	selp.u32 	%r121, 1, 0, %p15;
	add.s32 	%r122, %r118, %r121;
	ld.global.u32 	%r123, [%rd22+12];
	mul.wide.s32 	%rd45, %r123, 4;
	add.s64 	%rd46, %rd4, %rd45;
	ld.global.u32 	%r124, [%rd46];
	setp.eq.s32 	%p16, %r124, 0;
	selp.u32 	%r125, 1, 0, %p16;
	add.s32 	%r126, %r122, %r125;
	ld.global.u32 	%r127, [%rd22+16];
	mul.wide.s32 	%rd47, %r127, 4;
	add.s64 	%rd48, %rd4, %rd47;
	ld.global.u32 	%r128, [%rd48];
	setp.eq.s32 	%p17, %r128, 0;
	selp.u32 	%r129, 1, 0, %p17;
	add.s32 	%r130, %r126, %r129;
	ld.global.u32 	%r131, [%rd22+20];
	mul.wide.s32 	%rd49, %r131, 4;
	add.s64 	%rd50, %rd4, %rd49;
	ld.global.u32 	%r132, [%rd50];
	setp.eq.s32 	%p18, %r132, 0;
	selp.u32 	%r133, 1, 0, %p18;
	add.s32 	%r134, %r130, %r133;
	ld.global.u32 	%r135, [%rd22+24];
	mul.wide.s32 	%rd51, %r135, 4;
	add.s64 	%rd52, %rd4, %rd51;
	ld.global.u32 	%r136, [%rd52];
	setp.eq.s32 	%p19, %r136, 0;
	selp.u32 	%r137, 1, 0, %p19;
	add.s32 	%r138, %r134, %r137;
	ld.global.u32 	%r139, [%rd22+28];
	mul.wide.s32 	%rd53, %r139, 4;
	add.s64 	%rd54, %rd4, %rd53;
	ld.global.u32 	%r140, [%rd54];
	setp.eq.s32 	%p20, %r140, 0;
	selp.u32 	%r141, 1, 0, %p20;
	add.s32 	%r220, %r138, %r141;
	add.s32 	%r209, %r209, 16;
	add.s32 	%r205, %r205, 16;
	setp.ne.s32 	%p21, %r205, 0;
	@%p21 bra 	$L__BB6_5;
$L__BB6_6:
	setp.eq.s32 	%p22, %r6, 0;
	@%p22 bra 	$L__BB6_15;
	and.b32  	%r17, %r5, 7;
	setp.lt.u32 	%p23, %r6, 8;
	@%p23 bra 	$L__BB6_9;
	mul.wide.s32 	%rd55, %r209, 4;
	add.s64 	%rd56, %rd2, %rd55;
	ld.global.u32 	%r143, [%rd56];
	mul.wide.s32 	%rd57, %r143, 4;
	add.s64 	%rd58, %rd4, %rd57;
	ld.global.u32 	%r144, [%rd58];
	setp.eq.s32 	%p24, %r144, 0;
	selp.u32 	%r145, 1, 0, %p24;
	add.s32 	%r146, %r220, %r145;
	ld.global.u32 	%r147, [%rd56+4];
	mul.wide.s32 	%rd59, %r147, 4;
	add.s64 	%rd60, %rd4, %rd59;
	ld.global.u32 	%r148, [%rd60];
	setp.eq.s32 	%p25, %r148, 0;
	selp.u32 	%r149, 1, 0, %p25;
	add.s32 	%r150, %r146, %r149;
	ld.global.u32 	%r151, [%rd56+8];
	mul.wide.s32 	%rd61, %r151, 4;
	add.s64 	%rd62, %rd4, %rd61;
	ld.global.u32 	%r152, [%rd62];
	setp.eq.s32 	%p26, %r152, 0;
	selp.u32 	%r153, 1, 0, %p26;
	add.s32 	%r154, %r150, %r153;
	ld.global.u32 	%r155, [%rd56+12];
	mul.wide.s32 	%rd63, %r155, 4;
	add.s64 	%rd64, %rd4, %rd63;
	ld.global.u32 	%r156, [%rd64];
	setp.eq.s32 	%p27, %r156, 0;
	selp.u32 	%r157, 1, 0, %p27;
	add.s32 	%r158, %r154, %r157;
	ld.global.u32 	%r159, [%rd56+16];
	mul.wide.s32 	%rd65, %r159, 4;
	add.s64 	%rd66, %rd4, %rd65;
	ld.global.u32 	%r160, [%rd66];
	setp.eq.s32 	%p28, %r160, 0;
	selp.u32 	%r161, 1, 0, %p28;
	add.s32 	%r162, %r158, %r161;
	ld.global.u32 	%r163, [%rd56+20];
	mul.wide.s32 	%rd67, %r163, 4;
	add.s64 	%rd68, %rd4, %rd67;
	ld.global.u32 	%r164, [%rd68];
	setp.eq.s32 	%p29, %r164, 0;
	selp.u32 	%r165, 1, 0, %p29;
	add.s32 	%r166, %r162, %r165;
	ld.global.u32 	%r167, [%rd56+24];
	mul.wide.s32 	%rd69, %r167, 4;
	add.s64 	%rd70, %rd4, %rd69;
	ld.global.u32 	%r168, [%rd70];
	setp.eq.s32 	%p30, %r168, 0;
	selp.u32 	%r169, 1, 0, %p30;
	add.s32 	%r170, %r166, %r169;
	ld.global.u32 	%r171, [%rd56+28];
	mul.wide.s32 	%rd71, %r171, 4;
	add.s64 	%rd72, %rd4, %rd71;
	ld.global.u32 	%r172, [%rd72];
	setp.eq.s32 	%p31, %r172, 0;
	selp.u32 	%r173, 1, 0, %p31;
	add.s32 	%r220, %r170, %r173;
	add.s32 	%r209, %r209, 8;
$L__BB6_9:
	setp.eq.s32 	%p32, %r17, 0;
	@%p32 bra 	$L__BB6_15;
	and.b32  	%r23, %r5, 3;
	setp.lt.u32 	%p33, %r17, 4;
	@%p33 bra 	$L__BB6_12;
	mul.wide.s32 	%rd73, %r209, 4;
	add.s64 	%rd74, %rd2, %rd73;
	ld.global.u32 	%r175, [%rd74];
	mul.wide.s32 	%rd75, %r175, 4;
	add.s64 	%rd76, %rd4, %rd75;
	ld.global.u32 	%r176, [%rd76];
	setp.eq.s32 	%p34, %r176, 0;
	selp.u32 	%r177, 1, 0, %p34;
	add.s32 	%r178, %r220, %r177;
	ld.global.u32 	%r179, [%rd74+4];
	mul.wide.s32 	%rd77, %r179, 4;
	add.s64 	%rd78, %rd4, %rd77;
	ld.global.u32 	%r180, [%rd78];
	setp.eq.s32 	%p35, %r180, 0;
	selp.u32 	%r181, 1, 0, %p35;
	add.s32 	%r182, %r178, %r181;
	ld.global.u32 	%r183, [%rd74+8];
	mul.wide.s32 	%rd79, %r183, 4;
	add.s64 	%rd80, %rd4, %rd79;
	ld.global.u32 	%r184, [%rd80];
	setp.eq.s32 	%p36, %r184, 0;
	selp.u32 	%r185, 1, 0, %p36;
	add.s32 	%r186, %r182, %r185;
	ld.global.u32 	%r187, [%rd74+12];
	mul.wide.s32 	%rd81, %r187, 4;
	add.s64 	%rd82, %rd4, %rd81;
	ld.global.u32 	%r188, [%rd82];
	setp.eq.s32 	%p37, %r188, 0;
	selp.u32 	%r189, 1, 0, %p37;
	add.s32 	%r220, %r186, %r189;
	add.s32 	%r209, %r209, 4;
$L__BB6_12:
	setp.eq.s32 	%p38, %r23, 0;
	@%p38 bra 	$L__BB6_15;
	neg.s32 	%r217, %r23;
$L__BB6_14:
	.pragma "nounroll";
	mul.wide.s32 	%rd83, %r209, 4;
	add.s64 	%rd84, %rd2, %rd83;
	ld.global.u32 	%r190, [%rd84];
	mul.wide.s32 	%rd85, %r190, 4;
	add.s64 	%rd86, %rd4, %rd85;
	ld.global.u32 	%r191, [%rd86];
	setp.eq.s32 	%p39, %r191, 0;
	selp.u32 	%r192, 1, 0, %p39;
	add.s32 	%r220, %r220, %r192;
	add.s32 	%r209, %r209, 1;
	add.s32 	%r217, %r217, 1;
	setp.ne.s32 	%p40, %r217, 0;
	@%p40 bra 	$L__BB6_14;
$L__BB6_15:
	setp.ge.s32 	%p41, %r3, %r4;
	cvta.to.global.u64 	%rd87, %rd10;
	atom.global.add.u32 	%r230, [%rd87], %r220;
	cvta.to.global.u64 	%rd88, %rd9;
	mul.wide.s32 	%rd89, %r2, 4;
	add.s64 	%rd90, %rd88, %rd89;
	st.global.u32 	[%rd90], %r230;
	@%p41 bra 	$L__BB6_32;
	sub.s32 	%r193, %r4, %r3;
	and.b32  	%r38, %r193, 3;
	setp.eq.s32 	%p42, %r38, 0;
	mov.u32 	%r225, %r3;
	@%p42 bra 	$L__BB6_21;
	neg.s32 	%r221, %r38;
	mov.u32 	%r225, %r3;
$L__BB6_18:
	.pragma "nounroll";
	mul.wide.s32 	%rd91, %r225, 4;
	add.s64 	%rd92, %rd2, %rd91;
	ld.global.u32 	%r43, [%rd92];
	mul.wide.s32 	%rd93, %r43, 4;
	add.s64 	%rd94, %rd4, %rd93;
	ld.global.u32 	%r194, [%rd94];
	setp.ne.s32 	%p43, %r194, 0;
	@%p43 bra 	$L__BB6_20;
	add.s64 	%rd96, %rd3, %rd93;
	ld.global.u32 	%r195, [%rd96];
	add.s32 	%r44, %r230, 1;
	mul.wide.s32 	%rd97, %r230, 4;
	add.s64 	%rd98, %rd1, %rd97;
	st.global.u32 	[%rd98], %r195;
	mov.u32 	%r230, %r44;
$L__BB6_20:
	add.s32 	%r225, %r225, 1;
	add.s32 	%r221, %r221, 1;
	setp.ne.s32 	%p44, %r221, 0;
	@%p44 bra 	$L__BB6_18;
$L__BB6_21:
	sub.s32 	%r196, %r3, %r4;
	setp.gt.u32 	%p45, %r196, -4;
	@%p45 bra 	$L__BB6_32;
	sub.s32 	%r227, %r225, %r4;
	add.s64 	%rd6, %rd2, 8;
$L__BB6_23:
	mul.wide.s32 	%rd99, %r225, 4;
	add.s64 	%rd7, %rd6, %rd99;
	ld.global.u32 	%r54, [%rd7+-8];
	mul.wide.s32 	%rd100, %r54, 4;
	add.s64 	%rd101, %rd4, %rd100;
	ld.global.u32 	%r197, [%rd101];
	setp.ne.s32 	%p46, %r197, 0;
	@%p46 bra 	$L__BB6_25;
	add.s64 	%rd103, %rd3, %rd100;
	ld.global.u32 	%r198, [%rd103];
	add.s32 	%r55, %r230, 1;
	mul.wide.s32 	%rd104, %r230, 4;
	add.s64 	%rd105, %rd1, %rd104;
	st.global.u32 	[%rd105], %r198;
	mov.u32 	%r230, %r55;
$L__BB6_25:
	ld.global.u32 	%r57, [%rd7+-4];
	mul.wide.s32 	%rd106, %r57, 4;
	add.s64 	%rd107, %rd4, %rd106;
	ld.global.u32 	%r199, [%rd107];
	setp.ne.s32 	%p47, %r199, 0;
	@%p47 bra 	$L__BB6_27;
	add.s64 	%rd109, %rd3, %rd106;
	ld.global.u32 	%r200, [%rd109];
	add.s32 	%r58, %r230, 1;
	mul.wide.s32 	%rd110, %r230, 4;
	add.s64 	%rd111, %rd1, %rd110;
	st.global.u32 	[%rd111], %r200;
	mov.u32 	%r230, %r58;
$L__BB6_27:
	ld.global.u32 	%r60, [%rd7];
	mul.wide.s32 	%rd112, %r60, 4;
	add.s64 	%rd113, %rd4, %rd112;
	ld.global.u32 	%r201, [%rd113];
	setp.ne.s32 	%p48, %r201, 0;
	@%p48 bra 	$L__BB6_29;
	add.s64 	%rd115, %rd3, %rd112;
	ld.global.u32 	%r202, [%rd115];
	add.s32 	%r61, %r230, 1;
	mul.wide.s32 	%rd116, %r230, 4;
	add.s64 	%rd117, %rd1, %rd116;
	st.global.u32 	[%rd117], %r202;
	mov.u32 	%r230, %r61;
$L__BB6_29:
	ld.global.u32 	%r63, [%rd7+4];
	mul.wide.s32 	%rd118, %r63, 4;
	add.s64 	%rd119, %rd4, %rd118;
	ld.global.u32 	%r203, [%rd119];
	setp.ne.s32 	%p49, %r203, 0;
	@%p49 bra 	$L__BB6_31;
	add.s64 	%rd121, %rd3, %rd118;
	ld.global.u32 	%r204, [%rd121];
	add.s32 	%r64, %r230, 1;
	mul.wide.s32 	%rd122, %r230, 4;
	add.s64 	%rd123, %rd1, %rd122;
	st.global.u32 	[%rd123], %r204;
	mov.u32 	%r230, %r64;
$L__BB6_31:
	add.s32 	%r225, %r225, 4;
	add.s32 	%r227, %r227, 4;
	setp.ne.s32 	%p50, %r227, 0;
	@%p50 bra 	$L__BB6_23;
$L__BB6_32:
	ret;

}
	// .globl	_Z17bfs_sparse_kerneliPKiS0_PyS1_S0_PiS2_
.visible .entry _Z17bfs_sparse_kerneliPKiS0_PyS1_S0_PiS2_(
	.param .u32 _Z17bfs_sparse_kerneliPKiS0_PyS1_S0_PiS2__param_0,
	.param .u64 .ptr .align 1 _Z17bfs_sparse_kerneliPKiS0_PyS1_S0_PiS2__param_1,
	.param .u64 .ptr .align 1 _Z17bfs_sparse_kerneliPKiS0_PyS1_S0_PiS2__param_2,
	.param .u64 .ptr .align 1 _Z17bfs_sparse_kerneliPKiS0_PyS1_S0_PiS2__param_3,
	.param .u64 .ptr .align 1 _Z17bfs_sparse_kerneliPKiS0_PyS1_S0_PiS2__param_4,
	.param .u64 .ptr .align 1 _Z17bfs_sparse_kerneliPKiS0_PyS1_S0_PiS2__param_5,
	.param .u64 .ptr .align 1 _Z17bfs_sparse_kerneliPKiS0_PyS1_S0_PiS2__param_6,
	.param .u64 .ptr .align 1 _Z17bfs_sparse_kerneliPKiS0_PyS1_S0_PiS2__param_7
)
{
	.reg .pred 	%p<64>;
	.reg .b32 	%r<83>;
	.reg .b64 	%rd<127>;

	ld.param.u32 	%r34, [_Z17bfs_sparse_kerneliPKiS0_PyS1_S0_PiS2__param_0];
	ld.param.u64 	%rd29, [_Z17bfs_sparse_kerneliPKiS0_PyS1_S0_PiS2__param_1];
	ld.param.u64 	%rd33, [_Z17bfs_sparse_kerneliPKiS0_PyS1_S0_PiS2__param_2];
	ld.param.u64 	%rd30, [_Z17bfs_sparse_kerneliPKiS0_PyS1_S0_PiS2__param_3];
	ld.param.u64 	%rd31, [_Z17bfs_sparse_kerneliPKiS0_PyS1_S0_PiS2__param_4];
	ld.param.u64 	%rd32, [_Z17bfs_sparse_kerneliPKiS0_PyS1_S0_PiS2__param_5];
	ld.param.u64 	%rd34, [_Z17bfs_sparse_kerneliPKiS0_PyS1_S0_PiS2__param_6];
	ld.param.u64 	%rd35, [_Z17bfs_sparse_kerneliPKiS0_PyS1_S0_PiS2__param_7];
	cvta.to.global.u64 	%rd1, %rd34;
	cvta.to.global.u64 	%rd2, %rd35;
	cvta.to.global.u64 	%rd3, %rd31;
	cvta.to.global.u64 	%rd4, %rd30;
	cvta.to.global.u64 	%rd5, %rd33;
	mov.u32 	%r35, %ctaid.x;
	mov.u32 	%r36, %ntid.x;
	mov.u32 	%r37, %tid.x;
	mad.lo.s32 	%r1, %r35, %r36, %r37;
	setp.ge.s32 	%p4, %r1, %r34;
	@%p4 bra 	$L__BB7_51;
	cvta.to.global.u64 	%rd36, %rd32;
	cvta.to.global.u64 	%rd37, %rd29;
	mul.wide.s32 	%rd38, %r1, 4;
	add.s64 	%rd39, %rd36, %rd38;
	ld.global.u32 	%r38, [%rd39];
	mul.wide.s32 	%rd40, %r38, 4;
	add.s64 	%rd41, %rd37, %rd40;
	ld.global.u32 	%r80, [%rd41];
	ld.global.u32 	%r3, [%rd41+4];
	setp.le.s32 	%p5, %r3, %r80;
	@%p5 bra 	$L__BB7_51;
	setp.ne.s64 	%p6, %rd31, 0;
	@%p6 bra 	$L__BB7_29;
	sub.s32 	%r53, %r3, %r80;
	and.b32  	%r4, %r53, 3;
	setp.eq.s32 	%p35, %r4, 0;
	mov.u32 	%r77, %r80;
	@%p35 bra 	$L__BB7_10;
	neg.s32 	%r75, %r4;
	mov.u32 	%r77, %r80;
$L__BB7_5:
	.pragma "nounroll";
	setp.eq.s64 	%p36, %rd30, 0;
	mul.wide.s32 	%rd84, %r77, 4;
	add.s64 	%rd85, %rd5, %rd84;
	ld.global.u32 	%r54, [%rd85];
	setp.lt.s32 	%p37, %r54, 0;
	or.pred  	%p38, %p36, %p37;
	@%p38 bra 	$L__BB7_9;
	shr.u32 	%r55, %r54, 6;
	mul.wide.u32 	%rd86, %r55, 8;
	add.s64 	%rd6, %rd4, %rd86;
	ld.global.u64 	%rd87, [%rd6];
	and.b32  	%r56, %r54, 63;
	mov.b64 	%rd88, 1;
	shl.b64 	%rd7, %rd88, %r56;
	and.b64  	%rd89, %rd87, %rd7;
	setp.ne.s64 	%p39, %rd89, 0;
	@%p39 bra 	$L__BB7_9;
	atom.global.or.b64 	%rd90, [%rd6], %rd7;
	and.b64  	%rd91, %rd90, %rd7;
	setp.ne.s64 	%p40, %rd91, 0;
	@%p40 bra 	$L__BB7_9;
	atom.global.add.u32 	%r57, [%rd2], 1;
	mul.wide.s32 	%rd92, %r57, 4;
	add.s64 	%rd93, %rd1, %rd92;
	st.global.u32 	[%rd93], %r54;
$L__BB7_9:
	add.s32 	%r77, %r77, 1;
	add.s32 	%r75, %r75, 1;
	setp.ne.s32 	%p41, %r75, 0;
	@%p41 bra 	$L__BB7_5;
$L__BB7_10:
	sub.s32 	%r58, %r80, %r3;
	setp.gt.u32 	%p42, %r58, -4;
	@%p42 bra 	$L__BB7_51;
	sub.s32 	%r78, %r77, %r3;
	add.s64 	%rd8, %rd5, 8;
$L__BB7_12:
	setp.eq.s64 	%p43, %rd30, 0;
	mul.wide.s32 	%rd94, %r77, 4;
	add.s64 	%rd9, %rd8, %rd94;
	ld.global.u32 	%r59, [%rd9+-8];
	setp.lt.s32 	%p44, %r59, 0;
	or.pred  	%p45, %p43, %p44;
	@%p45 bra 	$L__BB7_16;
	shr.u32 	%r60, %r59, 6;
	mul.wide.u32 	%rd95, %r60, 8;
	add.s64 	%rd10, %rd4, %rd95;
	ld.global.u64 	%rd96, [%rd10];
	and.b32  	%r61, %r59, 63;
	mov.b64 	%rd97, 1;
	shl.b64 	%rd11, %rd97, %r61;
	and.b64  	%rd98, %rd96, %rd11;
	setp.ne.s64 	%p46, %rd98, 0;
	@%p46 bra 	$L__BB7_16;
	atom.global.or.b64 	%rd99, [%rd10], %rd11;
	and.b64  	%rd100, %rd99, %rd11;
	setp.ne.s64 	%p47, %rd100, 0;
	@%p47 bra 	$L__BB7_16;
	atom.global.add.u32 	%r62, [%rd2], 1;
	mul.wide.s32 	%rd101, %r62, 4;
	add.s64 	%rd102, %rd1, %rd101;
	st.global.u32 	[%rd102], %r59;
$L__BB7_16:
	setp.eq.s64 	%p48, %rd30, 0;
	ld.global.u32 	%r63, [%rd9+-4];
	setp.lt.s32 	%p49, %r63, 0;
	or.pred  	%p50, %p48, %p49;
	@%p50 bra 	$L__BB7_20;
	shr.u32 	%r64, %r63, 6;
	mul.wide.u32 	%rd103, %r64, 8;
	add.s64 	%rd12, %rd4, %rd103;
	ld.global.u64 	%rd104, [%rd12];
	and.b32  	%r65, %r63, 63;
	mov.b64 	%rd105, 1;
	shl.b64 	%rd13, %rd105, %r65;
	and.b64  	%rd106, %rd104, %rd13;
	setp.ne.s64 	%p51, %rd106, 0;
	@%p51 bra 	$L__BB7_20;
	atom.global.or.b64 	%rd107, [%rd12], %rd13;
	and.b64  	%rd108, %rd107, %rd13;
	setp.ne.s64 	%p52, %rd108, 0;
	@%p52 bra 	$L__BB7_20;
	atom.global.add.u32 	%r66, [%rd2], 1;
	mul.wide.s32 	%rd109, %r66, 4;
	add.s64 	%rd110, %rd1, %rd109;
	st.global.u32 	[%rd110], %r63;
$L__BB7_20:
	setp.eq.s64 	%p53, %rd30, 0;
	ld.global.u32 	%r67, [%rd9];
	setp.lt.s32 	%p54, %r67, 0;
	or.pred  	%p55, %p53, %p54;
	@%p55 bra 	$L__BB7_24;
	shr.u32 	%r68, %r67, 6;
	mul.wide.u32 	%rd111, %r68, 8;
	add.s64 	%rd14, %rd4, %rd111;
	ld.global.u64 	%rd112, [%rd14];
	and.b32  	%r69, %r67, 63;
	mov.b64 	%rd113, 1;
	shl.b64 	%rd15, %rd113, %r69;
	and.b64  	%rd114, %rd112, %rd15;
	setp.ne.s64 	%p56, %rd114, 0;
	@%p56 bra 	$L__BB7_24;
	atom.global.or.b64 	%rd115, [%rd14], %rd15;
	and.b64  	%rd116, %rd115, %rd15;
	setp.ne.s64 	%p57, %rd116, 0;
	@%p57 bra 	$L__BB7_24;
	atom.global.add.u32 	%r70, [%rd2], 1;
	mul.wide.s32 	%rd117, %r70, 4;
	add.s64 	%rd118, %rd1, %rd117;
	st.global.u32 	[%rd118], %r67;
$L__BB7_24:
	setp.eq.s64 	%p58, %rd30, 0;
	ld.global.u32 	%r71, [%rd9+4];
	setp.lt.s32 	%p59, %r71, 0;
	or.pred  	%p60, %p58, %p59;
	@%p60 bra 	$L__BB7_28;
	shr.u32 	%r72, %r71, 6;
	mul.wide.u32 	%rd119, %r72, 8;
	add.s64 	%rd16, %rd4, %rd119;
	ld.global.u64 	%rd120, [%rd16];
	and.b32  	%r73, %r71, 63;
	mov.b64 	%rd121, 1;
	shl.b64 	%rd17, %rd121, %r73;
	and.b64  	%rd122, %rd120, %rd17;
	setp.ne.s64 	%p61, %rd122, 0;
	@%p61 bra 	$L__BB7_28;
	atom.global.or.b64 	%rd123, [%rd16], %rd17;
	and.b64  	%rd124, %rd123, %rd17;
	setp.ne.s64 	%p62, %rd124, 0;
	@%p62 bra 	$L__BB7_28;
	atom.global.add.u32 	%r74, [%rd2], 1;
	mul.wide.s32 	%rd125, %r74, 4;
	add.s64 	%rd126, %rd1, %rd125;
	st.global.u32 	[%rd126], %r71;
$L__BB7_28:
	add.s32 	%r77, %r77, 4;
	add.s32 	%r78, %r78, 4;
	setp.eq.s32 	%p63, %r78, 0;
	@%p63 bra 	$L__BB7_51;
	bra.uni 	$L__BB7_12;
$L__BB7_29:
	sub.s32 	%r39, %r3, %r80;
	add.s32 	%r21, %r80, 1;
	and.b32  	%r40, %r39, 1;
	setp.eq.b32 	%p7, %r40, 1;
	not.pred 	%p8, %p7;
	@%p8 bra 	$L__BB7_36;
	setp.eq.s64 	%p9, %rd30, 0;
	mul.wide.s32 	%rd42, %r80, 4;
	add.s64 	%rd43, %rd5, %rd42;
	ld.global.u32 	%r41, [%rd43];
	setp.lt.s32 	%p10, %r41, 0;
	or.pred  	%p1, %p9, %p10;
	shr.u32 	%r23, %r41, 6;
	mul.wide.u32 	%rd44, %r23, 8;
	add.s64 	%rd18, %rd4, %rd44;
	@%p1 bra 	$L__BB7_32;
	ld.global.u64 	%rd45, [%rd18];
	and.b32  	%r42, %r41, 63;
	shr.u64 	%rd46, %rd45, %r42;
	and.b64  	%rd47, %rd46, 1;
	setp.eq.b64 	%p11, %rd47, 1;
	not.pred 	%p12, %p11;
	mov.u32 	%r80, %r21;
	@%p12 bra 	$L__BB7_33;
	bra.uni 	$L__BB7_36;
$L__BB7_32:
	setp.lt.s32 	%p13, %r41, 0;
	mov.u32 	%r80, %r21;
	@%p13 bra 	$L__BB7_36;
$L__BB7_33:
	add.s64 	%rd19, %rd3, %rd44;
	ld.global.u64 	%rd49, [%rd19];
	and.b32  	%r43, %r41, 63;
	mov.b64 	%rd50, 1;
	shl.b64 	%rd20, %rd50, %r43;
	and.b64  	%rd51, %rd49, %rd20;
	setp.ne.s64 	%p14, %rd51, 0;
	or.pred  	%p15, %p1, %p14;
	mov.u32 	%r80, %r21;
	@%p15 bra 	$L__BB7_36;
	atom.global.or.b64 	%rd52, [%rd18], %rd20;
	and.b64  	%rd53, %rd52, %rd20;
	setp.ne.s64 	%p16, %rd53, 0;
	mov.u32 	%r80, %r21;
	@%p16 bra 	$L__BB7_36;
	atom.global.or.b64 	%rd54, [%rd19], %rd20;
	atom.global.add.u32 	%r44, [%rd2], 1;
	mul.wide.s32 	%rd55, %r44, 4;
	add.s64 	%rd56, %rd1, %rd55;
	st.global.u32 	[%rd56], %r41;
	mov.u32 	%r80, %r21;
$L__BB7_36:
	setp.eq.s32 	%p17, %r3, %r21;
	@%p17 bra 	$L__BB7_51;
	sub.s32 	%r81, %r80, %r3;
	add.s64 	%rd21, %rd5, 4;
$L__BB7_38:
	setp.eq.s64 	%p18, %rd30, 0;
	mul.wide.s32 	%rd57, %r80, 4;
	add.s64 	%rd22, %rd21, %rd57;
	ld.global.u32 	%r45, [%rd22+-4];
	setp.lt.s32 	%p19, %r45, 0;
	or.pred  	%p2, %p18, %p19;
	shr.u32 	%r29, %r45, 6;
	mul.wide.u32 	%rd58, %r29, 8;
	add.s64 	%rd23, %rd4, %rd58;
	@%p2 bra 	$L__BB7_40;
	ld.global.u64 	%rd59, [%rd23];
	and.b32  	%r46, %r45, 63;
	shr.u64 	%rd60, %rd59, %r46;
	and.b64  	%rd61, %rd60, 1;
	setp.eq.b64 	%p20, %rd61, 1;
	not.pred 	%p21, %p20;
	@%p21 bra 	$L__BB7_41;
	bra.uni 	$L__BB7_44;
$L__BB7_40:
	setp.lt.s32 	%p22, %r45, 0;
	@%p22 bra 	$L__BB7_44;
$L__BB7_41:
	add.s64 	%rd24, %rd3, %rd58;
	ld.global.u64 	%rd63, [%rd24];
	and.b32  	%r47, %r45, 63;
	mov.b64 	%rd64, 1;
	shl.b64 	%rd25, %rd64, %r47;
	and.b64  	%rd65, %rd63, %rd25;
	setp.ne.s64 	%p23, %rd65, 0;
	or.pred  	%p24, %p2, %p23;
	@%p24 bra 	$L__BB7_44;
	atom.global.or.b64 	%rd66, [%rd23], %rd25;
	and.b64  	%rd67, %rd66, %rd25;
	setp.ne.s64 	%p25, %rd67, 0;
	@%p25 bra 	$L__BB7_44;
	atom.global.or.b64 	%rd68, [%rd24], %rd25;
	atom.global.add.u32 	%r48, [%rd2], 1;
	mul.wide.s32 	%rd69, %r48, 4;
	add.s64 	%rd70, %rd1, %rd69;
	st.global.u32 	[%rd70], %r45;
$L__BB7_44:
	setp.eq.s64 	%p26, %rd30, 0;
	ld.global.u32 	%r49, [%rd22];
	setp.lt.s32 	%p27, %r49, 0;
	or.pred  	%p3, %p26, %p27;
	shr.u32 	%r31, %r49, 6;
	mul.wide.u32 	%rd71, %r31, 8;
	add.s64 	%rd26, %rd4, %rd71;
	@%p3 bra 	$L__BB7_46;
	ld.global.u64 	%rd72, [%rd26];
	and.b32  	%r50, %r49, 63;
	shr.u64 	%rd73, %rd72, %r50;
	and.b64  	%rd74, %rd73, 1;
	setp.eq.b64 	%p28, %rd74, 1;
	not.pred 	%p29, %p28;
	@%p29 bra 	$L__BB7_47;
	bra.uni 	$L__BB7_50;
$L__BB7_46:
	setp.lt.s32 	%p30, %r49, 0;
	@%p30 bra 	$L__BB7_50;
$L__BB7_47:
	add.s64 	%rd27, %rd3, %rd71;
	ld.global.u64 	%rd76, [%rd27];
	and.b32  	%r51, %r49, 63;
	mov.b64 	%rd77, 1;
	shl.b64 	%rd28, %rd77, %r51;
	and.b64  	%rd78, %rd76, %rd28;
	setp.ne.s64 	%p31, %rd78, 0;
	or.pred  	%p32, %p3, %p31;
	@%p32 bra 	$L__BB7_50;
	atom.global.or.b64 	%rd79, [%rd26], %rd28;
	and.b64  	%rd80, %rd79, %rd28;
	setp.ne.s64 	%p33, %rd80, 0;
	@%p33 bra 	$L__BB7_50;
	atom.global.or.b64 	%rd81, [%rd27], %rd28;
	atom.global.add.u32 	%r52, [%rd2], 1;
	mul.wide.s32 	%rd82, %r52, 4;
	add.s64 	%rd83, %rd1, %rd82;
	st.global.u32 	[%rd83], %r49;
$L__BB7_50:
	add.s32 	%r80, %r80, 2;
	add.s32 	%r81, %r81, 2;
	setp.ne.s32 	%p34, %r81, 0;
	@%p34 bra 	$L__BB7_38;
$L__BB7_51:
	ret;

}
	// .globl	_Z16bfs_dense_kerneliPKiS0_PyS1_S1_S1_Pi
.visible .entry _Z16bfs_dense_kerneliPKiS0_PyS1_S1_S1_Pi(
	.param .u32 _Z16bfs_dense_kerneliPKiS0_PyS1_S1_S1_Pi_param_0,
	.param .u64 .ptr .align 1 _Z16bfs_dense_kerneliPKiS0_PyS1_S1_S1_Pi_param_1,
	.param .u64 .ptr .align 1 _Z16bfs_dense_kerneliPKiS0_PyS1_S1_S1_Pi_param_2,
	.param .u64 .ptr .align 1 _Z16bfs_dense_kerneliPKiS0_PyS1_S1_S1_Pi_param_3,
	.param .u64 .ptr .align 1 _Z16bfs_dense_kerneliPKiS0_PyS1_S1_S1_Pi_param_4,
	.param .u64 .ptr .align 1 _Z16bfs_dense_kerneliPKiS0_PyS1_S1_S1_Pi_param_5,
	.param .u64 .ptr .align 1 _Z16bfs_dense_kerneliPKiS0_PyS1_S1_S1_Pi_param_6,
	.param .u64 .ptr .align 1 _Z16bfs_dense_kerneliPKiS0_PyS1_S1_S1_Pi_param_7
)
{
	.reg .pred 	%p<152>;
	.reg .b32 	%r<167>;
	.reg .b64 	%rd<261>;

	ld.param.u32 	%r78, [_Z16bfs_dense_kerneliPKiS0_PyS1_S1_S1_Pi_param_0];
	ld.param.u64 	%rd58, [_Z16bfs_dense_kerneliPKiS0_PyS1_S1_S1_Pi_param_1];
	ld.param.u64 	%rd63, [_Z16bfs_dense_kerneliPKiS0_PyS1_S1_S1_Pi_param_2];
	ld.param.u64 	%rd59, [_Z16bfs_dense_kerneliPKiS0_PyS1_S1_S1_Pi_param_3];
	ld.param.u64 	%rd60, [_Z16bfs_dense_kerneliPKiS0_PyS1_S1_S1_Pi_param_4];
	ld.param.u64 	%rd61, [_Z16bfs_dense_kerneliPKiS0_PyS1_S1_S1_Pi_param_5];
	ld.param.u64 	%rd62, [_Z16bfs_dense_kerneliPKiS0_PyS1_S1_S1_Pi_param_6];
	ld.param.u64 	%rd64, [_Z16bfs_dense_kerneliPKiS0_PyS1_S1_S1_Pi_param_7];
	cvta.to.global.u64 	%rd1, %rd64;
	cvta.to.global.u64 	%rd2, %rd62;
	cvta.to.global.u64 	%rd3, %rd60;
	cvta.to.global.u64 	%rd4, %rd59;
	cvta.to.global.u64 	%rd5, %rd63;
	mov.u32 	%r79, %ctaid.x;
	mov.u32 	%r80, %ntid.x;
	mov.u32 	%r81, %tid.x;
	mad.lo.s32 	%r1, %r79, %r80, %r81;
	setp.ge.s32 	%p9, %r1, %r78;
	@%p9 bra 	$L__BB8_120;
	setp.eq.s64 	%p10, %rd61, 0;
	setp.lt.s32 	%p11, %r1, 0;
	or.pred  	%p12, %p11, %p10;
	@%p12 bra 	$L__BB8_120;
	shr.u32 	%r82, %r1, 6;
	cvta.to.global.u64 	%rd65, %rd61;
	mul.wide.u32 	%rd66, %r82, 8;
	add.s64 	%rd67, %rd65, %rd66;
	ld.global.u64 	%rd68, [%rd67];
	and.b32  	%r83, %r1, 63;
	shr.u64 	%rd69, %rd68, %r83;
	and.b64  	%rd70, %rd69, 1;
	setp.eq.b64 	%p13, %rd70, 1;
	not.pred 	%p14, %p13;
	@%p14 bra 	$L__BB8_120;
	cvta.to.global.u64 	%rd71, %rd58;
	mul.wide.u32 	%rd72, %r1, 4;
	add.s64 	%rd73, %rd71, %rd72;
	ld.global.u32 	%r164, [%rd73];
	ld.global.u32 	%r3, [%rd73+4];
	setp.le.s32 	%p15, %r3, %r164;
	@%p15 bra 	$L__BB8_120;
	setp.ne.s64 	%p16, %rd62, 0;
	@%p16 bra 	$L__BB8_63;
	setp.ne.s64 	%p83, %rd60, 0;
	@%p83 bra 	$L__BB8_27;
	sub.s32 	%r132, %r3, %r164;
	and.b32  	%r4, %r132, 3;
	setp.eq.s32 	%p128, %r4, 0;
	mov.u32 	%r151, %r164;
	@%p128 bra 	$L__BB8_12;
	neg.s32 	%r149, %r4;
	mov.u32 	%r151, %r164;
$L__BB8_8:
	.pragma "nounroll";
	setp.eq.s64 	%p129, %rd59, 0;
	mul.wide.s32 	%rd233, %r151, 4;
	add.s64 	%rd234, %rd5, %rd233;
	ld.global.u32 	%r133, [%rd234];
	setp.lt.s32 	%p130, %r133, 0;
	or.pred  	%p131, %p129, %p130;
	@%p131 bra 	$L__BB8_11;
	shr.u32 	%r134, %r133, 6;
	mul.wide.u32 	%rd235, %r134, 8;
	add.s64 	%rd6, %rd4, %rd235;
	ld.global.u64 	%rd236, [%rd6];
	and.b32  	%r135, %r133, 63;
	mov.b64 	%rd237, 1;
	shl.b64 	%rd7, %rd237, %r135;
	and.b64  	%rd238, %rd236, %rd7;
	setp.ne.s64 	%p132, %rd238, 0;
	@%p132 bra 	$L__BB8_11;
	atom.global.or.b64 	%rd239, [%rd6], %rd7;
$L__BB8_11:
	add.s32 	%r151, %r151, 1;
	add.s32 	%r149, %r149, 1;
	setp.ne.s32 	%p133, %r149, 0;
	@%p133 bra 	$L__BB8_8;
$L__BB8_12:
	sub.s32 	%r136, %r164, %r3;
	setp.gt.u32 	%p134, %r136, -4;
	@%p134 bra 	$L__BB8_120;
	sub.s32 	%r152, %r151, %r3;
	add.s64 	%rd8, %rd5, 8;
$L__BB8_14:
	setp.eq.s64 	%p135, %rd59, 0;
	mul.wide.s32 	%rd240, %r151, 4;
	add.s64 	%rd9, %rd8, %rd240;
	ld.global.u32 	%r137, [%rd9+-8];
	setp.lt.s32 	%p136, %r137, 0;
	or.pred  	%p137, %p135, %p136;
	@%p137 bra 	$L__BB8_17;
	shr.u32 	%r138, %r137, 6;
	mul.wide.u32 	%rd241, %r138, 8;
	add.s64 	%rd10, %rd4, %rd241;
	ld.global.u64 	%rd242, [%rd10];
	and.b32  	%r139, %r137, 63;
	mov.b64 	%rd243, 1;
	shl.b64 	%rd11, %rd243, %r139;
	and.b64  	%rd244, %rd242, %rd11;
	setp.ne.s64 	%p138, %rd244, 0;
	@%p138 bra 	$L__BB8_17;
	atom.global.or.b64 	%rd245, [%rd10], %rd11;
$L__BB8_17:
	setp.eq.s64 	%p139, %rd59, 0;
	ld.global.u32 	%r140, [%rd9+-4];
	setp.lt.s32 	%p140, %r140, 0;
	or.pred  	%p141, %p139, %p140;
	@%p141 bra 	$L__BB8_20;
	shr.u32 	%r141, %r140, 6;
	mul.wide.u32 	%rd246, %r141, 8;
	add.s64 	%rd12, %rd4, %rd246;
	ld.global.u64 	%rd247, [%rd12];
	and.b32  	%r142, %r140, 63;
	mov.b64 	%rd248, 1;
	shl.b64 	%rd13, %rd248, %r142;
	and.b64  	%rd249, %rd247, %rd13;
	setp.ne.s64 	%p142, %rd249, 0;
	@%p142 bra 	$L__BB8_20;
	atom.global.or.b64 	%rd250, [%rd12], %rd13;
$L__BB8_20:
	setp.eq.s64 	%p143, %rd59, 0;
	ld.global.u32 	%r143, [%rd9];
	setp.lt.s32 	%p144, %r143, 0;
	or.pred  	%p145, %p143, %p144;
	@%p145 bra 	$L__BB8_23;
	shr.u32 	%r144, %r143, 6;
	mul.wide.u32 	%rd251, %r144, 8;
	add.s64 	%rd14, %rd4, %rd251;
	ld.global.u64 	%rd252, [%rd14];
	and.b32  	%r145, %r143, 63;
	mov.b64 	%rd253, 1;
	shl.b64 	%rd15, %rd253, %r145;
	and.b64  	%rd254, %rd252, %rd15;
	setp.ne.s64 	%p146, %rd254, 0;
	@%p146 bra 	$L__BB8_23;
	atom.global.or.b64 	%rd255, [%rd14], %rd15;
$L__BB8_23:
	setp.eq.s64 	%p147, %rd59, 0;
	ld.global.u32 	%r146, [%rd9+4];
	setp.lt.s32 	%p148, %r146, 0;
	or.pred  	%p149, %p147, %p148;
	@%p149 bra 	$L__BB8_26;
	shr.u32 	%r147, %r146, 6;
	mul.wide.u32 	%rd256, %r147, 8;
	add.s64 	%rd16, %rd4, %rd256;
	ld.global.u64 	%rd257, [%rd16];
	and.b32  	%r148, %r146, 63;
	mov.b64 	%rd258, 1;
	shl.b64 	%rd17, %rd258, %r148;
	and.b64  	%rd259, %rd257, %rd17;
	setp.ne.s64 	%p150, %rd259, 0;
	@%p150 bra 	$L__BB8_26;
	atom.global.or.b64 	%rd260, [%rd16], %rd17;
$L__BB8_26:
	add.s32 	%r151, %r151, 4;
	add.s32 	%r152, %r152, 4;
	setp.eq.s32 	%p151, %r152, 0;
	@%p151 bra 	$L__BB8_120;
	bra.uni 	$L__BB8_14;
$L__BB8_27:
	sub.s32 	%r115, %r3, %r164;
	and.b32  	%r21, %r115, 3;
	setp.eq.s32 	%p84, %r21, 0;
	mov.u32 	%r156, %r164;
	@%p84 bra 	$L__BB8_36;
	neg.s32 	%r154, %r21;
	mov.u32 	%r156, %r164;
$L__BB8_29:
	.pragma "nounroll";
	setp.eq.s64 	%p85, %rd59, 0;
	mul.wide.s32 	%rd175, %r156, 4;
	add.s64 	%rd176, %rd5, %rd175;
	ld.global.u32 	%r116, [%rd176];
	setp.lt.s32 	%p86, %r116, 0;
	or.pred  	%p1, %p85, %p86;
	shr.u32 	%r26, %r116, 6;
	mul.wide.u32 	%rd177, %r26, 8;
	add.s64 	%rd18, %rd4, %rd177;
	@%p1 bra 	$L__BB8_31;
	ld.global.u64 	%rd178, [%rd18];
	and.b32  	%r117, %r116, 63;
	shr.u64 	%rd179, %rd178, %r117;
	and.b64  	%rd180, %rd179, 1;
	setp.eq.b64 	%p87, %rd180, 1;
	not.pred 	%p88, %p87;
	@%p88 bra 	$L__BB8_32;
	bra.uni 	$L__BB8_35;
$L__BB8_31:
	setp.lt.s32 	%p89, %r116, 0;
	@%p89 bra 	$L__BB8_35;
$L__BB8_32:
	add.s64 	%rd19, %rd3, %rd177;
	ld.global.u64 	%rd182, [%rd19];
	and.b32  	%r118, %r116, 63;
	mov.b64 	%rd183, 1;
	shl.b64 	%rd20, %rd183, %r118;
	and.b64  	%rd184, %rd182, %rd20;
	setp.ne.s64 	%p90, %rd184, 0;
	or.pred  	%p91, %p1, %p90;
	@%p91 bra 	$L__BB8_35;
	atom.global.or.b64 	%rd185, [%rd18], %rd20;
	and.b64  	%rd186, %rd185, %rd20;
	setp.ne.s64 	%p92, %rd186, 0;
	@%p92 bra 	$L__BB8_35;
	atom.global.or.b64 	%rd187, [%rd19], %rd20;
$L__BB8_35:
	add.s32 	%r156, %r156, 1;
	add.s32 	%r154, %r154, 1;
	setp.ne.s32 	%p93, %r154, 0;
	@%p93 bra 	$L__BB8_29;
$L__BB8_36:
	sub.s32 	%r119, %r164, %r3;
	setp.gt.u32 	%p94, %r119, -4;
	@%p94 bra 	$L__BB8_120;
	sub.s32 	%r157, %r156, %r3;
	add.s64 	%rd21, %rd5, 8;
$L__BB8_38:
	setp.eq.s64 	%p95, %rd59, 0;
	mul.wide.s32 	%rd188, %r156, 4;
	add.s64 	%rd22, %rd21, %rd188;
	ld.global.u32 	%r120, [%rd22+-8];
	setp.lt.s32 	%p96, %r120, 0;
	or.pred  	%p2, %p95, %p96;
	shr.u32 	%r34, %r120, 6;
	mul.wide.u32 	%rd189, %r34, 8;
	add.s64 	%rd23, %rd4, %rd189;
	@%p2 bra 	$L__BB8_40;
	ld.global.u64 	%rd190, [%rd23];
	and.b32  	%r121, %r120, 63;
	shr.u64 	%rd191, %rd190, %r121;
	and.b64  	%rd192, %rd191, 1;
	setp.eq.b64 	%p97, %rd192, 1;
	not.pred 	%p98, %p97;
	@%p98 bra 	$L__BB8_41;
	bra.uni 	$L__BB8_44;
$L__BB8_40:
	setp.lt.s32 	%p99, %r120, 0;
	@%p99 bra 	$L__BB8_44;
$L__BB8_41:
	add.s64 	%rd24, %rd3, %rd189;
	ld.global.u64 	%rd194, [%rd24];
	and.b32  	%r122, %r120, 63;
	mov.b64 	%rd195, 1;
	shl.b64 	%rd25, %rd195, %r122;
	and.b64  	%rd196, %rd194, %rd25;
	setp.ne.s64 	%p100, %rd196, 0;
	or.pred  	%p101, %p2, %p100;
	@%p101 bra 	$L__BB8_44;
	atom.global.or.b64 	%rd197, [%rd23], %rd25;
	and.b64  	%rd198, %rd197, %rd25;
	setp.ne.s64 	%p102, %rd198, 0;
	@%p102 bra 	$L__BB8_44;
	atom.global.or.b64 	%rd199, [%rd24], %rd25;
$L__BB8_44:
	setp.eq.s64 	%p103, %rd59, 0;
	ld.global.u32 	%r123, [%rd22+-4];
	setp.lt.s32 	%p104, %r123, 0;
	or.pred  	%p3, %p103, %p104;
	shr.u32 	%r36, %r123, 6;
	mul.wide.u32 	%rd200, %r36, 8;
	add.s64 	%rd26, %rd4, %rd200;
	@%p3 bra 	$L__BB8_46;
	ld.global.u64 	%rd201, [%rd26];
	and.b32  	%r124, %r123, 63;
	shr.u64 	%rd202, %rd201, %r124;
	and.b64  	%rd203, %rd202, 1;
	setp.eq.b64 	%p105, %rd203, 1;
	not.pred 	%p106, %p105;
	@%p106 bra 	$L__BB8_47;
	bra.uni 	$L__BB8_50;
$L__BB8_46:
	setp.lt.s32 	%p107, %r123, 0;
	@%p107 bra 	$L__BB8_50;
$L__BB8_47:
	add.s64 	%rd27, %rd3, %rd200;
	ld.global.u64 	%rd205, [%rd27];
	and.b32  	%r125, %r123, 63;
	mov.b64 	%rd206, 1;
	shl.b64 	%rd28, %rd206, %r125;
	and.b64  	%rd207, %rd205, %rd28;
	setp.ne.s64 	%p108, %rd207, 0;
	or.pred  	%p109, %p3, %p108;
	@%p109 bra 	$L__BB8_50;
	atom.global.or.b64 	%rd208, [%rd26], %rd28;
	and.b64  	%rd209, %rd208, %rd28;
	setp.ne.s64 	%p110, %rd209, 0;
	@%p110 bra 	$L__BB8_50;
	atom.global.or.b64 	%rd210, [%rd27], %rd28;
$L__BB8_50:
	setp.eq.s64 	%p111, %rd59, 0;
	ld.global.u32 	%r126, [%rd22];
	setp.lt.s32 	%p112, %r126, 0;
	or.pred  	%p4, %p111, %p112;
	shr.u32 	%r38, %r126, 6;
	mul.wide.u32 	%rd211, %r38, 8;
	add.s64 	%rd29, %rd4, %rd211;
	@%p4 bra 	$L__BB8_52;
	ld.global.u64 	%rd212, [%rd29];
	and.b32  	%r127, %r126, 63;
	shr.u64 	%rd213, %rd212, %r127;
	and.b64  	%rd214, %rd213, 1;
	setp.eq.b64 	%p113, %rd214, 1;
	not.pred 	%p114, %p113;
	@%p114 bra 	$L__BB8_53;
	bra.uni 	$L__BB8_56;
$L__BB8_52:
	setp.lt.s32 	%p115, %r126, 0;
	@%p115 bra 	$L__BB8_56;
$L__BB8_53:
	add.s64 	%rd30, %rd3, %rd211;
	ld.global.u64 	%rd216, [%rd30];
	and.b32  	%r128, %r126, 63;
	mov.b64 	%rd217, 1;
	shl.b64 	%rd31, %rd217, %r128;
	and.b64  	%rd218, %rd216, %rd31;
	setp.ne.s64 	%p116, %rd218, 0;
	or.pred  	%p117, %p4, %p116;
	@%p117 bra 	$L__BB8_56;
	atom.global.or.b64 	%rd219, [%rd29], %rd31;
	and.b64  	%rd220, %rd219, %rd31;
	setp.ne.s64 	%p118, %rd220, 0;
	@%p118 bra 	$L__BB8_56;
	atom.global.or.b64 	%rd221, [%rd30], %rd31;
$L__BB8_56:
	setp.eq.s64 	%p119, %rd59, 0;
	ld.global.u32 	%r129, [%rd22+4];
	setp.lt.s32 	%p120, %r129, 0;
	or.pred  	%p5, %p119, %p120;
	shr.u32 	%r40, %r129, 6;
	mul.wide.u32 	%rd222, %r40, 8;
	add.s64 	%rd32, %rd4, %rd222;
	@%p5 bra 	$L__BB8_58;
	ld.global.u64 	%rd223, [%rd32];
	and.b32  	%r130, %r129, 63;
	shr.u64 	%rd224, %rd223, %r130;
	and.b64  	%rd225, %rd224, 1;
	setp.eq.b64 	%p121, %rd225, 1;
	not.pred 	%p122, %p121;
	@%p122 bra 	$L__BB8_59;
	bra.uni 	$L__BB8_62;
$L__BB8_58:
	setp.lt.s32 	%p123, %r129, 0;
	@%p123 bra 	$L__BB8_62;
$L__BB8_59:
	add.s64 	%rd33, %rd3, %rd222;
	ld.global.u64 	%rd227, [%rd33];
	and.b32  	%r131, %r129, 63;
	mov.b64 	%rd228, 1;
	shl.b64 	%rd34, %rd228, %r131;
	and.b64  	%rd229, %rd227, %rd34;
	setp.ne.s64 	%p124, %rd229, 0;
	or.pred  	%p125, %p5, %p124;
	@%p125 bra 	$L__BB8_62;
	atom.global.or.b64 	%rd230, [%rd32], %rd34;
	and.b64  	%rd231, %rd230, %rd34;
	setp.ne.s64 	%p126, %rd231, 0;
	@%p126 bra 	$L__BB8_62;
	atom.global.or.b64 	%rd232, [%rd33], %rd34;
$L__BB8_62:
	add.s32 	%r156, %r156, 4;
	add.s32 	%r157, %r157, 4;
	setp.eq.s32 	%p127, %r157, 0;
	@%p127 bra 	$L__BB8_120;
	bra.uni 	$L__BB8_38;
$L__BB8_63:
	setp.ne.s64 	%p17, %rd60, 0;
	@%p17 bra 	$L__BB8_95;
	sub.s32 	%r98, %r3, %r164;
	and.b32  	%r43, %r98, 3;
	setp.eq.s32 	%p49, %r43, 0;
	mov.u32 	%r161, %r164;
	@%p49 bra 	$L__BB8_72;
	neg.s32 	%r159, %r43;
	mov.u32 	%r161, %r164;
$L__BB8_66:
	.pragma "nounroll";
	setp.eq.s64 	%p50, %rd59, 0;
	mul.wide.s32 	%rd122, %r161, 4;
	add.s64 	%rd123, %rd5, %rd122;
	ld.global.u32 	%r99, [%rd123];
	setp.lt.s32 	%p51, %r99, 0;
	or.pred  	%p52, %p50, %p51;
	@%p52 bra 	$L__BB8_71;
	shr.u32 	%r48, %r99, 6;
	mul.wide.u32 	%rd124, %r48, 8;
	add.s64 	%rd35, %rd4, %rd124;
	ld.global.u64 	%rd125, [%rd35];
	and.b32  	%r100, %r99, 63;
	mov.b64 	%rd126, 1;
	shl.b64 	%rd36, %rd126, %r100;
	and.b64  	%rd127, %rd125, %rd36;
	setp.ne.s64 	%p53, %rd127, 0;
	@%p53 bra 	$L__BB8_71;
	atom.global.or.b64 	%rd128, [%rd35], %rd36;
	and.b64  	%rd129, %rd128, %rd36;
	setp.ne.s64 	%p54, %rd129, 0;
	@%p54 bra 	$L__BB8_71;
	add.s64 	%rd131, %rd2, %rd124;
	atom.global.or.b64 	%rd132, [%rd131], %rd36;
	and.b64  	%rd133, %rd132, %rd36;
	setp.ne.s64 	%p55, %rd133, 0;
	@%p55 bra 	$L__BB8_71;
	atom.global.add.u32 	%r101, [%rd1], 1;
$L__BB8_71:
	add.s32 	%r161, %r161, 1;
	add.s32 	%r159, %r159, 1;
	setp.ne.s32 	%p56, %r159, 0;
	@%p56 bra 	$L__BB8_66;
$L__BB8_72:
	sub.s32 	%r102, %r164, %r3;
	setp.gt.u32 	%p57, %r102, -4;
	@%p57 bra 	$L__BB8_120;
	sub.s32 	%r162, %r161, %r3;
	add.s64 	%rd37, %rd5, 8;
$L__BB8_74:
	setp.eq.s64 	%p58, %rd59, 0;
	mul.wide.s32 	%rd134, %r161, 4;
	add.s64 	%rd38, %rd37, %rd134;
	ld.global.u32 	%r103, [%rd38+-8];
	setp.lt.s32 	%p59, %r103, 0;
	or.pred  	%p60, %p58, %p59;
	@%p60 bra 	$L__BB8_79;
	shr.u32 	%r56, %r103, 6;
	mul.wide.u32 	%rd135, %r56, 8;
	add.s64 	%rd39, %rd4, %rd135;
	ld.global.u64 	%rd136, [%rd39];
	and.b32  	%r104, %r103, 63;
	mov.b64 	%rd137, 1;
	shl.b64 	%rd40, %rd137, %r104;
	and.b64  	%rd138, %rd136, %rd40;
	setp.ne.s64 	%p61, %rd138, 0;
	@%p61 bra 	$L__BB8_79;
	atom.global.or.b64 	%rd139, [%rd39], %rd40;
	and.b64  	%rd140, %rd139, %rd40;
	setp.ne.s64 	%p62, %rd140, 0;
	@%p62 bra 	$L__BB8_79;
	add.s64 	%rd142, %rd2, %rd135;
	atom.global.or.b64 	%rd143, [%rd142], %rd40;
	and.b64  	%rd144, %rd143, %rd40;
	setp.ne.s64 	%p63, %rd144, 0;
	@%p63 bra 	$L__BB8_79;
	atom.global.add.u32 	%r105, [%rd1], 1;
$L__BB8_79:
	setp.eq.s64 	%p64, %rd59, 0;
	ld.global.u32 	%r106, [%rd38+-4];
	setp.lt.s32 	%p65, %r106, 0;
	or.pred  	%p66, %p64, %p65;
	@%p66 bra 	$L__BB8_84;
	shr.u32 	%r58, %r106, 6;
	mul.wide.u32 	%rd145, %r58, 8;
	add.s64 	%rd41, %rd4, %rd145;
	ld.global.u64 	%rd146, [%rd41];
	and.b32  	%r107, %r106, 63;
	mov.b64 	%rd147, 1;
	shl.b64 	%rd42, %rd147, %r107;
	and.b64  	%rd148, %rd146, %rd42;
	setp.ne.s64 	%p67, %rd148, 0;
	@%p67 bra 	$L__BB8_84;
	atom.global.or.b64 	%rd149, [%rd41], %rd42;
	and.b64  	%rd150, %rd149, %rd42;
	setp.ne.s64 	%p68, %rd150, 0;
	@%p68 bra 	$L__BB8_84;
	add.s64 	%rd152, %rd2, %rd145;
	atom.global.or.b64 	%rd153, [%rd152], %rd42;
	and.b64  	%rd154, %rd153, %rd42;
	setp.ne.s64 	%p69, %rd154, 0;
	@%p69 bra 	$L__BB8_84;
	atom.global.add.u32 	%r108, [%rd1], 1;
$L__BB8_84:
	setp.eq.s64 	%p70, %rd59, 0;
	ld.global.u32 	%r109, [%rd38];
	setp.lt.s32 	%p71, %r109, 0;
	or.pred  	%p72, %p70, %p71;
	@%p72 bra 	$L__BB8_89;
	shr.u32 	%r60, %r109, 6;
	mul.wide.u32 	%rd155, %r60, 8;
	add.s64 	%rd43, %rd4, %rd155;
	ld.global.u64 	%rd156, [%rd43];
	and.b32  	%r110, %r109, 63;
	mov.b64 	%rd157, 1;
	shl.b64 	%rd44, %rd157, %r110;
	and.b64  	%rd158, %rd156, %rd44;
	setp.ne.s64 	%p73, %rd158, 0;
	@%p73 bra 	$L__BB8_89;
	atom.global.or.b64 	%rd159, [%rd43], %rd44;
	and.b64  	%rd160, %rd159, %rd44;
	setp.ne.s64 	%p74, %rd160, 0;
	@%p74 bra 	$L__BB8_89;
	add.s64 	%rd162, %rd2, %rd155;
	atom.global.or.b64 	%rd163, [%rd162], %rd44;
	and.b64  	%rd164, %rd163, %rd44;
	setp.ne.s64 	%p75, %rd164, 0;
	@%p75 bra 	$L__BB8_89;
	atom.global.add.u32 	%r111, [%rd1], 1;
$L__BB8_89:
	setp.eq.s64 	%p76, %rd59, 0;
	ld.global.u32 	%r112, [%rd38+4];
	setp.lt.s32 	%p77, %r112, 0;
	or.pred  	%p78, %p76, %p77;
	@%p78 bra 	$L__BB8_94;
	shr.u32 	%r62, %r112, 6;
	mul.wide.u32 	%rd165, %r62, 8;
	add.s64 	%rd45, %rd4, %rd165;
	ld.global.u64 	%rd166, [%rd45];
	and.b32  	%r113, %r112, 63;
	mov.b64 	%rd167, 1;
	shl.b64 	%rd46, %rd167, %r113;
	and.b64  	%rd168, %rd166, %rd46;
	setp.ne.s64 	%p79, %rd168, 0;
	@%p79 bra 	$L__BB8_94;
	atom.global.or.b64 	%rd169, [%rd45], %rd46;
	and.b64  	%rd170, %rd169, %rd46;
	setp.ne.s64 	%p80, %rd170, 0;
	@%p80 bra 	$L__BB8_94;
	add.s64 	%rd172, %rd2, %rd165;
	atom.global.or.b64 	%rd173, [%rd172], %rd46;
	and.b64  	%rd174, %rd173, %rd46;
	setp.ne.s64 	%p81, %rd174, 0;
	@%p81 bra 	$L__BB8_94;
	atom.global.add.u32 	%r114, [%rd1], 1;
$L__BB8_94:
	add.s32 	%r161, %r161, 4;
	add.s32 	%r162, %r162, 4;
	setp.eq.s32 	%p82, %r162, 0;
	@%p82 bra 	$L__BB8_120;
	bra.uni 	$L__BB8_74;
$L__BB8_95:
	sub.s32 	%r84, %r3, %r164;
	add.s32 	%r65, %r164, 1;
	and.b32  	%r85, %r84, 1;
	setp.eq.b32 	%p18, %r85, 1;
	not.pred 	%p19, %p18;
	@%p19 bra 	$L__BB8_103;
	setp.eq.s64 	%p20, %rd59, 0;
	mul.wide.s32 	%rd74, %r164, 4;
	add.s64 	%rd75, %rd5, %rd74;
	ld.global.u32 	%r86, [%rd75];
	setp.lt.s32 	%p21, %r86, 0;
	or.pred  	%p6, %p20, %p21;
	shr.u32 	%r67, %r86, 6;
	mul.wide.u32 	%rd76, %r67, 8;
	add.s64 	%rd47, %rd4, %rd76;
	@%p6 bra 	$L__BB8_98;
	ld.global.u64 	%rd77, [%rd47];
	and.b32  	%r87, %r86, 63;
	shr.u64 	%rd78, %rd77, %r87;
	and.b64  	%rd79, %rd78, 1;
	setp.eq.b64 	%p22, %rd79, 1;
	not.pred 	%p23, %p22;
	mov.u32 	%r164, %r65;
	@%p23 bra 	$L__BB8_99;
	bra.uni 	$L__BB8_103;
$L__BB8_98:
	setp.lt.s32 	%p24, %r86, 0;
	mov.u32 	%r164, %r65;
	@%p24 bra 	$L__BB8_103;
$L__BB8_99:
	add.s64 	%rd48, %rd3, %rd76;
	ld.global.u64 	%rd81, [%rd48];
	and.b32  	%r88, %r86, 63;
	mov.b64 	%rd82, 1;
	shl.b64 	%rd49, %rd82, %r88;
	and.b64  	%rd83, %rd81, %rd49;
	setp.ne.s64 	%p25, %rd83, 0;
	or.pred  	%p26, %p6, %p25;
	mov.u32 	%r164, %r65;
	@%p26 bra 	$L__BB8_103;
	atom.global.or.b64 	%rd84, [%rd47], %rd49;
	and.b64  	%rd85, %rd84, %rd49;
	setp.ne.s64 	%p27, %rd85, 0;
	mov.u32 	%r164, %r65;
	@%p27 bra 	$L__BB8_103;
	atom.global.or.b64 	%rd86, [%rd48], %rd49;
	add.s64 	%rd88, %rd2, %rd76;
	atom.global.or.b64 	%rd89, [%rd88], %rd49;
	and.b64  	%rd90, %rd89, %rd49;
	setp.ne.s64 	%p28, %rd90, 0;
	mov.u32 	%r164, %r65;
	@%p28 bra 	$L__BB8_103;
	atom.global.add.u32 	%r89, [%rd1], 1;
	mov.u32 	%r164, %r65;
$L__BB8_103:
	setp.eq.s32 	%p29, %r3, %r65;
	@%p29 bra 	$L__BB8_120;
	sub.s32 	%r165, %r164, %r3;
	add.s64 	%rd50, %rd5, 4;
$L__BB8_105:
	setp.eq.s64 	%p30, %rd59, 0;
	mul.wide.s32 	%rd91, %r164, 4;
	add.s64 	%rd51, %rd50, %rd91;
	ld.global.u32 	%r90, [%rd51+-4];
	setp.lt.s32 	%p31, %r90, 0;
	or.pred  	%p7, %p30, %p31;
	shr.u32 	%r73, %r90, 6;
	mul.wide.u32 	%rd92, %r73, 8;
	add.s64 	%rd52, %rd4, %rd92;
	@%p7 bra 	$L__BB8_107;
	ld.global.u64 	%rd93, [%rd52];
	and.b32  	%r91, %r90, 63;
	shr.u64 	%rd94, %rd93, %r91;
	and.b64  	%rd95, %rd94, 1;
	setp.eq.b64 	%p32, %rd95, 1;
	not.pred 	%p33, %p32;
	@%p33 bra 	$L__BB8_108;
	bra.uni 	$L__BB8_112;
$L__BB8_107:
	setp.lt.s32 	%p34, %r90, 0;
	@%p34 bra 	$L__BB8_112;
$L__BB8_108:
	add.s64 	%rd53, %rd3, %rd92;
	ld.global.u64 	%rd97, [%rd53];
	and.b32  	%r92, %r90, 63;
	mov.b64 	%rd98, 1;
	shl.b64 	%rd54, %rd98, %r92;
	and.b64  	%rd99, %rd97, %rd54;
	setp.ne.s64 	%p35, %rd99, 0;
	or.pred  	%p36, %p7, %p35;
	@%p36 bra 	$L__BB8_112;
	atom.global.or.b64 	%rd100, [%rd52], %rd54;
	and.b64  	%rd101, %rd100, %rd54;
	setp.ne.s64 	%p37, %rd101, 0;
	@%p37 bra 	$L__BB8_112;
	atom.global.or.b64 	%rd102, [%rd53], %rd54;
	add.s64 	%rd104, %rd2, %rd92;
	atom.global.or.b64 	%rd105, [%rd104], %rd54;
	and.b64  	%rd106, %rd105, %rd54;
	setp.ne.s64 	%p38, %rd106, 0;
	@%p38 bra 	$L__BB8_112;
	atom.global.add.u32 	%r93, [%rd1], 1;
$L__BB8_112:
	setp.eq.s64 	%p39, %rd59, 0;
	ld.global.u32 	%r94, [%rd51];
	setp.lt.s32 	%p40, %r94, 0;
	or.pred  	%p8, %p39, %p40;
	shr.u32 	%r75, %r94, 6;
	mul.wide.u32 	%rd107, %r75, 8;
	add.s64 	%rd55, %rd4, %rd107;
	@%p8 bra 	$L__BB8_114;
	ld.global.u64 	%rd108, [%rd55];
	and.b32  	%r95, %r94, 63;
	shr.u64 	%rd109, %rd108, %r95;
	and.b64  	%rd110, %rd109, 1;
	setp.eq.b64 	%p41, %rd110, 1;
	not.pred 	%p42, %p41;
	@%p42 bra 	$L__BB8_115;
	bra.uni 	$L__BB8_119;
$L__BB8_114:
	setp.lt.s32 	%p43, %r94, 0;
	@%p43 bra 	$L__BB8_119;
$L__BB8_115:
	add.s64 	%rd56, %rd3, %rd107;
	ld.global.u64 	%rd112, [%rd56];
	and.b32  	%r96, %r94, 63;
	mov.b64 	%rd113, 1;
	shl.b64 	%rd57, %rd113, %r96;
	and.b64  	%rd114, %rd112, %rd57;
	setp.ne.s64 	%p44, %rd114, 0;
	or.pred  	%p45, %p8, %p44;
	@%p45 bra 	$L__BB8_119;
	atom.global.or.b64 	%rd115, [%rd55], %rd57;
	and.b64  	%rd116, %rd115, %rd57;
	setp.ne.s64 	%p46, %rd116, 0;
	@%p46 bra 	$L__BB8_119;
	atom.global.or.b64 	%rd117, [%rd56], %rd57;
	add.s64 	%rd119, %rd2, %rd107;
	atom.global.or.b64 	%rd120, [%rd119], %rd57;
	and.b64  	%rd121, %rd120, %rd57;
	setp.ne.s64 	%p47, %rd121, 0;
	@%p47 bra 	$L__BB8_119;
	atom.global.add.u32 	%r97, [%rd1], 1;
$L__BB8_119:
	add.s32 	%r164, %r164, 2;
	add.s32 	%r165, %r165, 2;
	setp.ne.s32 	%p48, %r165, 0;
	@%p48 bra 	$L__BB8_105;
$L__BB8_120:
	ret;

}
	// .globl	_Z18markFinishedKerneliPiS_Py
.visible .entry _Z18markFinishedKerneliPiS_Py(
	.param .u32 _Z18markFinishedKerneliPiS_Py_param_0,
	.param .u64 .ptr .align 1 _Z18markFinishedKerneliPiS_Py_param_1,
	.param .u64 .ptr .align 1 _Z18markFinishedKerneliPiS_Py_param_2,
	.param .u64 .ptr .align 1 _Z18markFinishedKerneliPiS_Py_param_3
)
{
	.reg .pred 	%p<7>;
	.reg .b32 	%r<11>;
	.reg .b64 	%rd<14>;

	ld.param.u32 	%r2, [_Z18markFinishedKerneliPiS_Py_param_0];
	ld.param.u64 	%rd1, [_Z18markFinishedKerneliPiS_Py_param_1];
	ld.param.u64 	%rd2, [_Z18markFinishedKerneliPiS_Py_param_2];
	ld.param.u64 	%rd3, [_Z18markFinishedKerneliPiS_Py_param_3];
	mov.u32 	%r3, %ctaid.x;
	mov.u32 	%r4, %ntid.x;
	mov.u32 	%r5, %tid.x;
	mad.lo.s32 	%r1, %r3, %r4, %r5;
	setp.ge.s32 	%p1, %r1, %r2;
	@%p1 bra 	$L__BB9_4;
	setp.eq.s64 	%p2, %rd3, 0;
	setp.lt.s32 	%p3, %r1, 0;
	or.pred  	%p4, %p3, %p2;
	@%p4 bra 	$L__BB9_4;
	shr.u32 	%r6, %r1, 6;
	cvta.to.global.u64 	%rd4, %rd3;
	mul.wide.u32 	%rd5, %r6, 8;
	add.s64 	%rd6, %rd4, %rd5;
	ld.global.u64 	%rd7, [%rd6];
	and.b32  	%r7, %r1, 63;
	shr.u64 	%rd8, %rd7, %r7;
	and.b64  	%rd9, %rd8, 1;
	setp.eq.b64 	%p5, %rd9, 1;
	not.pred 	%p6, %p5;
	@%p6 bra 	$L__BB9_4;
	cvta.to.global.u64 	%rd10, %rd2;
	atom.global.add.u32 	%r8, [%rd10], 1;
	not.b32 	%r9, %r8;
	add.s32 	%r10, %r2, %r9;
	cvta.to.global.u64 	%rd11, %rd1;
	mul.wide.s32 	%rd12, %r10, 4;
	add.s64 	%rd13, %rd11, %rd12;
	st.global.u32 	[%rd13], %r1;
$L__BB9_4:
	ret;

}
	// .globl	_Z17scc_sparse_kerneliPKiS0_PyS1_PiiS0_S2_S2_
.visible .entry _Z17scc_sparse_kerneliPKiS0_PyS1_PiiS0_S2_S2_(
	.param .u32 _Z17scc_sparse_kerneliPKiS0_PyS1_PiiS0_S2_S2__param_0,
	.param .u64 .ptr .align 1 _Z17scc_sparse_kerneliPKiS0_PyS1_PiiS0_S2_S2__param_1,
	.param .u64 .ptr .align 1 _Z17scc_sparse_kerneliPKiS0_PyS1_PiiS0_S2_S2__param_2,
	.param .u64 .ptr .align 1 _Z17scc_sparse_kerneliPKiS0_PyS1_PiiS0_S2_S2__param_3,
	.param .u64 .ptr .align 1 _Z17scc_sparse_kerneliPKiS0_PyS1_PiiS0_S2_S2__param_4,
	.param .u64 .ptr .align 1 _Z17scc_sparse_kerneliPKiS0_PyS1_PiiS0_S2_S2__param_5,
	.param .u32 _Z17scc_sparse_kerneliPKiS0_PyS1_PiiS0_S2_S2__param_6,
	.param .u64 .ptr .align 1 _Z17scc_sparse_kerneliPKiS0_PyS1_PiiS0_S2_S2__param_7,
	.param .u64 .ptr .align 1 _Z17scc_sparse_kerneliPKiS0_PyS1_PiiS0_S2_S2__param_8,
	.param .u64 .ptr .align 1 _Z17scc_sparse_kerneliPKiS0_PyS1_PiiS0_S2_S2__param_9
)
{
	.reg .pred 	%p<64>;
	.reg .b32 	%r<92>;
	.reg .b64 	%rd<146>;

	ld.param.u32 	%r35, [_Z17scc_sparse_kerneliPKiS0_PyS1_PiiS0_S2_S2__param_0];
	ld.param.u64 	%rd34, [_Z17scc_sparse_kerneliPKiS0_PyS1_PiiS0_S2_S2__param_2];
	ld.param.u64 	%rd31, [_Z17scc_sparse_kerneliPKiS0_PyS1_PiiS0_S2_S2__param_3];
	ld.param.u64 	%rd32, [_Z17scc_sparse_kerneliPKiS0_PyS1_PiiS0_S2_S2__param_4];
	ld.param.u64 	%rd35, [_Z17scc_sparse_kerneliPKiS0_PyS1_PiiS0_S2_S2__param_5];
	ld.param.u32 	%r34, [_Z17scc_sparse_kerneliPKiS0_PyS1_PiiS0_S2_S2__param_6];
	ld.param.u64 	%rd33, [_Z17scc_sparse_kerneliPKiS0_PyS1_PiiS0_S2_S2__param_7];
	ld.param.u64 	%rd36, [_Z17scc_sparse_kerneliPKiS0_PyS1_PiiS0_S2_S2__param_8];
	ld.param.u64 	%rd37, [_Z17scc_sparse_kerneliPKiS0_PyS1_PiiS0_S2_S2__param_9];
	cvta.to.global.u64 	%rd1, %rd36;
	cvta.to.global.u64 	%rd2, %rd37;
	cvta.to.global.u64 	%rd3, %rd35;
	cvta.to.global.u64 	%rd4, %rd32;
	cvta.to.global.u64 	%rd5, %rd31;
	cvta.to.global.u64 	%rd6, %rd34;
	mov.u32 	%r36, %ctaid.x;
	mov.u32 	%r37, %ntid.x;
	mov.u32 	%r38, %tid.x;
	mad.lo.s32 	%r1, %r36, %r37, %r38;
	setp.ge.s32 	%p4, %r1, %r35;
	@%p4 bra 	$L__BB10_51;
	ld.param.u64 	%rd145, [_Z17scc_sparse_kerneliPKiS0_PyS1_PiiS0_S2_S2__param_1];
	cvta.to.global.u64 	%rd38, %rd33;
	cvta.to.global.u64 	%rd39, %rd145;
	mul.wide.s32 	%rd40, %r1, 4;
	add.s64 	%rd41, %rd38, %rd40;
	ld.global.u32 	%r39, [%rd41];
	mul.wide.s32 	%rd42, %r39, 4;
	add.s64 	%rd43, %rd39, %rd42;
	ld.global.u32 	%r89, [%rd43];
	ld.global.u32 	%r3, [%rd43+4];
	setp.le.s32 	%p5, %r3, %r89;
	@%p5 bra 	$L__BB10_51;
	setp.ne.s64 	%p6, %rd32, 0;
	@%p6 bra 	$L__BB10_29;
	sub.s32 	%r57, %r3, %r89;
	and.b32  	%r4, %r57, 3;
	setp.eq.s32 	%p35, %r4, 0;
	mov.u32 	%r86, %r89;
	@%p35 bra 	$L__BB10_10;
	neg.s32 	%r84, %r4;
	mov.u32 	%r86, %r89;
$L__BB10_5:
	.pragma "nounroll";
	setp.eq.s64 	%p36, %rd31, 0;
	mul.wide.s32 	%rd92, %r86, 4;
	add.s64 	%rd93, %rd6, %rd92;
	ld.global.u32 	%r58, [%rd93];
	setp.lt.s32 	%p37, %r58, 0;
	or.pred  	%p38, %p36, %p37;
	@%p38 bra 	$L__BB10_9;
	shr.u32 	%r59, %r58, 6;
	mul.wide.u32 	%rd94, %r59, 8;
	add.s64 	%rd7, %rd5, %rd94;
	ld.global.u64 	%rd95, [%rd7];
	and.b32  	%r60, %r58, 63;
	mov.b64 	%rd96, 1;
	shl.b64 	%rd8, %rd96, %r60;
	and.b64  	%rd97, %rd95, %rd8;
	setp.ne.s64 	%p39, %rd97, 0;
	@%p39 bra 	$L__BB10_9;
	atom.global.or.b64 	%rd98, [%rd7], %rd8;
	and.b64  	%rd99, %rd98, %rd8;
	setp.ne.s64 	%p40, %rd99, 0;
	@%p40 bra 	$L__BB10_9;
	mul.wide.u32 	%rd100, %r58, 4;
	add.s64 	%rd101, %rd3, %rd100;
	atom.global.exch.b32 	%r61, [%rd101], %r34;
	atom.global.add.u32 	%r62, [%rd2], 1;
	mul.wide.s32 	%rd102, %r62, 4;
	add.s64 	%rd103, %rd1, %rd102;
	st.global.u32 	[%rd103], %r58;
$L__BB10_9:
	add.s32 	%r86, %r86, 1;
	add.s32 	%r84, %r84, 1;
	setp.ne.s32 	%p41, %r84, 0;
	@%p41 bra 	$L__BB10_5;
$L__BB10_10:
	sub.s32 	%r63, %r89, %r3;
	setp.gt.u32 	%p42, %r63, -4;
	@%p42 bra 	$L__BB10_51;
	sub.s32 	%r87, %r86, %r3;
	add.s64 	%rd9, %rd6, 8;
$L__BB10_12:
	setp.eq.s64 	%p43, %rd31, 0;
	mul.wide.s32 	%rd104, %r86, 4;
	add.s64 	%rd10, %rd9, %rd104;
	ld.global.u32 	%r64, [%rd10+-8];
	setp.lt.s32 	%p44, %r64, 0;
	or.pred  	%p45, %p43, %p44;
	@%p45 bra 	$L__BB10_16;
	shr.u32 	%r65, %r64, 6;
	mul.wide.u32 	%rd105, %r65, 8;
	add.s64 	%rd11, %rd5, %rd105;
	ld.global.u64 	%rd106, [%rd11];
	and.b32  	%r66, %r64, 63;
	mov.b64 	%rd107, 1;
	shl.b64 	%rd12, %rd107, %r66;
	and.b64  	%rd108, %rd106, %rd12;
	setp.ne.s64 	%p46, %rd108, 0;
	@%p46 bra 	$L__BB10_16;
	atom.global.or.b64 	%rd109, [%rd11], %rd12;
	and.b64  	%rd110, %rd109, %rd12;
	setp.ne.s64 	%p47, %rd110, 0;
	@%p47 bra 	$L__BB10_16;
	mul.wide.u32 	%rd111, %r64, 4;
	add.s64 	%rd112, %rd3, %rd111;
	atom.global.exch.b32 	%r67, [%rd112], %r34;
	atom.global.add.u32 	%r68, [%rd2], 1;
	mul.wide.s32 	%rd113, %r68, 4;
	add.s64 	%rd114, %rd1, %rd113;
	st.global.u32 	[%rd114], %r64;
$L__BB10_16:
	setp.eq.s64 	%p48, %rd31, 0;
	ld.global.u32 	%r69, [%rd10+-4];
	setp.lt.s32 	%p49, %r69, 0;
	or.pred  	%p50, %p48, %p49;
	@%p50 bra 	$L__BB10_20;
	shr.u32 	%r70, %r69, 6;
	mul.wide.u32 	%rd115, %r70, 8;
	add.s64 	%rd13, %rd5, %rd115;
	ld.global.u64 	%rd116, [%rd13];
	and.b32  	%r71, %r69, 63;
	mov.b64 	%rd117, 1;
	shl.b64 	%rd14, %rd117, %r71;
	and.b64  	%rd118, %rd116, %rd14;
	setp.ne.s64 	%p51, %rd118, 0;
	@%p51 bra 	$L__BB10_20;
	atom.global.or.b64 	%rd119, [%rd13], %rd14;
	and.b64  	%rd120, %rd119, %rd14;
	setp.ne.s64 	%p52, %rd120, 0;
	@%p52 bra 	$L__BB10_20;
	mul.wide.u32 	%rd121, %r69, 4;
	add.s64 	%rd122, %rd3, %rd121;
	atom.global.exch.b32 	%r72, [%rd122], %r34;
	atom.global.add.u32 	%r73, [%rd2], 1;
	mul.wide.s32 	%rd123, %r73, 4;
	add.s64 	%rd124, %rd1, %rd123;
	st.global.u32 	[%rd124], %r69;
$L__BB10_20:
	setp.eq.s64 	%p53, %rd31, 0;
	ld.global.u32 	%r74, [%rd10];
	setp.lt.s32 	%p54, %r74, 0;
	or.pred  	%p55, %p53, %p54;
	@%p55 bra 	$L__BB10_24;
	shr.u32 	%r75, %r74, 6;
	mul.wide.u32 	%rd125, %r75, 8;
	add.s64 	%rd15, %rd5, %rd125;
	ld.global.u64 	%rd126, [%rd15];
	and.b32  	%r76, %r74, 63;
	mov.b64 	%rd127, 1;
	shl.b64 	%rd16, %rd127, %r76;
	and.b64  	%rd128, %rd126, %rd16;
	setp.ne.s64 	%p56, %rd128, 0;
	@%p56 bra 	$L__BB10_24;
	atom.global.or.b64 	%rd129, [%rd15], %rd16;
	and.b64  	%rd130, %rd129, %rd16;
	setp.ne.s64 	%p57, %rd130, 0;
	@%p57 bra 	$L__BB10_24;
	mul.wide.u32 	%rd131, %r74, 4;
	add.s64 	%rd132, %rd3, %rd131;
	atom.global.exch.b32 	%r77, [%rd132], %r34;
	atom.global.add.u32 	%r78, [%rd2], 1;
	mul.wide.s32 	%rd133, %r78, 4;
	add.s64 	%rd134, %rd1, %rd133;
	st.global.u32 	[%rd134], %r74;
$L__BB10_24:
	setp.eq.s64 	%p58, %rd31, 0;
	ld.global.u32 	%r79, [%rd10+4];
	setp.lt.s32 	%p59, %r79, 0;
	or.pred  	%p60, %p58, %p59;
	@%p60 bra 	$L__BB10_28;
	shr.u32 	%r80, %r79, 6;
	mul.wide.u32 	%rd135, %r80, 8;
	add.s64 	%rd17, %rd5, %rd135;
	ld.global.u64 	%rd136, [%rd17];
	and.b32  	%r81, %r79, 63;
	mov.b64 	%rd137, 1;
	shl.b64 	%rd18, %rd137, %r81;
	and.b64  	%rd138, %rd136, %rd18;
	setp.ne.s64 	%p61, %rd138, 0;
	@%p61 bra 	$L__BB10_28;
	atom.global.or.b64 	%rd139, [%rd17], %rd18;
	and.b64  	%rd140, %rd139, %rd18;
	setp.ne.s64 	%p62, %rd140, 0;
	@%p62 bra 	$L__BB10_28;
	mul.wide.u32 	%rd141, %r79, 4;
	add.s64 	%rd142, %rd3, %rd141;
	atom.global.exch.b32 	%r82, [%rd142], %r34;
	atom.global.add.u32 	%r83, [%rd2], 1;
	mul.wide.s32 	%rd143, %r83, 4;
	add.s64 	%rd144, %rd1, %rd143;
	st.global.u32 	[%rd144], %r79;
$L__BB10_28:
	add.s32 	%r86, %r86, 4;
	add.s32 	%r87, %r87, 4;
	setp.eq.s32 	%p63, %r87, 0;
	@%p63 bra 	$L__BB10_51;
	bra.uni 	$L__BB10_12;
$L__BB10_29:
	sub.s32 	%r40, %r3, %r89;
	add.s32 	%r21, %r89, 1;
	and.b32  	%r41, %r40, 1;
	setp.eq.b32 	%p7, %r41, 1;
	not.pred 	%p8, %p7;
	@%p8 bra 	$L__BB10_36;
	setp.eq.s64 	%p9, %rd31, 0;
	mul.wide.s32 	%rd44, %r89, 4;
	add.s64 	%rd45, %rd6, %rd44;
	ld.global.u32 	%r42, [%rd45];
	setp.lt.s32 	%p10, %r42, 0;
	or.pred  	%p1, %p9, %p10;
	shr.u32 	%r23, %r42, 6;
	mul.wide.u32 	%rd46, %r23, 8;
	add.s64 	%rd19, %rd5, %rd46;
	@%p1 bra 	$L__BB10_32;
	ld.global.u64 	%rd47, [%rd19];
	and.b32  	%r43, %r42, 63;
	shr.u64 	%rd48, %rd47, %r43;
	and.b64  	%rd49, %rd48, 1;
	setp.eq.b64 	%p11, %rd49, 1;
	not.pred 	%p12, %p11;
	mov.u32 	%r89, %r21;
	@%p12 bra 	$L__BB10_33;
	bra.uni 	$L__BB10_36;
$L__BB10_32:
	setp.lt.s32 	%p13, %r42, 0;
	mov.u32 	%r89, %r21;
	@%p13 bra 	$L__BB10_36;
$L__BB10_33:
	add.s64 	%rd20, %rd4, %rd46;
	ld.global.u64 	%rd51, [%rd20];
	and.b32  	%r44, %r42, 63;
	mov.b64 	%rd52, 1;
	shl.b64 	%rd21, %rd52, %r44;
	and.b64  	%rd53, %rd51, %rd21;
	setp.ne.s64 	%p14, %rd53, 0;
	or.pred  	%p15, %p1, %p14;
	mov.u32 	%r89, %r21;
	@%p15 bra 	$L__BB10_36;
	atom.global.or.b64 	%rd54, [%rd19], %rd21;
	and.b64  	%rd55, %rd54, %rd21;
	setp.ne.s64 	%p16, %rd55, 0;
	mov.u32 	%r89, %r21;
	@%p16 bra 	$L__BB10_36;
	atom.global.or.b64 	%rd56, [%rd20], %rd21;
	mul.wide.u32 	%rd57, %r42, 4;
	add.s64 	%rd58, %rd3, %rd57;
	atom.global.exch.b32 	%r45, [%rd58], %r34;
	atom.global.add.u32 	%r46, [%rd2], 1;
	mul.wide.s32 	%rd59, %r46, 4;
	add.s64 	%rd60, %rd1, %rd59;
	st.global.u32 	[%rd60], %r42;
	mov.u32 	%r89, %r21;
$L__BB10_36:
	setp.eq.s32 	%p17, %r3, %r21;
	@%p17 bra 	$L__BB10_51;
	sub.s32 	%r90, %r89, %r3;
	add.s64 	%rd22, %rd6, 4;
$L__BB10_38:
	setp.eq.s64 	%p18, %rd31, 0;
	mul.wide.s32 	%rd61, %r89, 4;
	add.s64 	%rd23, %rd22, %rd61;
	ld.global.u32 	%r47, [%rd23+-4];
	setp.lt.s32 	%p19, %r47, 0;
	or.pred  	%p2, %p18, %p19;
	shr.u32 	%r29, %r47, 6;
	mul.wide.u32 	%rd62, %r29, 8;
	add.s64 	%rd24, %rd5, %rd62;
	@%p2 bra 	$L__BB10_40;
	ld.global.u64 	%rd63, [%rd24];
	and.b32  	%r48, %r47, 63;
	shr.u64 	%rd64, %rd63, %r48;
	and.b64  	%rd65, %rd64, 1;
	setp.eq.b64 	%p20, %rd65, 1;
	not.pred 	%p21, %p20;
	@%p21 bra 	$L__BB10_41;
	bra.uni 	$L__BB10_44;
$L__BB10_40:
	setp.lt.s32 	%p22, %r47, 0;
	@%p22 bra 	$L__BB10_44;
$L__BB10_41:
	add.s64 	%rd25, %rd4, %rd62;
	ld.global.u64 	%rd67, [%rd25];
	and.b32  	%r49, %r47, 63;
	mov.b64 	%rd68, 1;
	shl.b64 	%rd26, %rd68, %r49;
	and.b64  	%rd69, %rd67, %rd26;
	setp.ne.s64 	%p23, %rd69, 0;
	or.pred  	%p24, %p2, %p23;
	@%p24 bra 	$L__BB10_44;
	atom.global.or.b64 	%rd70, [%rd24], %rd26;
	and.b64  	%rd71, %rd70, %rd26;
	setp.ne.s64 	%p25, %rd71, 0;
	@%p25 bra 	$L__BB10_44;
	atom.global.or.b64 	%rd72, [%rd25], %rd26;
	mul.wide.u32 	%rd73, %r47, 4;
	add.s64 	%rd74, %rd3, %rd73;
	atom.global.exch.b32 	%r50, [%rd74], %r34;
	atom.global.add.u32 	%r51, [%rd2], 1;
	mul.wide.s32 	%rd75, %r51, 4;
	add.s64 	%rd76, %rd1, %rd75;
	st.global.u32 	[%rd76], %r47;
$L__BB10_44:
	setp.eq.s64 	%p26, %rd31, 0;
	ld.global.u32 	%r52, [%rd23];
	setp.lt.s32 	%p27, %r52, 0;
	or.pred  	%p3, %p26, %p27;
	shr.u32 	%r31, %r52, 6;
	mul.wide.u32 	%rd77, %r31, 8;
	add.s64 	%rd27, %rd5, %rd77;
	@%p3 bra 	$L__BB10_46;
	ld.global.u64 	%rd78, [%rd27];
	and.b32  	%r53, %r52, 63;
	shr.u64 	%rd79, %rd78, %r53;
	and.b64  	%rd80, %rd79, 1;
	setp.eq.b64 	%p28, %rd80, 1;
	not.pred 	%p29, %p28;
	@%p29 bra 	$L__BB10_47;
	bra.uni 	$L__BB10_50;
$L__BB10_46:
	setp.lt.s32 	%p30, %r52, 0;
	@%p30 bra 	$L__BB10_50;
$L__BB10_47:
	add.s64 	%rd28, %rd4, %rd77;
	ld.global.u64 	%rd82, [%rd28];
	and.b32  	%r54, %r52, 63;
	mov.b64 	%rd83, 1;
	shl.b64 	%rd29, %rd83, %r54;
	and.b64  	%rd84, %rd82, %rd29;
	setp.ne.s64 	%p31, %rd84, 0;
	or.pred  	%p32, %p3, %p31;
	@%p32 bra 	$L__BB10_50;
	atom.global.or.b64 	%rd85, [%rd27], %rd29;
	and.b64  	%rd86, %rd85, %rd29;
	setp.ne.s64 	%p33, %rd86, 0;
	@%p33 bra 	$L__BB10_50;
	atom.global.or.b64 	%rd87, [%rd28], %rd29;
	mul.wide.u32 	%rd88, %r52, 4;
	add.s64 	%rd89, %rd3, %rd88;
	atom.global.exch.b32 	%r55, [%rd89], %r34;
	atom.global.add.u32 	%r56, [%rd2], 1;
	mul.wide.s32 	%rd90, %r56, 4;
	add.s64 	%rd91, %rd1, %rd90;
	st.global.u32 	[%rd91], %r52;
$L__BB10_50:
	add.s32 	%r89, %r89, 2;
	add.s32 	%r90, %r90, 2;
	setp.ne.s32 	%p34, %r90, 0;
	@%p34 bra 	$L__BB10_38;
$L__BB10_51:
	ret;

}
	// .globl	_Z16scc_dense_kerneliPKiS0_PyS1_PiiS1_S1_S2_
.visible .entry _Z16scc_dense_kerneliPKiS0_PyS1_PiiS1_S1_S2_(
	.param .u32 _Z16scc_dense_kerneliPKiS0_PyS1_PiiS1_S1_S2__param_0,
	.param .u64 .ptr .align 1 _Z16scc_dense_kerneliPKiS0_PyS1_PiiS1_S1_S2__param_1,
	.param .u64 .ptr .align 1 _Z16scc_dense_kerneliPKiS0_PyS1_PiiS1_S1_S2__param_2,
	.param .u64 .ptr .align 1 _Z16scc_dense_kerneliPKiS0_PyS1_PiiS1_S1_S2__param_3,
	.param .u64 .ptr .align 1 _Z16scc_dense_kerneliPKiS0_PyS1_PiiS1_S1_S2__param_4,
	.param .u64 .ptr .align 1 _Z16scc_dense_kerneliPKiS0_PyS1_PiiS1_S1_S2__param_5,
	.param .u32 _Z16scc_dense_kerneliPKiS0_PyS1_PiiS1_S1_S2__param_6,
	.param .u64 .ptr .align 1 _Z16scc_dense_kerneliPKiS0_PyS1_PiiS1_S1_S2__param_7,
	.param .u64 .ptr .align 1 _Z16scc_dense_kerneliPKiS0_PyS1_PiiS1_S1_S2__param_8,
	.param .u64 .ptr .align 1 _Z16scc_dense_kerneliPKiS0_PyS1_PiiS1_S1_S2__param_9
)
{
	.reg .pred 	%p<157>;
	.reg .b32 	%r<186>;
	.reg .b64 	%rd<305>;

	ld.param.u32 	%r79, [_Z16scc_dense_kerneliPKiS0_PyS1_PiiS1_S1_S2__param_0];
	ld.param.u64 	%rd64, [_Z16scc_dense_kerneliPKiS0_PyS1_PiiS1_S1_S2__param_2];
	ld.param.u64 	%rd60, [_Z16scc_dense_kerneliPKiS0_PyS1_PiiS1_S1_S2__param_3];
	ld.param.u64 	%rd61, [_Z16scc_dense_kerneliPKiS0_PyS1_PiiS1_S1_S2__param_4];
	ld.param.u64 	%rd65, [_Z16scc_dense_kerneliPKiS0_PyS1_PiiS1_S1_S2__param_5];
	ld.param.u32 	%r78, [_Z16scc_dense_kerneliPKiS0_PyS1_PiiS1_S1_S2__param_6];
	ld.param.u64 	%rd62, [_Z16scc_dense_kerneliPKiS0_PyS1_PiiS1_S1_S2__param_7];
	ld.param.u64 	%rd63, [_Z16scc_dense_kerneliPKiS0_PyS1_PiiS1_S1_S2__param_8];
	ld.param.u64 	%rd66, [_Z16scc_dense_kerneliPKiS0_PyS1_PiiS1_S1_S2__param_9];
	cvta.to.global.u64 	%rd1, %rd66;
	cvta.to.global.u64 	%rd2, %rd63;
	cvta.to.global.u64 	%rd3, %rd65;
	cvta.to.global.u64 	%rd4, %rd61;
	cvta.to.global.u64 	%rd5, %rd60;
	cvta.to.global.u64 	%rd6, %rd64;
	mov.u32 	%r80, %ctaid.x;
	mov.u32 	%r81, %ntid.x;
	mov.u32 	%r82, %tid.x;
	mad.lo.s32 	%r1, %r80, %r81, %r82;
	setp.ge.s32 	%p9, %r1, %r79;
	@%p9 bra 	$L__BB11_125;
	setp.eq.s64 	%p10, %rd62, 0;
	setp.lt.s32 	%p11, %r1, 0;
	or.pred  	%p12, %p11, %p10;
	@%p12 bra 	$L__BB11_125;
	shr.u32 	%r83, %r1, 6;
	cvta.to.global.u64 	%rd67, %rd62;
	mul.wide.u32 	%rd68, %r83, 8;
	add.s64 	%rd69, %rd67, %rd68;
	ld.global.u64 	%rd70, [%rd69];
	and.b32  	%r84, %r1, 63;
	shr.u64 	%rd71, %rd70, %r84;
	and.b64  	%rd72, %rd71, 1;
	setp.eq.b64 	%p13, %rd72, 1;
	not.pred 	%p14, %p13;
	@%p14 bra 	$L__BB11_125;
	ld.param.u64 	%rd304, [_Z16scc_dense_kerneliPKiS0_PyS1_PiiS1_S1_S2__param_1];
	cvta.to.global.u64 	%rd73, %rd304;
	mul.wide.u32 	%rd74, %r1, 4;
	add.s64 	%rd75, %rd73, %rd74;
	ld.global.u32 	%r183, [%rd75];
	ld.global.u32 	%r3, [%rd75+4];
	setp.le.s32 	%p15, %r3, %r183;
	@%p15 bra 	$L__BB11_125;
	setp.ne.s64 	%p16, %rd63, 0;
	@%p16 bra 	$L__BB11_68;
	setp.ne.s64 	%p83, %rd61, 0;
	@%p83 bra 	$L__BB11_32;
	sub.s32 	%r146, %r3, %r183;
	and.b32  	%r4, %r146, 3;
	setp.eq.s32 	%p128, %r4, 0;
	mov.u32 	%r170, %r183;
	@%p128 bra 	$L__BB11_13;
	neg.s32 	%r168, %r4;
	mov.u32 	%r170, %r183;
$L__BB11_8:
	.pragma "nounroll";
	setp.eq.s64 	%p129, %rd60, 0;
	mul.wide.s32 	%rd261, %r170, 4;
	add.s64 	%rd262, %rd6, %rd261;
	ld.global.u32 	%r147, [%rd262];
	setp.lt.s32 	%p130, %r147, 0;
	or.pred  	%p131, %p129, %p130;
	@%p131 bra 	$L__BB11_12;
	shr.u32 	%r148, %r147, 6;
	mul.wide.u32 	%rd263, %r148, 8;
	add.s64 	%rd7, %rd5, %rd263;
	ld.global.u64 	%rd264, [%rd7];
	and.b32  	%r149, %r147, 63;
	mov.b64 	%rd265, 1;
	shl.b64 	%rd8, %rd265, %r149;
	and.b64  	%rd266, %rd264, %rd8;
	setp.ne.s64 	%p132, %rd266, 0;
	@%p132 bra 	$L__BB11_12;
	atom.global.or.b64 	%rd267, [%rd7], %rd8;
	and.b64  	%rd268, %rd267, %rd8;
	setp.ne.s64 	%p133, %rd268, 0;
	@%p133 bra 	$L__BB11_12;
	mul.wide.u32 	%rd269, %r147, 4;
	add.s64 	%rd270, %rd3, %rd269;
	atom.global.exch.b32 	%r150, [%rd270], %r78;
$L__BB11_12:
	add.s32 	%r170, %r170, 1;
	add.s32 	%r168, %r168, 1;
	setp.ne.s32 	%p134, %r168, 0;
	@%p134 bra 	$L__BB11_8;
$L__BB11_13:
	sub.s32 	%r151, %r183, %r3;
	setp.gt.u32 	%p135, %r151, -4;
	@%p135 bra 	$L__BB11_125;
	sub.s32 	%r171, %r170, %r3;
	add.s64 	%rd9, %rd6, 8;
$L__BB11_15:
	setp.eq.s64 	%p136, %rd60, 0;
	mul.wide.s32 	%rd271, %r170, 4;
	add.s64 	%rd10, %rd9, %rd271;
	ld.global.u32 	%r152, [%rd10+-8];
	setp.lt.s32 	%p137, %r152, 0;
	or.pred  	%p138, %p136, %p137;
	@%p138 bra 	$L__BB11_19;
	shr.u32 	%r153, %r152, 6;
	mul.wide.u32 	%rd272, %r153, 8;
	add.s64 	%rd11, %rd5, %rd272;
	ld.global.u64 	%rd273, [%rd11];
	and.b32  	%r154, %r152, 63;
	mov.b64 	%rd274, 1;
	shl.b64 	%rd12, %rd274, %r154;
	and.b64  	%rd275, %rd273, %rd12;
	setp.ne.s64 	%p139, %rd275, 0;
	@%p139 bra 	$L__BB11_19;
	atom.global.or.b64 	%rd276, [%rd11], %rd12;
	and.b64  	%rd277, %rd276, %rd12;
	setp.ne.s64 	%p140, %rd277, 0;
	@%p140 bra 	$L__BB11_19;
	mul.wide.u32 	%rd278, %r152, 4;
	add.s64 	%rd279, %rd3, %rd278;
	atom.global.exch.b32 	%r155, [%rd279], %r78;
$L__BB11_19:
	setp.eq.s64 	%p141, %rd60, 0;
	ld.global.u32 	%r156, [%rd10+-4];
	setp.lt.s32 	%p142, %r156, 0;
	or.pred  	%p143, %p141, %p142;
	@%p143 bra 	$L__BB11_23;
	shr.u32 	%r157, %r156, 6;
	mul.wide.u32 	%rd280, %r157, 8;
	add.s64 	%rd13, %rd5, %rd280;
	ld.global.u64 	%rd281, [%rd13];
	and.b32  	%r158, %r156, 63;
	mov.b64 	%rd282, 1;
	shl.b64 	%rd14, %rd282, %r158;
	and.b64  	%rd283, %rd281, %rd14;
	setp.ne.s64 	%p144, %rd283, 0;
	@%p144 bra 	$L__BB11_23;
	atom.global.or.b64 	%rd284, [%rd13], %rd14;
	and.b64  	%rd285, %rd284, %rd14;
	setp.ne.s64 	%p145, %rd285, 0;
	@%p145 bra 	$L__BB11_23;
	mul.wide.u32 	%rd286, %r156, 4;
	add.s64 	%rd287, %rd3, %rd286;
	atom.global.exch.b32 	%r159, [%rd287], %r78;
$L__BB11_23:
	setp.eq.s64 	%p146, %rd60, 0;
	ld.global.u32 	%r160, [%rd10];
	setp.lt.s32 	%p147, %r160, 0;
	or.pred  	%p148, %p146, %p147;
	@%p148 bra 	$L__BB11_27;
	shr.u32 	%r161, %r160, 6;
	mul.wide.u32 	%rd288, %r161, 8;
	add.s64 	%rd15, %rd5, %rd288;
	ld.global.u64 	%rd289, [%rd15];
	and.b32  	%r162, %r160, 63;
	mov.b64 	%rd290, 1;
	shl.b64 	%rd16, %rd290, %r162;
	and.b64  	%rd291, %rd289, %rd16;
	setp.ne.s64 	%p149, %rd291, 0;
	@%p149 bra 	$L__BB11_27;
	atom.global.or.b64 	%rd292, [%rd15], %rd16;
	and.b64  	%rd293, %rd292, %rd16;
	setp.ne.s64 	%p150, %rd293, 0;
	@%p150 bra 	$L__BB11_27;
	mul.wide.u32 	%rd294, %r160, 4;
	add.s64 	%rd295, %rd3, %rd294;
	atom.global.exch.b32 	%r163, [%rd295], %r78;
$L__BB11_27:
	setp.eq.s64 	%p151, %rd60, 0;
	ld.global.u32 	%r164, [%rd10+4];
	setp.lt.s32 	%p152, %r164, 0;
	or.pred  	%p153, %p151, %p152;
	@%p153 bra 	$L__BB11_31;
	shr.u32 	%r165, %r164, 6;
	mul.wide.u32 	%rd296, %r165, 8;
	add.s64 	%rd17, %rd5, %rd296;
	ld.global.u64 	%rd297, [%rd17];
	and.b32  	%r166, %r164, 63;
	mov.b64 	%rd298, 1;
	shl.b64 	%rd18, %rd298, %r166;
	and.b64  	%rd299, %rd297, %rd18;
	setp.ne.s64 	%p154, %rd299, 0;
	@%p154 bra 	$L__BB11_31;
	atom.global.or.b64 	%rd300, [%rd17], %rd18;
	and.b64  	%rd301, %rd300, %rd18;
	setp.ne.s64 	%p155, %rd301, 0;
	@%p155 bra 	$L__BB11_31;
	mul.wide.u32 	%rd302, %r164, 4;
	add.s64 	%rd303, %rd3, %rd302;
	atom.global.exch.b32 	%r167, [%rd303], %r78;
$L__BB11_31:
	add.s32 	%r170, %r170, 4;
	add.s32 	%r171, %r171, 4;
	setp.eq.s32 	%p156, %r171, 0;
	@%p156 bra 	$L__BB11_125;
	bra.uni 	$L__BB11_15;
$L__BB11_32:
	sub.s32 	%r124, %r3, %r183;
	and.b32  	%r21, %r124, 3;
	setp.eq.s32 	%p84, %r21, 0;
	mov.u32 	%r175, %r183;
	@%p84 bra 	$L__BB11_41;
	neg.s32 	%r173, %r21;
	mov.u32 	%r175, %r183;
$L__BB11_34:
	.pragma "nounroll";
	setp.eq.s64 	%p85, %rd60, 0;
	mul.wide.s32 	%rd193, %r175, 4;
	add.s64 	%rd194, %rd6, %rd193;
	ld.global.u32 	%r125, [%rd194];
	setp.lt.s32 	%p86, %r125, 0;
	or.pred  	%p1, %p85, %p86;
	shr.u32 	%r26, %r125, 6;
	mul.wide.u32 	%rd195, %r26, 8;
	add.s64 	%rd19, %rd5, %rd195;
	@%p1 bra 	$L__BB11_36;
	ld.global.u64 	%rd196, [%rd19];
	and.b32  	%r126, %r125, 63;
	shr.u64 	%rd197, %rd196, %r126;
	and.b64  	%rd198, %rd197, 1;
	setp.eq.b64 	%p87, %rd198, 1;
	not.pred 	%p88, %p87;
	@%p88 bra 	$L__BB11_37;
	bra.uni 	$L__BB11_40;
$L__BB11_36:
	setp.lt.s32 	%p89, %r125, 0;
	@%p89 bra 	$L__BB11_40;
$L__BB11_37:
	add.s64 	%rd20, %rd4, %rd195;
	ld.global.u64 	%rd200, [%rd20];
	and.b32  	%r127, %r125, 63;
	mov.b64 	%rd201, 1;
	shl.b64 	%rd21, %rd201, %r127;
	and.b64  	%rd202, %rd200, %rd21;
	setp.ne.s64 	%p90, %rd202, 0;
	or.pred  	%p91, %p1, %p90;
	@%p91 bra 	$L__BB11_40;
	atom.global.or.b64 	%rd203, [%rd19], %rd21;
	and.b64  	%rd204, %rd203, %rd21;
	setp.ne.s64 	%p92, %rd204, 0;
	@%p92 bra 	$L__BB11_40;
	atom.global.or.b64 	%rd205, [%rd20], %rd21;
	mul.wide.u32 	%rd206, %r125, 4;
	add.s64 	%rd207, %rd3, %rd206;
	atom.global.exch.b32 	%r128, [%rd207], %r78;
$L__BB11_40:
	add.s32 	%r175, %r175, 1;
	add.s32 	%r173, %r173, 1;
	setp.ne.s32 	%p93, %r173, 0;
	@%p93 bra 	$L__BB11_34;
$L__BB11_41:
	sub.s32 	%r129, %r183, %r3;
	setp.gt.u32 	%p94, %r129, -4;
	@%p94 bra 	$L__BB11_125;
	sub.s32 	%r176, %r175, %r3;
	add.s64 	%rd22, %rd6, 8;
$L__BB11_43:
	setp.eq.s64 	%p95, %rd60, 0;
	mul.wide.s32 	%rd208, %r175, 4;
	add.s64 	%rd23, %rd22, %rd208;
	ld.global.u32 	%r130, [%rd23+-8];
	setp.lt.s32 	%p96, %r130, 0;
	or.pred  	%p2, %p95, %p96;
	shr.u32 	%r34, %r130, 6;
	mul.wide.u32 	%rd209, %r34, 8;
	add.s64 	%rd24, %rd5, %rd209;
	@%p2 bra 	$L__BB11_45;
	ld.global.u64 	%rd210, [%rd24];
	and.b32  	%r131, %r130, 63;
	shr.u64 	%rd211, %rd210, %r131;
	and.b64  	%rd212, %rd211, 1;
	setp.eq.b64 	%p97, %rd212, 1;
	not.pred 	%p98, %p97;
	@%p98 bra 	$L__BB11_46;
	bra.uni 	$L__BB11_49;
$L__BB11_45:
	setp.lt.s32 	%p99, %r130, 0;
	@%p99 bra 	$L__BB11_49;
$L__BB11_46:
	add.s64 	%rd25, %rd4, %rd209;
	ld.global.u64 	%rd214, [%rd25];
	and.b32  	%r132, %r130, 63;
	mov.b64 	%rd215, 1;
	shl.b64 	%rd26, %rd215, %r132;
	and.b64  	%rd216, %rd214, %rd26;
	setp.ne.s64 	%p100, %rd216, 0;
	or.pred  	%p101, %p2, %p100;
	@%p101 bra 	$L__BB11_49;
	atom.global.or.b64 	%rd217, [%rd24], %rd26;
	and.b64  	%rd218, %rd217, %rd26;
	setp.ne.s64 	%p102, %rd218, 0;
	@%p102 bra 	$L__BB11_49;
	atom.global.or.b64 	%rd219, [%rd25], %rd26;
	mul.wide.u32 	%rd220, %r130, 4;
	add.s64 	%rd221, %rd3, %rd220;
	atom.global.exch.b32 	%r133, [%rd221], %r78;
$L__BB11_49:
	setp.eq.s64 	%p103, %rd60, 0;
	ld.global.u32 	%r134, [%rd23+-4];
	setp.lt.s32 	%p104, %r134, 0;
	or.pred  	%p3, %p103, %p104;
	shr.u32 	%r36, %r134, 6;
	mul.wide.u32 	%rd222, %r36, 8;
	add.s64 	%rd27, %rd5, %rd222;
	@%p3 bra 	$L__BB11_51;
	ld.global.u64 	%rd223, [%rd27];
	and.b32  	%r135, %r134, 63;
	shr.u64 	%rd224, %rd223, %r135;
	and.b64  	%rd225, %rd224, 1;
	setp.eq.b64 	%p105, %rd225, 1;
	not.pred 	%p106, %p105;
	@%p106 bra 	$L__BB11_52;
	bra.uni 	$L__BB11_55;
$L__BB11_51:
	setp.lt.s32 	%p107, %r134, 0;
	@%p107 bra 	$L__BB11_55;
$L__BB11_52:
	add.s64 	%rd28, %rd4, %rd222;
	ld.global.u64 	%rd227, [%rd28];
	and.b32  	%r136, %r134, 63;
	mov.b64 	%rd228, 1;
	shl.b64 	%rd29, %rd228, %r136;
	and.b64  	%rd229, %rd227, %rd29;
	setp.ne.s64 	%p108, %rd229, 0;
	or.pred  	%p109, %p3, %p108;
	@%p109 bra 	$L__BB11_55;
	atom.global.or.b64 	%rd230, [%rd27], %rd29;
	and.b64  	%rd231, %rd230, %rd29;
	setp.ne.s64 	%p110, %rd231, 0;
	@%p110 bra 	$L__BB11_55;
	atom.global.or.b64 	%rd232, [%rd28], %rd29;
	mul.wide.u32 	%rd233, %r134, 4;
	add.s64 	%rd234, %rd3, %rd233;
	atom.global.exch.b32 	%r137, [%rd234], %r78;
$L__BB11_55:
	setp.eq.s64 	%p111, %rd60, 0;
	ld.global.u32 	%r138, [%rd23];
	setp.lt.s32 	%p112, %r138, 0;
	or.pred  	%p4, %p111, %p112;
	shr.u32 	%r38, %r138, 6;
	mul.wide.u32 	%rd235, %r38, 8;
	add.s64 	%rd30, %rd5, %rd235;
	@%p4 bra 	$L__BB11_57;
	ld.global.u64 	%rd236, [%rd30];
	and.b32  	%r139, %r138, 63;
	shr.u64 	%rd237, %rd236, %r139;
	and.b64  	%rd238, %rd237, 1;
	setp.eq.b64 	%p113, %rd238, 1;
	not.pred 	%p114, %p113;
	@%p114 bra 	$L__BB11_58;
	bra.uni 	$L__BB11_61;
$L__BB11_57:
	setp.lt.s32 	%p115, %r138, 0;
	@%p115 bra 	$L__BB11_61;
$L__BB11_58:
	add.s64 	%rd31, %rd4, %rd235;
	ld.global.u64 	%rd240, [%rd31];
	and.b32  	%r140, %r138, 63;
	mov.b64 	%rd241, 1;
	shl.b64 	%rd32, %rd241, %r140;
	and.b64  	%rd242, %rd240, %rd32;
	setp.ne.s64 	%p116, %rd242, 0;
	or.pred  	%p117, %p4, %p116;
	@%p117 bra 	$L__BB11_61;
	atom.global.or.b64 	%rd243, [%rd30], %rd32;
	and.b64  	%rd244, %rd243, %rd32;
	setp.ne.s64 	%p118, %rd244, 0;
	@%p118 bra 	$L__BB11_61;
	atom.global.or.b64 	%rd245, [%rd31], %rd32;
	mul.wide.u32 	%rd246, %r138, 4;
	add.s64 	%rd247, %rd3, %rd246;
	atom.global.exch.b32 	%r141, [%rd247], %r78;
$L__BB11_61:
	setp.eq.s64 	%p119, %rd60, 0;
	ld.global.u32 	%r142, [%rd23+4];
	setp.lt.s32 	%p120, %r142, 0;
	or.pred  	%p5, %p119, %p120;
	shr.u32 	%r40, %r142, 6;
	mul.wide.u32 	%rd248, %r40, 8;
	add.s64 	%rd33, %rd5, %rd248;
	@%p5 bra 	$L__BB11_63;
	ld.global.u64 	%rd249, [%rd33];
	and.b32  	%r143, %r142, 63;
	shr.u64 	%rd250, %rd249, %r143;
	and.b64  	%rd251, %rd250, 1;
	setp.eq.b64 	%p121, %rd251, 1;
	not.pred 	%p122, %p121;
	@%p122 bra 	$L__BB11_64;
	bra.uni 	$L__BB11_67;
$L__BB11_63:
	setp.lt.s32 	%p123, %r142, 0;
	@%p123 bra 	$L__BB11_67;
$L__BB11_64:
	add.s64 	%rd34, %rd4, %rd248;
	ld.global.u64 	%rd253, [%rd34];
	and.b32  	%r144, %r142, 63;
	mov.b64 	%rd254, 1;
	shl.b64 	%rd35, %rd254, %r144;
	and.b64  	%rd255, %rd253, %rd35;
	setp.ne.s64 	%p124, %rd255, 0;
	or.pred  	%p125, %p5, %p124;
	@%p125 bra 	$L__BB11_67;
	atom.global.or.b64 	%rd256, [%rd33], %rd35;
	and.b64  	%rd257, %rd256, %rd35;
	setp.ne.s64 	%p126, %rd257, 0;
	@%p126 bra 	$L__BB11_67;
	atom.global.or.b64 	%rd258, [%rd34], %rd35;
	mul.wide.u32 	%rd259, %r142, 4;
	add.s64 	%rd260, %rd3, %rd259;
	atom.global.exch.b32 	%r145, [%rd260], %r78;
$L__BB11_67:
	add.s32 	%r175, %r175, 4;
	add.s32 	%r176, %r176, 4;
	setp.eq.s32 	%p127, %r176, 0;
	@%p127 bra 	$L__BB11_125;
	bra.uni 	$L__BB11_43;
$L__BB11_68:
	setp.ne.s64 	%p17, %rd61, 0;
	@%p17 bra 	$L__BB11_100;
	sub.s32 	%r102, %r3, %r183;
	and.b32  	%r43, %r102, 3;
	setp.eq.s32 	%p49, %r43, 0;
	mov.u32 	%r180, %r183;
	@%p49 bra 	$L__BB11_77;
	neg.s32 	%r178, %r43;
	mov.u32 	%r180, %r183;
$L__BB11_71:
	.pragma "nounroll";
	setp.eq.s64 	%p50, %rd60, 0;
	mul.wide.s32 	%rd130, %r180, 4;
	add.s64 	%rd131, %rd6, %rd130;
	ld.global.u32 	%r103, [%rd131];
	setp.lt.s32 	%p51, %r103, 0;
	or.pred  	%p52, %p50, %p51;
	@%p52 bra 	$L__BB11_76;
	shr.u32 	%r48, %r103, 6;
	mul.wide.u32 	%rd132, %r48, 8;
	add.s64 	%rd36, %rd5, %rd132;
	ld.global.u64 	%rd133, [%rd36];
	and.b32  	%r104, %r103, 63;
	mov.b64 	%rd134, 1;
	shl.b64 	%rd37, %rd134, %r104;
	and.b64  	%rd135, %rd133, %rd37;
	setp.ne.s64 	%p53, %rd135, 0;
	@%p53 bra 	$L__BB11_76;
	atom.global.or.b64 	%rd136, [%rd36], %rd37;
	and.b64  	%rd137, %rd136, %rd37;
	setp.ne.s64 	%p54, %rd137, 0;
	@%p54 bra 	$L__BB11_76;
	mul.wide.u32 	%rd138, %r103, 4;
	add.s64 	%rd139, %rd3, %rd138;
	atom.global.exch.b32 	%r105, [%rd139], %r78;
	add.s64 	%rd141, %rd2, %rd132;
	atom.global.or.b64 	%rd142, [%rd141], %rd37;
	and.b64  	%rd143, %rd142, %rd37;
	setp.ne.s64 	%p55, %rd143, 0;
	@%p55 bra 	$L__BB11_76;
	atom.global.add.u32 	%r106, [%rd1], 1;
$L__BB11_76:
	add.s32 	%r180, %r180, 1;
	add.s32 	%r178, %r178, 1;
	setp.ne.s32 	%p56, %r178, 0;
	@%p56 bra 	$L__BB11_71;
$L__BB11_77:
	sub.s32 	%r107, %r183, %r3;
	setp.gt.u32 	%p57, %r107, -4;
	@%p57 bra 	$L__BB11_125;
	sub.s32 	%r181, %r180, %r3;
	add.s64 	%rd38, %rd6, 8;
$L__BB11_79:
	setp.eq.s64 	%p58, %rd60, 0;
	mul.wide.s32 	%rd144, %r180, 4;
	add.s64 	%rd39, %rd38, %rd144;
	ld.global.u32 	%r108, [%rd39+-8];
	setp.lt.s32 	%p59, %r108, 0;
	or.pred  	%p60, %p58, %p59;
	@%p60 bra 	$L__BB11_84;
	shr.u32 	%r56, %r108, 6;
	mul.wide.u32 	%rd145, %r56, 8;
	add.s64 	%rd40, %rd5, %rd145;
	ld.global.u64 	%rd146, [%rd40];
	and.b32  	%r109, %r108, 63;
	mov.b64 	%rd147, 1;
	shl.b64 	%rd41, %rd147, %r109;
	and.b64  	%rd148, %rd146, %rd41;
	setp.ne.s64 	%p61, %rd148, 0;
	@%p61 bra 	$L__BB11_84;
	atom.global.or.b64 	%rd149, [%rd40], %rd41;
	and.b64  	%rd150, %rd149, %rd41;
	setp.ne.s64 	%p62, %rd150, 0;
	@%p62 bra 	$L__BB11_84;
	mul.wide.u32 	%rd151, %r108, 4;
	add.s64 	%rd152, %rd3, %rd151;
	atom.global.exch.b32 	%r110, [%rd152], %r78;
	add.s64 	%rd154, %rd2, %rd145;
	atom.global.or.b64 	%rd155, [%rd154], %rd41;
	and.b64  	%rd156, %rd155, %rd41;
	setp.ne.s64 	%p63, %rd156, 0;
	@%p63 bra 	$L__BB11_84;
	atom.global.add.u32 	%r111, [%rd1], 1;
$L__BB11_84:
	setp.eq.s64 	%p64, %rd60, 0;
	ld.global.u32 	%r112, [%rd39+-4];
	setp.lt.s32 	%p65, %r112, 0;
	or.pred  	%p66, %p64, %p65;
	@%p66 bra 	$L__BB11_89;
	shr.u32 	%r58, %r112, 6;
	mul.wide.u32 	%rd157, %r58, 8;
	add.s64 	%rd42, %rd5, %rd157;
	ld.global.u64 	%rd158, [%rd42];
	and.b32  	%r113, %r112, 63;
	mov.b64 	%rd159, 1;
	shl.b64 	%rd43, %rd159, %r113;
	and.b64  	%rd160, %rd158, %rd43;
	setp.ne.s64 	%p67, %rd160, 0;
	@%p67 bra 	$L__BB11_89;
	atom.global.or.b64 	%rd161, [%rd42], %rd43;
	and.b64  	%rd162, %rd161, %rd43;
	setp.ne.s64 	%p68, %rd162, 0;
	@%p68 bra 	$L__BB11_89;
	mul.wide.u32 	%rd163, %r112, 4;
	add.s64 	%rd164, %rd3, %rd163;
	atom.global.exch.b32 	%r114, [%rd164], %r78;
	add.s64 	%rd166, %rd2, %rd157;
	atom.global.or.b64 	%rd167, [%rd166], %rd43;
	and.b64  	%rd168, %rd167, %rd43;
	setp.ne.s64 	%p69, %rd168, 0;
	@%p69 bra 	$L__BB11_89;
	atom.global.add.u32 	%r115, [%rd1], 1;
$L__BB11_89:
	setp.eq.s64 	%p70, %rd60, 0;
	ld.global.u32 	%r116, [%rd39];
	setp.lt.s32 	%p71, %r116, 0;
	or.pred  	%p72, %p70, %p71;
	@%p72 bra 	$L__BB11_94;
	shr.u32 	%r60, %r116, 6;
	mul.wide.u32 	%rd169, %r60, 8;
	add.s64 	%rd44, %rd5, %rd169;
	ld.global.u64 	%rd170, [%rd44];
	and.b32  	%r117, %r116, 63;
	mov.b64 	%rd171, 1;
	shl.b64 	%rd45, %rd171, %r117;
	and.b64  	%rd172, %rd170, %rd45;
	setp.ne.s64 	%p73, %rd172, 0;
	@%p73 bra 	$L__BB11_94;
	atom.global.or.b64 	%rd173, [%rd44], %rd45;
	and.b64  	%rd174, %rd173, %rd45;
	setp.ne.s64 	%p74, %rd174, 0;
	@%p74 bra 	$L__BB11_94;
	mul.wide.u32 	%rd175, %r116, 4;
	add.s64 	%rd176, %rd3, %rd175;
	atom.global.exch.b32 	%r118, [%rd176], %r78;
	add.s64 	%rd178, %rd2, %rd169;
	atom.global.or.b64 	%rd179, [%rd178], %rd45;
	and.b64  	%rd180, %rd179, %rd45;
	setp.ne.s64 	%p75, %rd180, 0;
	@%p75 bra 	$L__BB11_94;
	atom.global.add.u32 	%r119, [%rd1], 1;
$L__BB11_94:
	setp.eq.s64 	%p76, %rd60, 0;
	ld.global.u32 	%r120, [%rd39+4];
	setp.lt.s32 	%p77, %r120, 0;
	or.pred  	%p78, %p76, %p77;
	@%p78 bra 	$L__BB11_99;
	shr.u32 	%r62, %r120, 6;
	mul.wide.u32 	%rd181, %r62, 8;
	add.s64 	%rd46, %rd5, %rd181;
	ld.global.u64 	%rd182, [%rd46];
	and.b32  	%r121, %r120, 63;
	mov.b64 	%rd183, 1;
	shl.b64 	%rd47, %rd183, %r121;
	and.b64  	%rd184, %rd182, %rd47;
	setp.ne.s64 	%p79, %rd184, 0;
	@%p79 bra 	$L__BB11_99;
	atom.global.or.b64 	%rd185, [%rd46], %rd47;
	and.b64  	%rd186, %rd185, %rd47;
	setp.ne.s64 	%p80, %rd186, 0;
	@%p80 bra 	$L__BB11_99;
	mul.wide.u32 	%rd187, %r120, 4;
	add.s64 	%rd188, %rd3, %rd187;
	atom.global.exch.b32 	%r122, [%rd188], %r78;
	add.s64 	%rd190, %rd2, %rd181;
	atom.global.or.b64 	%rd191, [%rd190], %rd47;
	and.b64  	%rd192, %rd191, %rd47;
	setp.ne.s64 	%p81, %rd192, 0;
	@%p81 bra 	$L__BB11_99;
	atom.global.add.u32 	%r123, [%rd1], 1;
$L__BB11_99:
	add.s32 	%r180, %r180, 4;
	add.s32 	%r181, %r181, 4;
	setp.eq.s32 	%p82, %r181, 0;
	@%p82 bra 	$L__BB11_125;
	bra.uni 	$L__BB11_79;
$L__BB11_100:
	sub.s32 	%r85, %r3, %r183;
	add.s32 	%r65, %r183, 1;
	and.b32  	%r86, %r85, 1;
	setp.eq.b32 	%p18, %r86, 1;
	not.pred 	%p19, %p18;
	@%p19 bra 	$L__BB11_108;
	setp.eq.s64 	%p20, %rd60, 0;
	mul.wide.s32 	%rd76, %r183, 4;
	add.s64 	%rd77, %rd6, %rd76;
	ld.global.u32 	%r87, [%rd77];
	setp.lt.s32 	%p21, %r87, 0;
	or.pred  	%p6, %p20, %p21;
	shr.u32 	%r67, %r87, 6;
	mul.wide.u32 	%rd78, %r67, 8;
	add.s64 	%rd48, %rd5, %rd78;
	@%p6 bra 	$L__BB11_103;
	ld.global.u64 	%rd79, [%rd48];
	and.b32  	%r88, %r87, 63;
	shr.u64 	%rd80, %rd79, %r88;
	and.b64  	%rd81, %rd80, 1;
	setp.eq.b64 	%p22, %rd81, 1;
	not.pred 	%p23, %p22;
	mov.u32 	%r183, %r65;
	@%p23 bra 	$L__BB11_104;
	bra.uni 	$L__BB11_108;
$L__BB11_103:
	setp.lt.s32 	%p24, %r87, 0;
	mov.u32 	%r183, %r65;
	@%p24 bra 	$L__BB11_108;
$L__BB11_104:
	add.s64 	%rd49, %rd4, %rd78;
	ld.global.u64 	%rd83, [%rd49];
	and.b32  	%r89, %r87, 63;
	mov.b64 	%rd84, 1;
	shl.b64 	%rd50, %rd84, %r89;
	and.b64  	%rd85, %rd83, %rd50;
	setp.ne.s64 	%p25, %rd85, 0;
	or.pred  	%p26, %p6, %p25;
	mov.u32 	%r183, %r65;
	@%p26 bra 	$L__BB11_108;
	atom.global.or.b64 	%rd86, [%rd48], %rd50;
	and.b64  	%rd87, %rd86, %rd50;
	setp.ne.s64 	%p27, %rd87, 0;
	mov.u32 	%r183, %r65;
	@%p27 bra 	$L__BB11_108;
	atom.global.or.b64 	%rd88, [%rd49], %rd50;
	mul.wide.u32 	%rd89, %r87, 4;
	add.s64 	%rd90, %rd3, %rd89;
	atom.global.exch.b32 	%r90, [%rd90], %r78;
	add.s64 	%rd92, %rd2, %rd78;
	atom.global.or.b64 	%rd93, [%rd92], %rd50;
	and.b64  	%rd94, %rd93, %rd50;
	setp.ne.s64 	%p28, %rd94, 0;
	mov.u32 	%r183, %r65;
	@%p28 bra 	$L__BB11_108;
	atom.global.add.u32 	%r91, [%rd1], 1;
	mov.u32 	%r183, %r65;
$L__BB11_108:
	setp.eq.s32 	%p29, %r3, %r65;
	@%p29 bra 	$L__BB11_125;
	sub.s32 	%r184, %r183, %r3;
	add.s64 	%rd51, %rd6, 4;
$L__BB11_110:
	setp.eq.s64 	%p30, %rd60, 0;
	mul.wide.s32 	%rd95, %r183, 4;
	add.s64 	%rd52, %rd51, %rd95;
	ld.global.u32 	%r92, [%rd52+-4];
	setp.lt.s32 	%p31, %r92, 0;
	or.pred  	%p7, %p30, %p31;
	shr.u32 	%r73, %r92, 6;
	mul.wide.u32 	%rd96, %r73, 8;
	add.s64 	%rd53, %rd5, %rd96;
	@%p7 bra 	$L__BB11_112;
	ld.global.u64 	%rd97, [%rd53];
	and.b32  	%r93, %r92, 63;
	shr.u64 	%rd98, %rd97, %r93;
	and.b64  	%rd99, %rd98, 1;
	setp.eq.b64 	%p32, %rd99, 1;
	not.pred 	%p33, %p32;
	@%p33 bra 	$L__BB11_113;
	bra.uni 	$L__BB11_117;
$L__BB11_112:
	setp.lt.s32 	%p34, %r92, 0;
	@%p34 bra 	$L__BB11_117;
$L__BB11_113:
	mul.wide.u32 	%rd100, %r73, 8;
	add.s64 	%rd54, %rd4, %rd100;
	ld.global.u64 	%rd101, [%rd54];
	and.b32  	%r94, %r92, 63;
	mov.b64 	%rd102, 1;
	shl.b64 	%rd55, %rd102, %r94;
	and.b64  	%rd103, %rd101, %rd55;
	setp.ne.s64 	%p35, %rd103, 0;
	or.pred  	%p36, %p7, %p35;
	@%p36 bra 	$L__BB11_117;
	atom.global.or.b64 	%rd104, [%rd53], %rd55;
	and.b64  	%rd105, %rd104, %rd55;
	setp.ne.s64 	%p37, %rd105, 0;
	@%p37 bra 	$L__BB11_117;
	atom.global.or.b64 	%rd106, [%rd54], %rd55;
	mul.wide.u32 	%rd107, %r92, 4;
	add.s64 	%rd108, %rd3, %rd107;
	atom.global.exch.b32 	%r95, [%rd108], %r78;
	add.s64 	%rd110, %rd2, %rd100;
	atom.global.or.b64 	%rd111, [%rd110], %rd55;
	and.b64  	%rd112, %rd111, %rd55;
	setp.ne.s64 	%p38, %rd112, 0;
	@%p38 bra 	$L__BB11_117;
	atom.global.add.u32 	%r96, [%rd1], 1;
$L__BB11_117:
	setp.eq.s64 	%p39, %rd60, 0;
	ld.global.u32 	%r97, [%rd52];
	setp.lt.s32 	%p40, %r97, 0;
	or.pred  	%p8, %p39, %p40;
	shr.u32 	%r75, %r97, 6;
	mul.wide.u32 	%rd113, %r75, 8;
	add.s64 	%rd56, %rd5, %rd113;
	@%p8 bra 	$L__BB11_119;
	ld.global.u64 	%rd114, [%rd56];
	and.b32  	%r98, %r97, 63;
	shr.u64 	%rd115, %rd114, %r98;
	and.b64  	%rd116, %rd115, 1;
	setp.eq.b64 	%p41, %rd116, 1;
	not.pred 	%p42, %p41;
	@%p42 bra 	$L__BB11_120;
	bra.uni 	$L__BB11_124;
$L__BB11_119:
	setp.lt.s32 	%p43, %r97, 0;
	@%p43 bra 	$L__BB11_124;
$L__BB11_120:
	add.s64 	%rd57, %rd4, %rd113;
	ld.global.u64 	%rd118, [%rd57];
	and.b32  	%r99, %r97, 63;
	mov.b64 	%rd119, 1;
	shl.b64 	%rd58, %rd119, %r99;
	and.b64  	%rd120, %rd118, %rd58;
	setp.ne.s64 	%p44, %rd120, 0;
	or.pred  	%p45, %p8, %p44;
	@%p45 bra 	$L__BB11_124;
	atom.global.or.b64 	%rd121, [%rd56], %rd58;
	and.b64  	%rd122, %rd121, %rd58;
	setp.ne.s64 	%p46, %rd122, 0;
	@%p46 bra 	$L__BB11_124;
	atom.global.or.b64 	%rd123, [%rd57], %rd58;
	mul.wide.u32 	%rd124, %r97, 4;
	add.s64 	%rd125, %rd3, %rd124;
	atom.global.exch.b32 	%r100, [%rd125], %r78;
	add.s64 	%rd127, %rd2, %rd113;
	atom.global.or.b64 	%rd128, [%rd127], %rd58;
	and.b64  	%rd129, %rd128, %rd58;
	setp.ne.s64 	%p47, %rd129, 0;
	@%p47 bra 	$L__BB11_124;
	atom.global.add.u32 	%r101, [%rd1], 1;
$L__BB11_124:
	add.s32 	%r183, %r183, 2;
	add.s32 	%r184, %r184, 2;
	setp.ne.s32 	%p48, %r184, 0;
	@%p48 bra 	$L__BB11_110;
$L__BB11_125:
	ret;

}
	// .globl	_Z19mapSccIdsBackKerneliPKiS0_Pi
.visible .entry _Z19mapSccIdsBackKerneliPKiS0_Pi(
	.param .u32 _Z19mapSccIdsBackKerneliPKiS0_Pi_param_0,
	.param .u64 .ptr .align 1 _Z19mapSccIdsBackKerneliPKiS0_Pi_param_1,
	.param .u64 .ptr .align 1 _Z19mapSccIdsBackKerneliPKiS0_Pi_param_2,
	.param .u64 .ptr .align 1 _Z19mapSccIdsBackKerneliPKiS0_Pi_param_3
)
{
	.reg .pred 	%p<2>;
	.reg .b32 	%r<8>;
	.reg .b64 	%rd<12>;

	ld.param.u32 	%r2, [_Z19mapSccIdsBackKerneliPKiS0_Pi_param_0];
	ld.param.u64 	%rd1, [_Z19mapSccIdsBackKerneliPKiS0_Pi_param_1];
	ld.param.u64 	%rd2, [_Z19mapSccIdsBackKerneliPKiS0_Pi_param_2];
	ld.param.u64 	%rd3, [_Z19mapSccIdsBackKerneliPKiS0_Pi_param_3];
	mov.u32 	%r3, %ctaid.x;
	mov.u32 	%r4, %ntid.x;
	mov.u32 	%r5, %tid.x;
	mad.lo.s32 	%r1, %r3, %r4, %r5;
	setp.ge.s32 	%p1, %r1, %r2;
	@%p1 bra 	$L__BB12_2;
	cvta.to.global.u64 	%rd4, %rd2;
	cvta.to.global.u64 	%rd5, %rd1;
	cvta.to.global.u64 	%rd6, %rd3;
	mul.wide.s32 	%rd7, %r1, 4;
	add.s64 	%rd8, %rd4, %rd7;
	ld.global.u32 	%r6, [%rd8];
	add.s64 	%rd9, %rd5, %rd7;
	ld.global.u32 	%r7, [%rd9];
	mul.wide.s32 	%rd10, %r6, 4;
	add.s64 	%rd11, %rd6, %rd10;
	st.global.u32 	[%rd11], %r7;
$L__BB12_2:
	ret;

}


// ===== COMPILED SASS (sm_100) =====

	.target	sm_100

	.elftype	@"ET_EXEC"


//--------------------- .note.nv.tkinfo           --------------------------
	.section	.note.nv.tkinfo,"",@"SHT_NOTE"
	.sectionflags	@"SHF_NOTE_NV_TKINFO"
	.tkinfo
        /*0018*/ 	.word	0x00000002
        /*0030*/ 	.string	""
        /*0030*/ 	.string	"ptxas"
        /*0030*/ 	.string	"Cuda compilation tools, release 13.0, V13.0.88"
        /*0030*/ 	.string	"Build cuda_13.0.r13.0/compiler.36424714_0"
        /*0030*/ 	.string	"-arch sm_100 -m 64 "



//--------------------- .note.nv.cuinfo           --------------------------
	.section	.note.nv.cuinfo,"",@"SHT_NOTE"
	.sectionflags	@"SHF_NOTE_NV_CUINFO"
        /*0018*/ 	.short	0x0002
        /*001a*/ 	.short	0x0064
        /*001c*/ 	.short	0x0082
	.zero		2


//--------------------- .nv.info                  --------------------------
	.section	.nv.info,"",@"SHT_CUDA_INFO"
	.align	4


	//----- nvinfo : EIATTR_REGCOUNT
	.align		4
        /*0000*/ 	.byte	0x04, 0x2f
        /*0002*/ 	.short	(.L_1 - .L_0)
	.align		4
.L_0:
        /*0004*/ 	.word	index@(_Z12setBitKernelPyi)
        /*0008*/ 	.word	0x0000000c


	//----- nvinfo : EIATTR_FRAME_SIZE
	.align		4
.L_1:
        /*000c*/ 	.byte	0x04, 0x11
        /*000e*/ 	.short	(.L_3 - .L_2)
	.align		4
.L_2:
        /*0010*/ 	.word	index@(_Z12setBitKernelPyi)
        /*0014*/ 	.word	0x00000000


	//----- nvinfo : EIATTR_REGCOUNT
	.align		4
.L_3:
        /*0018*/ 	.byte	0x04, 0x2f
        /*001a*/ 	.short	(.L_5 - .L_4)
	.align		4
.L_4:
        /*001c*/ 	.word	index@(_Z17assignSccIdKernelPiii)
        /*0020*/ 	.word	0x0000000a


	//----- nvinfo : EIATTR_FRAME_SIZE
	.align		4
.L_5:
        /*0024*/ 	.byte	0x04, 0x11
        /*0026*/ 	.short	(.L_7 - .L_6)
	.align		4
.L_6:
        /*0028*/ 	.word	index@(_Z17assignSccIdKernelPiii)
        /*002c*/ 	.word	0x00000000


	//----- nvinfo : EIATTR_REGCOUNT
	.align		4
.L_7:
        /*0030*/ 	.byte	0x04, 0x2f
        /*0032*/ 	.short	(.L_9 - .L_8)
	.align		4
.L_8:
        /*0034*/ 	.word	index@(_Z21initializeArrayKernelPiii)
        /*0038*/ 	.word	0x0000000a


	//----- nvinfo : EIATTR_FRAME_SIZE
	.align		4
.L_9:
        /*003c*/ 	.byte	0x04, 0x11
        /*003e*/ 	.short	(.L_11 - .L_10)
	.align		4
.L_10:
        /*0040*/ 	.word	index@(_Z21initializeArrayKernelPiii)
        /*0044*/ 	.word	0x00000000


	//----- nvinfo : EIATTR_REGCOUNT
	.align		4
.L_11:
        /*0048*/ 	.byte	0x04, 0x2f
        /*004a*/ 	.short	(.L_13 - .L_12)
	.align		4
.L_12:
        /*004c*/ 	.word	index@(_Z22initializeBitsetKernelPyi)
        /*0050*/ 	.word	0x00000008


	//----- nvinfo : EIATTR_FRAME_SIZE
	.align		4
.L_13:
        /*0054*/ 	.byte	0x04, 0x11
        /*0056*/ 	.short	(.L_15 - .L_14)
	.align		4
.L_14:
        /*0058*/ 	.word	index@(_Z22initializeBitsetKernelPyi)
        /*005c*/ 	.word	0x00000000


	//----- nvinfo : EIATTR_REGCOUNT
	.align		4
.L_15:
        /*0060*/ 	.byte	0x04, 0x2f
        /*0062*/ 	.short	(.L_17 - .L_16)
	.align		4
.L_16:
        /*0064*/ 	.word	index@(_Z20computeDegreesKerneliPKiS0_PiS1_)
        /*0068*/ 	.word	0x00000012


	//----- nvinfo : EIATTR_FRAME_SIZE
	.align		4
.L_17:
        /*006c*/ 	.byte	0x04, 0x11
        /*006e*/ 	.short	(.L_19 - .L_18)
	.align		4
.L_18:
        /*0070*/ 	.word	index@(_Z20computeDegreesKerneliPKiS0_PiS1_)
        /*0074*/ 	.word	0x00000000


	//----- nvinfo : EIATTR_REGCOUNT
	.align		4
.L_19:
        /*0078*/ 	.byte	0x04, 0x2f
        /*007a*/ 	.short	(.L_21 - .L_20)
	.align		4
.L_20:
        /*007c*/ 	.word	index@(_Z15trimGraphKerneliPKiS0_S0_S0_PiS1_S1_S1_iS1_)
        /*0080*/ 	.word	0x00000016


	//----- nvinfo : EIATTR_FRAME_SIZE
	.align		4
.L_21:
        /*0084*/ 	.byte	0x04, 0x11
        /*0086*/ 	.short	(.L_23 - .L_22)
	.align		4
.L_22:
        /*0088*/ 	.word	index@(_Z15trimGraphKerneliPKiS0_S0_S0_PiS1_S1_S1_iS1_)
        /*008c*/ 	.word	0x00000000


	//----- nvinfo : EIATTR_REGCOUNT
	.align		4
.L_23:
        /*0090*/ 	.byte	0x04, 0x2f
        /*0092*/ 	.short	(.L_25 - .L_24)
	.align		4
.L_24:
        /*0094*/ 	.word	index@(_Z18compactGraphKerneliPKiS0_S0_S0_PiS1_S1_)
        /*0098*/ 	.word	0x00000020


	//----- nvinfo : EIATTR_FRAME_SIZE
	.align		4
.L_25:
        /*009c*/ 	.byte	0x04, 0x11
        /*009e*/ 	.short	(.L_27 - .L_26)
	.align		4
.L_26:
        /*00a0*/ 	.word	index@(_Z18compactGraphKerneliPKiS0_S0_S0_PiS1_S1_)
        /*00a4*/ 	.word	0x00000000


	//----- nvinfo : EIATTR_REGCOUNT
	.align		4
.L_27:
        /*00a8*/ 	.byte	0x04, 0x2f
        /*00aa*/ 	.short	(.L_29 - .L_28)
	.align		4
.L_28:
        /*00ac*/ 	.word	index@(_Z17bfs_sparse_kerneliPKiS0_PyS1_S0_PiS2_)
        /*00b0*/ 	.word	0x0000001b


	//----- nvinfo : EIATTR_FRAME_SIZE
	.align		4
.L_29:
        /*00b4*/ 	.byte	0x04, 0x11
        /*00b6*/ 	.short	(.L_31 - .L_30)
	.align		4
.L_30:
        /*00b8*/ 	.word	index@(_Z17bfs_sparse_kerneliPKiS0_PyS1_S0_PiS2_)
        /*00bc*/ 	.word	0x00000000


	//----- nvinfo : EIATTR_REGCOUNT
	.align		4
.L_31:
        /*00c0*/ 	.byte	0x04, 0x2f
        /*00c2*/ 	.short	(.L_33 - .L_32)
	.align		4
.L_32:
        /*00c4*/ 	.word	index@(_Z16bfs_dense_kerneliPKiS0_PyS1_S1_S1_Pi)
        /*00c8*/ 	.word	0x0000001a


	//----- nvinfo : EIATTR_FRAME_SIZE
	.align		4
.L_33:
        /*00cc*/ 	.byte	0x04, 0x11
        /*00ce*/ 	.short	(.L_35 - .L_34)
	.align		4
.L_34:
        /*00d0*/ 	.word	index@(_Z16bfs_dense_kerneliPKiS0_PyS1_S1_S1_Pi)
        /*00d4*/ 	.word	0x00000000


	//----- nvinfo : EIATTR_REGCOUNT
	.align		4
.L_35:
        /*00d8*/ 	.byte	0x04, 0x2f
        /*00da*/ 	.short	(.L_37 - .L_36)
	.align		4
.L_36:
        /*00dc*/ 	.word	index@(_Z18markFinishedKerneliPiS_Py)
        /*00e0*/ 	.word	0x0000000e


	//----- nvinfo : EIATTR_FRAME_SIZE
	.align		4
.L_37:
        /*00e4*/ 	.byte	0x04, 0x11
        /*00e6*/ 	.short	(.L_39 - .L_38)
	.align		4
.L_38:
        /*00e8*/ 	.word	index@(_Z18markFinishedKerneliPiS_Py)
        /*00ec*/ 	.word	0x00000000


	//----- nvinfo : EIATTR_REGCOUNT
	.align		4
.L_39:
        /*00f0*/ 	.byte	0x04, 0x2f
        /*00f2*/ 	.short	(.L_41 - .L_40)
	.align		4
.L_40:
        /*00f4*/ 	.word	index@(_Z17scc_sparse_kerneliPKiS0_PyS1_PiiS0_S2_S2_)
        /*00f8*/ 	.word	0x00000020


	//----- nvinfo : EIATTR_FRAME_SIZE
	.align		4
.L_41:
        /*00fc*/ 	.byte	0x04, 0x11
        /*00fe*/ 	.short	(.L_43 - .L_42)
	.align		4
.L_42:
        /*0100*/ 	.word	index@(_Z17scc_sparse_kerneliPKiS0_PyS1_PiiS0_S2_S2_)
        /*0104*/ 	.word	0x00000000


	//----- nvinfo : EIATTR_REGCOUNT
	.align		4
.L_43:
        /*0108*/ 	.byte	0x04, 0x2f
        /*010a*/ 	.short	(.L_45 - .L_44)
	.align		4
.L_44:
        /*010c*/ 	.word	index@(_Z16scc_dense_kerneliPKiS0_PyS1_PiiS1_S1_S2_)
        /*0110*/ 	.word	0x0000001e


	//----- nvinfo : EIATTR_FRAME_SIZE
	.align		4
.L_45:
        /*0114*/ 	.byte	0x04, 0x11
        /*0116*/ 	.short	(.L_47 - .L_46)
	.align		4
.L_46:
        /*0118*/ 	.word	index@(_Z16scc_dense_kerneliPKiS0_PyS1_PiiS1_S1_S2_)
        /*011c*/ 	.word	0x00000000


	//----- nvinfo : EIATTR_REGCOUNT
	.align		4
.L_47:
        /*0120*/ 	.byte	0x04, 0x2f
        /*0122*/ 	.short	(.L_49 - .L_48)
	.align		4
.L_48:
        /*0124*/ 	.word	index@(_Z19mapSccIdsBackKerneliPKiS0_Pi)
        /*0128*/ 	.word	0x0000000a


	//----- nvinfo : EIATTR_FRAME_SIZE
	.align		4
.L_49:
        /*012c*/ 	.byte	0x04, 0x11
        /*012e*/ 	.short	(.L_51 - .L_50)
	.align		4
.L_50:
        /*0130*/ 	.word	index@(_Z19mapSccIdsBackKerneliPKiS0_Pi)
        /*0134*/ 	.word	0x00000000


	//----- nvinfo : EIATTR_MIN_STACK_SIZE
	.align		4
.L_51:
        /*0138*/ 	.byte	0x04, 0x12
        /*013a*/ 	.short	(.L_53 - .L_52)
	.align		4
.L_52:
        /*013c*/ 	.word	index@(_Z19mapSccIdsBackKerneliPKiS0_Pi)
        /*0140*/ 	.word	0x00000000


	//----- nvinfo : EIATTR_MIN_STACK_SIZE
	.align		4
.L_53:
        /*0144*/ 	.byte	0x04, 0x12
        /*0146*/ 	.short	(.L_55 - .L_54)
	.align		4
.L_54:
        /*0148*/ 	.word	index@(_Z16scc_dense_kerneliPKiS0_PyS1_PiiS1_S1_S2_)
        /*014c*/ 	.word	0x00000000


	//----- nvinfo : EIATTR_MIN_STACK_SIZE
	.align		4
.L_55:
        /*0150*/ 	.byte	0x04, 0x12
        /*0152*/ 	.short	(.L_57 - .L_56)
	.align		4
.L_56:
        /*0154*/ 	.word	index@(_Z17scc_sparse_kerneliPKiS0_PyS1_PiiS0_S2_S2_)
        /*0158*/ 	.word	0x00000000


	//----- nvinfo : EIATTR_MIN_STACK_SIZE
	.align		4
.L_57:
        /*015c*/ 	.byte	0x04, 0x12
        /*015e*/ 	.short	(.L_59 - .L_58)
	.align		4
.L_58:
        /*0160*/ 	.word	index@(_Z18markFinishedKerneliPiS_Py)
        /*0164*/ 	.word	0x00000000


	//----- nvinfo : EIATTR_MIN_STACK_SIZE
	.align		4
.L_59:
        /*0168*/ 	.byte	0x04, 0x12
        /*016a*/ 	.short	(.L_61 - .L_60)
	.align		4
.L_60:
        /*016c*/ 	.word	index@(_Z16bfs_dense_kerneliPKiS0_PyS1_S1_S1_Pi)
        /*0170*/ 	.word	0x00000000


	//----- nvinfo : EIATTR_MIN_STACK_SIZE
	.align		4
.L_61:
        /*0174*/ 	.byte	0x04, 0x12
        /*0176*/ 	.short	(.L_63 - .L_62)
	.align		4
.L_62:
        /*0178*/ 	.word	index@(_Z17bfs_sparse_kerneliPKiS0_PyS1_S0_PiS2_)
        /*017c*/ 	.word	0x00000000


	//----- nvinfo : EIATTR_MIN_STACK_SIZE
	.align		4
.L_63:
        /*0180*/ 	.byte	0x04, 0x12
        /*0182*/ 	.short	(.L_65 - .L_64)
	.align		4
.L_64:
        /*0184*/ 	.word	index@(_Z18compactGraphKerneliPKiS0_S0_S0_PiS1_S1_)
        /*0188*/ 	.word	0x00000000


	//----- nvinfo : EIATTR_MIN_STACK_SIZE
	.align		4
.L_65:
        /*018c*/ 	.byte	0x04, 0x12
        /*018e*/ 	.short	(.L_67 - .L_66)
	.align		4
.L_66:
        /*0190*/ 	.word	index@(_Z15trimGraphKerneliPKiS0_S0_S0_PiS1_S1_S1_iS1_)
        /*0194*/ 	.word	0x00000000


	//----- nvinfo : EIATTR_MIN_STACK_SIZE
	.align		4
.L_67:
        /*0198*/ 	.byte	0x04, 0x12
        /*019a*/ 	.short	(.L_69 - .L_68)
	.align		4
.L_68:
        /*019c*/ 	.word	index@(_Z20computeDegreesKerneliPKiS0_PiS1_)
        /*01a0*/ 	.word	0x00000000


	//----- nvinfo : EIATTR_MIN_STACK_SIZE
	.align		4
.L_69:
        /*01a4*/ 	.byte	0x04, 0x12
        /*01a6*/ 	.short	(.L_71 - .L_70)
	.align		4
.L_70:
        /*01a8*/ 	.word	index@(_Z22initializeBitsetKernelPyi)
        /*01ac*/ 	.word	0x00000000


	//----- nvinfo : EIATTR_MIN_STACK_SIZE
	.align		4
.L_71:
        /*01b0*/ 	.byte	0x04, 0x12
        /*01b2*/ 	.short	(.L_73 - .L_72)
	.align		4
.L_72:
        /*01b4*/ 	.word	index@(_Z21initializeArrayKernelPiii)
        /*01b8*/ 	.word	0x00000000


	//----- nvinfo : EIATTR_MIN_STACK_SIZE
	.align		4
.L_73:
        /*01bc*/ 	.byte	0x04, 0x12
        /*01be*/ 	.short	(.L_75 - .L_74)
	.align		4
.L_74:
        /*01c0*/ 	.word	index@(_Z17assignSccIdKernelPiii)
        /*01c4*/ 	.word	0x00000000


	//----- nvinfo : EIATTR_MIN_STACK_SIZE
	.align		4
.L_75:
        /*01c8*/ 	.byte	0x04, 0x12
        /*01ca*/ 	.short	(.L_77 - .L_76)
	.align		4
.L_76:
        /*01cc*/ 	.word	index@(_Z12setBitKernelPyi)
        /*01d0*/ 	.word	0x00000000
.L_77:


//--------------------- .nv.compat                --------------------------
	.section	.nv.compat,"",@"SHT_CUDA_COMPAT_INFO"
	.align	4
        /*0000*/ 	.byte	0x02, 0x09, 0x00, 0x00, 0x02, 0x02, 0x01, 0x00, 0x02, 0x05, 0x05, 0x00, 0x03, 0x07, 0x01, 0x01
        /*0010*/ 	.byte	0x02, 0x03, 0x00, 0x00, 0x02, 0x06, 0x01, 0x00, 0x04, 0x0b, 0x08, 0x00, 0x09, 0x00, 0x00, 0x00
        /*0020*/ 	.byte	0x00, 0x00, 0x00, 0x00


//--------------------- .nv.info._Z19mapSccIdsBackKerneliPKiS0_Pi --------------------------
	.section	.nv.info._Z19mapSccIdsBackKerneliPKiS0_Pi,"",@"SHT_CUDA_INFO"
	.sectionflags	@""
	.align	4


	//----- nvinfo : EIATTR_CUDA_API_VERSION
	.align		4
        /*0000*/ 	.byte	0x04, 0x37
        /*0002*/ 	.short	(.L_79 - .L_78)
.L_78:
        /*0004*/ 	.word	0x00000082


	//----- nvinfo : EIATTR_KPARAM_INFO
	.align		4
.L_79:
        /*0008*/ 	.byte	0x04, 0x17
        /*000a*/ 	.short	(.L_81 - .L_80)
.L_80:
        /*000c*/ 	.word	0x00000000
        /*0010*/ 	.short	0x0003
        /*0012*/ 	.short	0x0018
        /*0014*/ 	.byte	0x00, 0xf5, 0x21, 0x00


	//----- nvinfo : EIATTR_KPARAM_INFO
	.align		4
.L_81:
        /*0018*/ 	.byte	0x04, 0x17
        /*001a*/ 	.short	(.L_83 - .L_82)
.L_82:
        /*001c*/ 	.word	0x00000000
        /*0020*/ 	.short	0x0002
        /*0022*/ 	.short	0x0010
        /*0024*/ 	.byte	0x00, 0xf5, 0x21, 0x00


	//----- nvinfo : EIATTR_KPARAM_INFO
	.align		4
.L_83:
        /*0028*/ 	.byte	0x04, 0x17
        /*002a*/ 	.short	(.L_85 - .L_84)
.L_84:
        /*002c*/ 	.word	0x00000000
        /*0030*/ 	.short	0x0001
        /*0032*/ 	.short	0x0008
        /*0034*/ 	.byte	0x00, 0xf5, 0x21, 0x00


	//----- nvinfo : EIATTR_KPARAM_INFO
	.align		4
.L_85:
        /*0038*/ 	.byte	0x04, 0x17
        /*003a*/ 	.short	(.L_87 - .L_86)
.L_86:
        /*003c*/ 	.word	0x00000000
        /*0040*/ 	.short	0x0000
        /*0042*/ 	.short	0x0000
        /*0044*/ 	.byte	0x00, 0xf0, 0x11, 0x00


	//----- nvinfo : EIATTR_SPARSE_MMA_MASK
	.align		4
.L_87:
        /*0048*/ 	.byte	0x03, 0x50
        /*004a*/ 	.short	0x0000


	//----- nvinfo : EIATTR_MAXREG_COUNT
	.align		4
        /*004c*/ 	.byte	0x03, 0x1b
        /*004e*/ 	.short	0x00ff


	//----- nvinfo : EIATTR_MERCURY_ISA_VERSION
	.align		4
        /*0050*/ 	.byte	0x03, 0x5f
        /*0052*/ 	.short	0x0101


	//----- nvinfo : EIATTR_VRC_CTA_INIT_COUNT
	.align		4
        /*0054*/ 	.byte	0x02, 0x4a
	.zero		1
	.zero		1


	//----- nvinfo : EIATTR_EXIT_INSTR_OFFSETS
	.align		4
        /*0058*/ 	.byte	0x04, 0x1c
        /*005a*/ 	.short	(.L_89 - .L_88)


	//   ....[0]....
.L_88:
        /*005c*/ 	.word	0x00000070


	//   ....[1]....
        /*0060*/ 	.word	0x00000120


	//----- nvinfo : EIATTR_CBANK_PARAM_SIZE
	.align		4
.L_89:
        /*0064*/ 	.byte	0x03, 0x19
        /*0066*/ 	.short	0x0020


	//----- nvinfo : EIATTR_PARAM_CBANK
	.align		4
        /*0068*/ 	.byte	0x04, 0x0a
        /*006a*/ 	.short	(.L_91 - .L_90)
	.align		4
.L_90:
        /*006c*/ 	.word	index@(.nv.constant0._Z19mapSccIdsBackKerneliPKiS0_Pi)
        /*0070*/ 	.short	0x0380
        /*0072*/ 	.short	0x0020


	//----- nvinfo : EIATTR_SW_WAR
	.align		4
.L_91:
        /*0074*/ 	.byte	0x04, 0x36
        /*0076*/ 	.short	(.L_93 - .L_92)
.L_92:
        /*0078*/ 	.word	0x00000008
.L_93:


//--------------------- .nv.info._Z16scc_dense_kerneliPKiS0_PyS1_PiiS1_S1_S2_ --------------------------
	.section	.nv.info._Z16scc_dense_kerneliPKiS0_PyS1_PiiS1_S1_S2_,"",@"SHT_CUDA_INFO"
	.sectionflags	@""
	.align	4


	//----- nvinfo : EIATTR_CUDA_API_VERSION
	.align		4
        /*0000*/ 	.byte	0x04, 0x37
        /*0002*/ 	.short	(.L_95 - .L_94)
.L_94:
        /*0004*/ 	.word	0x00000082


	//----- nvinfo : EIATTR_KPARAM_INFO
	.align		4
.L_95:
        /*0008*/ 	.byte	0x04, 0x17
        /*000a*/ 	.short	(.L_97 - .L_96)
.L_96:
        /*000c*/ 	.word	0x00000000
        /*0010*/ 	.short	0x0009
        /*0012*/ 	.short	0x0048
        /*0014*/ 	.byte	0x00, 0xf5, 0x21, 0x00


	//----- nvinfo : EIATTR_KPARAM_INFO
	.align		4
.L_97:
        /*0018*/ 	.byte	0x04, 0x17
        /*001a*/ 	.short	(.L_99 - .L_98)
.L_98:
        /*001c*/ 	.word	0x00000000
        /*0020*/ 	.short	0x0008
        /*0022*/ 	.short	0x0040
        /*0024*/ 	.byte	0x00, 0xf5, 0x21, 0x00


	//----- nvinfo : EIATTR_KPARAM_INFO
	.align		4
.L_99:
        /*0028*/ 	.byte	0x04, 0x17
        /*002a*/ 	.short	(.L_101 - .L_100)
.L_100:
        /*002c*/ 	.word	0x00000000
        /*0030*/ 	.short	0x0007
        /*0032*/ 	.short	0x0038
        /*0034*/ 	.byte	0x00, 0xf5, 0x21, 0x00


	//----- nvinfo : EIATTR_KPARAM_INFO
	.align		4
.L_101:
        /*0038*/ 	.byte	0x04, 0x17
        /*003a*/ 	.short	(.L_103 - .L_102)
.L_102:
        /*003c*/ 	.word	0x00000000
        /*0040*/ 	.short	0x0006
        /*0042*/ 	.short	0x0030
        /*0044*/ 	.byte	0x00, 0xf0, 0x11, 0x00


	//----- nvinfo : EIATTR_KPARAM_INFO
	.align		4
.L_103:
        /*0048*/ 	.byte	0x04, 0x17
        /*004a*/ 	.short	(.L_105 - .L_104)
.L_104:
        /*004c*/ 	.word	0x00000000
        /*0050*/ 	.short	0x0005
        /*0052*/ 	.short	0x0028
        /*0054*/ 	.byte	0x00, 0xf5, 0x21, 0x00


	//----- nvinfo : EIATTR_KPARAM_INFO
	.align		4
.L_105:
        /*0058*/ 	.byte	0x04, 0x17
        /*005a*/ 	.short	(.L_107 - .L_106)
.L_106:
        /*005c*/ 	.word	0x00000000
        /*0060*/ 	.short	0x0004
        /*0062*/ 	.short	0x0020
        /*0064*/ 	.byte	0x00, 0xf5, 0x21, 0x00


	//----- nvinfo : EIATTR_KPARAM_INFO
	.align		4
.L_107:
        /*0068*/ 	.byte	0x04, 0x17
        /*006a*/ 	.short	(.L_109 - .L_108)
.L_108:
        /*006c*/ 	.word	0x00000000
        /*0070*/ 	.short	0x0003
        /*0072*/ 	.short	0x0018
        /*0074*/ 	.byte	0x00, 0xf5, 0x21, 0x00


	//----- nvinfo : EIATTR_KPARAM_INFO
	.align		4
.L_109:
        /*0078*/ 	.byte	0x04, 0x17
        /*007a*/ 	.short	(.L_111 - .L_110)
.L_110:
        /*007c*/ 	.word	0x00000000
        /*0080*/ 	.short	0x0002
        /*0082*/ 	.short	0x0010
        /*0084*/ 	.byte	0x00, 0xf5, 0x21, 0x00


	//----- nvinfo : EIATTR_KPARAM_INFO
	.align		4
.L_111:
        /*0088*/ 	.byte	0x04, 0x17
        /*008a*/ 	.short	(.L_113 - .L_112)
.L_112:
        /*008c*/ 	.word	0x00000000
        /*0090*/ 	.short	0x0001
        /*0092*/ 	.short	0x0008
        /*0094*/ 	.byte	0x00, 0xf5, 0x21, 0x00


	//----- nvinfo : EIATTR_KPARAM_INFO
	.align		4
.L_113:
        /*0098*/ 	.byte	0x04, 0x17
        /*009a*/ 	.short	(.L_115 - .L_114)
.L_114:
        /*009c*/ 	.word	0x00000000
        /*00a0*/ 	.short	0x0000
        /*00a2*/ 	.short	0x0000
        /*00a4*/ 	.byte	0x00, 0xf0, 0x11, 0x00


	//----- nvinfo : EIATTR_SPARSE_MMA_MASK
	.align		4
.L_115:
        /*00a8*/ 	.byte	0x03, 0x50
        /*00aa*/ 	.short	0x0000


	//----- nvinfo : EIATTR_MAXREG_COUNT
	.align		4
        /*00ac*/ 	.byte	0x03, 0x1b
        /*00ae*/ 	.short	0x00ff


	//----- nvinfo : EIATTR_MERCURY_ISA_VERSION
	.align		4
        /*00b0*/ 	.byte	0x03, 0x5f
        /*00b2*/ 	.short	0x0101


	//----- nvinfo : EIATTR_INT_WARP_WIDE_INSTR_OFFSETS
	.align		4
        /*00b4*/ 	.byte	0x04, 0x31
        /*00b6*/ 	.short	(.L_117 - .L_116)


	//   ....[0]....
.L_116:
        /*00b8*/ 	.word	0x00001df0


	//   ....[1]....
        /*00bc*/ 	.word	0x00002140


	//   ....[2]....
        /*00c0*/ 	.word	0x00002370


	//   ....[3]....
        /*00c4*/ 	.word	0x000025a0


	//   ....[4]....
        /*00c8*/ 	.word	0x000027d0


	//   ....[5]....
        /*00cc*/ 	.word	0x00002c40


	//   ....[6]....
        /*00d0*/ 	.word	0x000030a0


	//   ....[7]....
        /*00d4*/ 	.word	0x000033d0


	//----- nvinfo : EIATTR_VRC_CTA_INIT_COUNT
	.align		4
.L_117:
        /*00d8*/ 	.byte	0x02, 0x4a
	.zero		1
	.zero		1


	//----- nvinfo : EIATTR_EXIT_INSTR_OFFSETS
	.align		4
        /*00dc*/ 	.byte	0x04, 0x1c
        /*00de*/ 	.short	(.L_119 - .L_118)


	//   ....[0]....
.L_118:
        /*00e0*/ 	.word	0x00000070


	//   ....[1]....
        /*00e4*/ 	.word	0x000000c0


	//   ....[2]....
        /*00e8*/ 	.word	0x00000170


	//   ....[3]....
        /*00ec*/ 	.word	0x000001d0


	//   ....[4]....
        /*00f0*/ 	.word	0x00000520


	//   ....[5]....
        /*00f4*/ 	.word	0x00000bc0


	//   ....[6]....
        /*00f8*/ 	.word	0x00000fc0


	//   ....[7]....
        /*00fc*/ 	.word	0x00001ab0


	//   ....[8]....
        /*0100*/ 	.word	0x00001ea0


	//   ....[9]....
        /*0104*/ 	.word	0x00002850


	//   ....[10]....
        /*0108*/ 	.word	0x00002cc0


	//   ....[11]....
        /*010c*/ 	.word	0x00003450


	//----- nvinfo : EIATTR_CRS_STACK_SIZE
	.align		4
.L_119:
        /*0110*/ 	.byte	0x04, 0x1e
        /*0112*/ 	.short	(.L_121 - .L_120)
.L_120:
        /*0114*/ 	.word	0x00000000


	//----- nvinfo : EIATTR_CBANK_PARAM_SIZE
	.align		4
.L_121:
        /*0118*/ 	.byte	0x03, 0x19
        /*011a*/ 	.short	0x0050


	//----- nvinfo : EIATTR_PARAM_CBANK
	.align		4
        /*011c*/ 	.byte	0x04, 0x0a
        /*011e*/ 	.short	(.L_123 - .L_122)
	.align		4
.L_122:
        /*0120*/ 	.word	index@(.nv.constant0._Z16scc_dense_kerneliPKiS0_PyS1_PiiS1_S1_S2_)
        /*0124*/ 	.short	0x0380
        /*0126*/ 	.short	0x0050


	//----- nvinfo : EIATTR_SW_WAR
	.align		4
.L_123:
        /*0128*/ 	.byte	0x04, 0x36
        /*012a*/ 	.short	(.L_125 - .L_124)
.L_124:
        /*012c*/ 	.word	0x00000008
.L_125:


//--------------------- .nv.info._Z17scc_sparse_kerneliPKiS0_PyS1_PiiS0_S2_S2_ --------------------------
	.section	.nv.info._Z17scc_sparse_kerneliPKiS0_PyS1_PiiS0_S2_S2_,"",@"SHT_CUDA_INFO"
	.sectionflags	@""
	.align	4


	//----- nvinfo : EIATTR_CUDA_API_VERSION
	.align		4
        /*0000*/ 	.byte	0x04, 0x37
        /*0002*/ 	.short	(.L_127 - .L_126)
.L_126:
        /*0004*/ 	.word	0x00000082


	//----- nvinfo : EIATTR_KPARAM_INFO
	.align		4
.L_127:
        /*0008*/ 	.byte	0x04, 0x17
        /*000a*/ 	.short	(.L_129 - .L_128)
.L_128:
        /*000c*/ 	.word	0x00000000
        /*0010*/ 	.short	0x0009
        /*0012*/ 	.short	0x0048
        /*0014*/ 	.byte	0x00, 0xf5, 0x21, 0x00


	//----- nvinfo : EIATTR_KPARAM_INFO
	.align		4
.L_129:
        /*0018*/ 	.byte	0x04, 0x17
        /*001a*/ 	.short	(.L_131 - .L_130)
.L_130:
        /*001c*/ 	.word	0x00000000
        /*0020*/ 	.short	0x0008
        /*0022*/ 	.short	0x0040
        /*0024*/ 	.byte	0x00, 0xf5, 0x21, 0x00


	//----- nvinfo : EIATTR_KPARAM_INFO
	.align		4
.L_131:
        /*0028*/ 	.byte	0x04, 0x17
        /*002a*/ 	.short	(.L_133 - .L_132)
.L_132:
        /*002c*/ 	.word	0x00000000
        /*0030*/ 	.short	0x0007
        /*0032*/ 	.short	0x0038
        /*0034*/ 	.byte	0x00, 0xf5, 0x21, 0x00


	//----- nvinfo : EIATTR_KPARAM_INFO
	.align		4
.L_133:
        /*0038*/ 	.byte	0x04, 0x17
        /*003a*/ 	.short	(.L_135 - .L_134)
.L_134:
        /*003c*/ 	.word	0x00000000
        /*0040*/ 	.short	0x0006
        /*0042*/ 	.short	0x0030
        /*0044*/ 	.byte	0x00, 0xf0, 0x11, 0x00


	//----- nvinfo : EIATTR_KPARAM_INFO
	.align		4
.L_135:
        /*0048*/ 	.byte	0x04, 0x17
        /*004a*/ 	.short	(.L_137 - .L_136)
.L_136:
        /*004c*/ 	.word	0x00000000
        /*0050*/ 	.short	0x0005
        /*0052*/ 	.short	0x0028
        /*0054*/ 	.byte	0x00, 0xf5, 0x21, 0x00


	//----- nvinfo : EIATTR_KPARAM_INFO
	.align		4
.L_137:
        /*0058*/ 	.byte	0x04, 0x17
        /*005a*/ 	.short	(.L_139 - .L_138)
.L_138:
        /*005c*/ 	.word	0x00000000
        /*0060*/ 	.short	0x0004
        /*0062*/ 	.short	0x0020
        /*0064*/ 	.byte	0x00, 0xf5, 0x21, 0x00


	//----- nvinfo : EIATTR_KPARAM_INFO
	.align		4
.L_139:
        /*0068*/ 	.byte	0x04, 0x17
        /*006a*/ 	.short	(.L_141 - .L_140)
.L_140:
        /*006c*/ 	.word	0x00000000
        /*0070*/ 	.short	0x0003
        /*0072*/ 	.short	0x0018
        /*0074*/ 	.byte	0x00, 0xf5, 0x21, 0x00


	//----- nvinfo : EIATTR_KPARAM_INFO
	.align		4
.L_141:
        /*0078*/ 	.byte	0x04, 0x17
        /*007a*/ 	.short	(.L_143 - .L_142)
.L_142:
        /*007c*/ 	.word	0x00000000
        /*0080*/ 	.short	0x0002
        /*0082*/ 	.short	0x0010
        /*0084*/ 	.byte	0x00, 0xf5, 0x21, 0x00


	//----- nvinfo : EIATTR_KPARAM_INFO
	.align		4
.L_143:
        /*0088*/ 	.byte	0x04, 0x17
        /*008a*/ 	.short	(.L_145 - .L_144)
.L_144:
        /*008c*/ 	.word	0x00000000
        /*0090*/ 	.short	0x0001
        /*0092*/ 	.short	0x0008
        /*0094*/ 	.byte	0x00, 0xf5, 0x21, 0x00


	//----- nvinfo : EIATTR_KPARAM_INFO
	.align		4
.L_145:
        /*0098*/ 	.byte	0x04, 0x17
        /*009a*/ 	.short	(.L_147 - .L_146)
.L_146:
        /*009c*/ 	.word	0x00000000
        /*00a0*/ 	.short	0x0000
        /*00a2*/ 	.short	0x0000
        /*00a4*/ 	.byte	0x00, 0xf0, 0x11, 0x00


	//----- nvinfo : EIATTR_SPARSE_MMA_MASK
	.align		4
.L_147:
        /*00a8*/ 	.byte	0x03, 0x50
        /*00aa*/ 	.short	0x0000


	//----- nvinfo : EIATTR_MAXREG_COUNT
	.align		4
        /*00ac*/ 	.byte	0x03, 0x1b
        /*00ae*/ 	.short	0x00ff


	//----- nvinfo : EIATTR_MERCURY_ISA_VERSION
	.align		4
        /*00b0*/ 	.byte	0x03, 0x5f
        /*00b2*/ 	.short	0x0101


	//----- nvinfo : EIATTR_INT_WARP_WIDE_INSTR_OFFSETS
	.align		4
        /*00b4*/ 	.byte	0x04, 0x31
        /*00b6*/ 	.short	(.L_149 - .L_148)


	//   ....[0]....
.L_148:
        /*00b8*/ 	.word	0x000003a0


	//   ....[1]....
        /*00bc*/ 	.word	0x00000460


	//   ....[2]....
        /*00c0*/ 	.word	0x00000710


	//   ....[3]....
        /*00c4*/ 	.word	0x000007d0


	//   ....[4]....
        /*00c8*/ 	.word	0x00000960


	//   ....[5]....
        /*00cc*/ 	.word	0x00000a20


	//   ....[6]....
        /*00d0*/ 	.word	0x00000bb0


	//   ....[7]....
        /*00d4*/ 	.word	0x00000c70


	//   ....[8]....
        /*00d8*/ 	.word	0x00000e00


	//   ....[9]....
        /*00dc*/ 	.word	0x00000ec0


	//   ....[10]....
        /*00e0*/ 	.word	0x00001260


	//   ....[11]....
        /*00e4*/ 	.word	0x00001350


	//   ....[12]....
        /*00e8*/ 	.word	0x00001700


	//   ....[13]....
        /*00ec*/ 	.word	0x000017d0


	//   ....[14]....
        /*00f0*/ 	.word	0x00001a50


	//   ....[15]....
        /*00f4*/ 	.word	0x00001b20


	//----- nvinfo : EIATTR_VRC_CTA_INIT_COUNT
	.align		4
.L_149:
        /*00f8*/ 	.byte	0x02, 0x4a
	.zero		1
	.zero		1


	//----- nvinfo : EIATTR_EXIT_INSTR_OFFSETS
	.align		4
        /*00fc*/ 	.byte	0x04, 0x1c
        /*00fe*/ 	.short	(.L_151 - .L_150)


	//   ....[0]....
.L_150:
        /*0100*/ 	.word	0x00000070


	//   ....[1]....
        /*0104*/ 	.word	0x00000110


	//   ....[2]....
        /*0108*/ 	.word	0x00000500


	//   ....[3]....
        /*010c*/ 	.word	0x00000f30


	//   ....[4]....
        /*0110*/ 	.word	0x000013c0


	//   ....[5]....
        /*0114*/ 	.word	0x00001b90


	//----- nvinfo : EIATTR_CRS_STACK_SIZE
	.align		4
.L_151:
        /*0118*/ 	.byte	0x04, 0x1e
        /*011a*/ 	.short	(.L_153 - .L_152)
.L_152:
        /*011c*/ 	.word	0x00000000


	//----- nvinfo : EIATTR_CBANK_PARAM_SIZE
	.align		4
.L_153:
        /*0120*/ 	.byte	0x03, 0x19
        /*0122*/ 	.short	0x0050


	//----- nvinfo : EIATTR_PARAM_CBANK
	.align		4
        /*0124*/ 	.byte	0x04, 0x0a
        /*0126*/ 	.short	(.L_155 - .L_154)
	.align		4
.L_154:
        /*0128*/ 	.word	index@(.nv.constant0._Z17scc_sparse_kerneliPKiS0_PyS1_PiiS0_S2_S2_)
        /*012c*/ 	.short	0x0380
        /*012e*/ 	.short	0x0050


	//----- nvinfo : EIATTR_SW_WAR
	.align		4
.L_155:
        /*0130*/ 	.byte	0x04, 0x36
        /*0132*/ 	.short	(.L_157 - .L_156)
.L_156:
        /*0134*/ 	.word	0x00000008
.L_157:


//--------------------- .nv.info._Z18markFinishedKerneliPiS_Py --------------------------
	.section	.nv.info._Z18markFinishedKerneliPiS_Py,"",@"SHT_CUDA_INFO"
	.sectionflags	@""
	.align	4


	//----- nvinfo : EIATTR_CUDA_API_VERSION
	.align		4
        /*0000*/ 	.byte	0x04, 0x37
        /*0002*/ 	.short	(.L_159 - .L_158)
.L_158:
        /*0004*/ 	.word	0x00000082


	//----- nvinfo : EIATTR_KPARAM_INFO
	.align		4
.L_159:
        /*0008*/ 	.byte	0x04, 0x17
        /*000a*/ 	.short	(.L_161 - .L_160)
.L_160:
        /*000c*/ 	.word	0x00000000
        /*0010*/ 	.short	0x0003
        /*0012*/ 	.short	0x0018
        /*0014*/ 	.byte	0x00, 0xf5, 0x21, 0x00


	//----- nvinfo : EIATTR_KPARAM_INFO
	.align		4
.L_161:
        /*0018*/ 	.byte	0x04, 0x17
        /*001a*/ 	.short	(.L_163 - .L_162)
.L_162:
        /*001c*/ 	.word	0x00000000
        /*0020*/ 	.short	0x0002
        /*0022*/ 	.short	0x0010
        /*0024*/ 	.byte	0x00, 0xf5, 0x21, 0x00


	//----- nvinfo : EIATTR_KPARAM_INFO
	.align		4
.L_163:
        /*0028*/ 	.byte	0x04, 0x17
        /*002a*/ 	.short	(.L_165 - .L_164)
.L_164:
        /*002c*/ 	.word	0x00000000
        /*0030*/ 	.short	0x0001
        /*0032*/ 	.short	0x0008
        /*0034*/ 	.byte	0x00, 0xf5, 0x21, 0x00


	//----- nvinfo : EIATTR_KPARAM_INFO
	.align		4
.L_165:
        /*0038*/ 	.byte	0x04, 0x17
        /*003a*/ 	.short	(.L_167 - .L_166)
.L_166:
        /*003c*/ 	.word	0x00000000
        /*0040*/ 	.short	0x0000
        /*0042*/ 	.short	0x0000
        /*0044*/ 	.byte	0x00, 0xf0, 0x11, 0x00


	//----- nvinfo : EIATTR_SPARSE_MMA_MASK
	.align		4
.L_167:
        /*0048*/ 	.byte	0x03, 0x50
        /*004a*/ 	.short	0x0000


	//----- nvinfo : EIATTR_MAXREG_COUNT
	.align		4
        /*004c*/ 	.byte	0x03, 0x1b
        /*004e*/ 	.short	0x00ff


	//----- nvinfo : EIATTR_MERCURY_ISA_VERSION
	.align		4
        /*0050*/ 	.byte	0x03, 0x5f
        /*0052*/ 	.short	0x0101


	//----- nvinfo : EIATTR_INT_WARP_WIDE_INSTR_OFFSETS
	.align		4
        /*0054*/ 	.byte	0x04, 0x31
        /*0056*/ 	.short	(.L_169 - .L_168)


	//   ....[0]....
.L_168:
        /*0058*/ 	.word	0x00000190


	//   ....[1]....
        /*005c*/ 	.word	0x00000230


	//----- nvinfo : EIATTR_VRC_CTA_INIT_COUNT
	.align		4
.L_169:
        /*0060*/ 	.byte	0x02, 0x4a
	.zero		1
	.zero		1


	//----- nvinfo : EIATTR_EXIT_INSTR_OFFSETS
	.align		4
        /*0064*/ 	.byte	0x04, 0x1c
        /*0066*/ 	.short	(.L_171 - .L_170)


	//   ....[0]....
.L_170:
        /*0068*/ 	.word	0x00000070


	//   ....[1]....
        /*006c*/ 	.word	0x000000c0


	//   ....[2]....
        /*0070*/ 	.word	0x00000170


	//   ....[3]....
        /*0074*/ 	.word	0x00000290


	//----- nvinfo : EIATTR_CBANK_PARAM_SIZE
	.align		4
.L_171:
        /*0078*/ 	.byte	0x03, 0x19
        /*007a*/ 	.short	0x0020


	//----- nvinfo : EIATTR_PARAM_CBANK
	.align		4
        /*007c*/ 	.byte	0x04, 0x0a
        /*007e*/ 	.short	(.L_173 - .L_172)
	.align		4
.L_172:
        /*0080*/ 	.word	index@(.nv.constant0._Z18markFinishedKerneliPiS_Py)
        /*0084*/ 	.short	0x0380
        /*0086*/ 	.short	0x0020


	//----- nvinfo : EIATTR_SW_WAR
	.align		4
.L_173:
        /*0088*/ 	.byte	0x04, 0x36
        /*008a*/ 	.short	(.L_175 - .L_174)
.L_174:
        /*008c*/ 	.word	0x00000008
.L_175:


//--------------------- .nv.info._Z16bfs_dense_kerneliPKiS0_PyS1_S1_S1_Pi --------------------------
	.section	.nv.info._Z16bfs_dense_kerneliPKiS0_PyS1_S1_S1_Pi,"",@"SHT_CUDA_INFO"
	.sectionflags	@""
	.align	4


	//----- nvinfo : EIATTR_CUDA_API_VERSION
	.align		4
        /*0000*/ 	.byte	0x04, 0x37
        /*0002*/ 	.short	(.L_177 - .L_176)
.L_176:
        /*0004*/ 	.word	0x00000082


	//----- nvinfo : EIATTR_KPARAM_INFO
	.align		4
.L_177:
        /*0008*/ 	.byte	0x04, 0x17
        /*000a*/ 	.short	(.L_179 - .L_178)
.L_178:
        /*000c*/ 	.word	0x00000000
        /*0010*/ 	.short	0x0007
        /*0012*/ 	.short	0x0038
        /*0014*/ 	.byte	0x00, 0xf5, 0x21, 0x00


	//----- nvinfo : EIATTR_KPARAM_INFO
	.align		4
.L_179:
        /*0018*/ 	.byte	0x04, 0x17
        /*001a*/ 	.short	(.L_181 - .L_180)
.L_180:
        /*001c*/ 	.word	0x00000000
        /*0020*/ 	.short	0x0006
        /*0022*/ 	.short	0x0030
        /*0024*/ 	.byte	0x00, 0xf5, 0x21, 0x00


	//----- nvinfo : EIATTR_KPARAM_INFO
	.align		4
.L_181:
        /*0028*/ 	.byte	0x04, 0x17
        /*002a*/ 	.short	(.L_183 - .L_182)
.L_182:
        /*002c*/ 	.word	0x00000000
        /*0030*/ 	.short	0x0005
        /*0032*/ 	.short	0x0028
        /*0034*/ 	.byte	0x00, 0xf5, 0x21, 0x00


	//----- nvinfo : EIATTR_KPARAM_INFO
	.align		4
.L_183:
        /*0038*/ 	.byte	0x04, 0x17
        /*003a*/ 	.short	(.L_185 - .L_184)
.L_184:
        /*003c*/ 	.word	0x00000000
        /*0040*/ 	.short	0x0004
        /*0042*/ 	.short	0x0020
        /*0044*/ 	.byte	0x00, 0xf5, 0x21, 0x00


	//----- nvinfo : EIATTR_KPARAM_INFO
	.align		4
.L_185:
        /*0048*/ 	.byte	0x04, 0x17
        /*004a*/ 	.short	(.L_187 - .L_186)
.L_186:
        /*004c*/ 	.word	0x00000000
        /*0050*/ 	.short	0x0003
        /*0052*/ 	.short	0x0018
        /*0054*/ 	.byte	0x00, 0xf5, 0x21, 0x00


	//----- nvinfo : EIATTR_KPARAM_INFO
	.align		4
.L_187:
        /*0058*/ 	.byte	0x04, 0x17
        /*005a*/ 	.short	(.L_189 - .L_188)
.L_188:
        /*005c*/ 	.word	0x00000000
        /*0060*/ 	.short	0x0002
        /*0062*/ 	.short	0x0010
        /*0064*/ 	.byte	0x00, 0xf5, 0x21, 0x00


	//----- nvinfo : EIATTR_KPARAM_INFO
	.align		4
.L_189:
        /*0068*/ 	.byte	0x04, 0x17
        /*006a*/ 	.short	(.L_191 - .L_190)
.L_190:
        /*006c*/ 	.word	0x00000000
        /*0070*/ 	.short	0x0001
        /*0072*/ 	.short	0x0008
        /*0074*/ 	.byte	0x00, 0xf5, 0x21, 0x00


	//----- nvinfo : EIATTR_KPARAM_INFO
	.align		4
.L_191:
        /*0078*/ 	.byte	0x04, 0x17
        /*007a*/ 	.short	(.L_193 - .L_192)
.L_192:
        /*007c*/ 	.word	0x00000000
        /*0080*/ 	.short	0x0000
        /*0082*/ 	.short	0x0000
        /*0084*/ 	.byte	0x00, 0xf0, 0x11, 0x00


	//----- nvinfo : EIATTR_SPARSE_MMA_MASK
	.align		4
.L_193:
        /*0088*/ 	.byte	0x03, 0x50
        /*008a*/ 	.short	0x0000


	//----- nvinfo : EIATTR_MAXREG_COUNT
	.align		4
        /*008c*/ 	.byte	0x03, 0x1b
        /*008e*/ 	.short	0x00ff


	//----- nvinfo : EIATTR_MERCURY_ISA_VERSION
	.align		4
        /*0090*/ 	.byte	0x03, 0x5f
        /*0092*/ 	.short	0x0101


	//----- nvinfo : EIATTR_INT_WARP_WIDE_INSTR_OFFSETS
	.align		4
        /*0094*/ 	.byte	0x04, 0x31
        /*0096*/ 	.short	(.L_195 - .L_194)


	//   ....[0]....
.L_194:
        /*0098*/ 	.word	0x00001ab0


	//   ....[1]....
        /*009c*/ 	.word	0x00001dc0


	//   ....[2]....
        /*00a0*/ 	.word	0x00001fc0


	//   ....[3]....
        /*00a4*/ 	.word	0x000021c0


	//   ....[4]....
        /*00a8*/ 	.word	0x000023c0


	//   ....[5]....
        /*00ac*/ 	.word	0x00002820


	//   ....[6]....
        /*00b0*/ 	.word	0x00002c50


	//   ....[7]....
        /*00b4*/ 	.word	0x00002f50


	//----- nvinfo : EIATTR_VRC_CTA_INIT_COUNT
	.align		4
.L_195:
        /*00b8*/ 	.byte	0x02, 0x4a
	.zero		1
	.zero		1


	//----- nvinfo : EIATTR_EXIT_INSTR_OFFSETS
	.align		4
        /*00bc*/ 	.byte	0x04, 0x1c
        /*00be*/ 	.short	(.L_197 - .L_196)


	//   ....[0]....
.L_196:
        /*00c0*/ 	.word	0x00000070


	//   ....[1]....
        /*00c4*/ 	.word	0x000000c0


	//   ....[2]....
        /*00c8*/ 	.word	0x00000170


	//   ....[3]....
        /*00cc*/ 	.word	0x000001d0


	//   ....[4]....
        /*00d0*/ 	.word	0x000004b0


	//   ....[5]....
        /*00d4*/ 	.word	0x000009c0


	//   ....[6]....
        /*00d8*/ 	.word	0x00000d90


	//   ....[7]....
        /*00dc*/ 	.word	0x000017b0


	//   ....[8]....
        /*00e0*/ 	.word	0x00001b60


	//   ....[9]....
        /*00e4*/ 	.word	0x00002440


	//   ....[10]....
        /*00e8*/ 	.word	0x000028b0


	//   ....[11]....
        /*00ec*/ 	.word	0x00002fd0


	//----- nvinfo : EIATTR_CRS_STACK_SIZE
	.align		4
.L_197:
        /*00f0*/ 	.byte	0x04, 0x1e
        /*00f2*/ 	.short	(.L_199 - .L_198)
.L_198:
        /*00f4*/ 	.word	0x00000000


	//----- nvinfo : EIATTR_CBANK_PARAM_SIZE
	.align		4
.L_199:
        /*00f8*/ 	.byte	0x03, 0x19
        /*00fa*/ 	.short	0x0040


	//----- nvinfo : EIATTR_PARAM_CBANK
	.align		4
        /*00fc*/ 	.byte	0x04, 0x0a
        /*00fe*/ 	.short	(.L_201 - .L_200)
	.align		4
.L_200:
        /*0100*/ 	.word	index@(.nv.constant0._Z16bfs_dense_kerneliPKiS0_PyS1_S1_S1_Pi)
        /*0104*/ 	.short	0x0380
        /*0106*/ 	.short	0x0040


	//----- nvinfo : EIATTR_SW_WAR
	.align		4
.L_201:
        /*0108*/ 	.byte	0x04, 0x36
        /*010a*/ 	.short	(.L_203 - .L_202)
.L_202:
        /*010c*/ 	.word	0x00000008
.L_203:


//--------------------- .nv.info._Z17bfs_sparse_kerneliPKiS0_PyS1_S0_PiS2_ --------------------------
	.section	.nv.info._Z17bfs_sparse_kerneliPKiS0_PyS1_S0_PiS2_,"",@"SHT_CUDA_INFO"
	.sectionflags	@""
	.align	4


	//----- nvinfo : EIATTR_CUDA_API_VERSION
	.align		4
        /*0000*/ 	.byte	0x04, 0x37
        /*0002*/ 	.short	(.L_205 - .L_204)
.L_204:
        /*0004*/ 	.word	0x00000082


	//----- nvinfo : EIATTR_KPARAM_INFO
	.align		4
.L_205:
        /*0008*/ 	.byte	0x04, 0x17
        /*000a*/ 	.short	(.L_207 - .L_206)
.L_206:
        /*000c*/ 	.word	0x00000000
        /*0010*/ 	.short	0x0007
        /*0012*/ 	.short	0x0038
        /*0014*/ 	.byte	0x00, 0xf5, 0x21, 0x00


	//----- nvinfo : EIATTR_KPARAM_INFO
	.align		4
.L_207:
        /*0018*/ 	.byte	0x04, 0x17
        /*001a*/ 	.short	(.L_209 - .L_208)
.L_208:
        /*001c*/ 	.word	0x00000000
        /*0020*/ 	.short	0x0006
        /*0022*/ 	.short	0x0030
        /*0024*/ 	.byte	0x00, 0xf5, 0x21, 0x00


	//----- nvinfo : EIATTR_KPARAM_INFO
	.align		4
.L_209:
        /*0028*/ 	.byte	0x04, 0x17
        /*002a*/ 	.short	(.L_211 - .L_210)
.L_210:
        /*002c*/ 	.word	0x00000000
        /*0030*/ 	.short	0x0005
        /*0032*/ 	.short	0x0028
        /*0034*/ 	.byte	0x00, 0xf5, 0x21, 0x00


	//----- nvinfo : EIATTR_KPARAM_INFO
	.align		4
.L_211:
        /*0038*/ 	.byte	0x04, 0x17
        /*003a*/ 	.short	(.L_213 - .L_212)
.L_212:
        /*003c*/ 	.word	0x00000000
        /*0040*/ 	.short	0x0004
        /*0042*/ 	.short	0x0020
        /*0044*/ 	.byte	0x00, 0xf5, 0x21, 0x00


	//----- nvinfo : EIATTR_KPARAM_INFO
	.align		4
.L_213:
        /*0048*/ 	.byte	0x04, 0x17
        /*004a*/ 	.short	(.L_215 - .L_214)
.L_214:
        /*004c*/ 	.word	0x00000000
        /*0050*/ 	.short	0x0003
        /*0052*/ 	.short	0x0018
        /*0054*/ 	.byte	0x00, 0xf5, 0x21, 0x00


	//----- nvinfo : EIATTR_KPARAM_INFO
	.align		4
.L_215:
        /*0058*/ 	.byte	0x04, 0x17
        /*005a*/ 	.short	(.L_217 - .L_216)
.L_216:
        /*005c*/ 	.word	0x00000000
        /*0060*/ 	.short	0x0002
        /*0062*/ 	.short	0x0010
        /*0064*/ 	.byte	0x00, 0xf5, 0x21, 0x00


	//----- nvinfo : EIATTR_KPARAM_INFO
	.align		4
.L_217:
        /*0068*/ 	.byte	0x04, 0x17
        /*006a*/ 	.short	(.L_219 - .L_218)
.L_218:
        /*006c*/ 	.word	0x00000000
        /*0070*/ 	.short	0x0001
        /*0072*/ 	.short	0x0008
        /*0074*/ 	.byte	0x00, 0xf5, 0x21, 0x00


	//----- nvinfo : EIATTR_KPARAM_INFO
	.align		4
.L_219:
        /*0078*/ 	.byte	0x04, 0x17
        /*007a*/ 	.short	(.L_221 - .L_220)
.L_220:
        /*007c*/ 	.word	0x00000000
        /*0080*/ 	.short	0x0000
        /*0082*/ 	.short	0x0000
        /*0084*/ 	.byte	0x00, 0xf0, 0x11, 0x00


	//----- nvinfo : EIATTR_SPARSE_MMA_MASK
	.align		4
.L_221:
        /*0088*/ 	.byte	0x03, 0x50
        /*008a*/ 	.short	0x0000


	//----- nvinfo : EIATTR_MAXREG_COUNT
	.align		4
        /*008c*/ 	.byte	0x03, 0x1b
        /*008e*/ 	.short	0x00ff


	//----- nvinfo : EIATTR_MERCURY_ISA_VERSION
	.align		4
        /*0090*/ 	.byte	0x03, 0x5f
        /*0092*/ 	.short	0x0101


	//----- nvinfo : EIATTR_INT_WARP_WIDE_INSTR_OFFSETS
	.align		4
        /*0094*/ 	.byte	0x04, 0x31
        /*0096*/ 	.short	(.L_223 - .L_222)


	//   ....[0]....
.L_222:
        /*0098*/ 	.word	0x00000390


	//   ....[1]....
        /*009c*/ 	.word	0x00000420


	//   ....[2]....
        /*00a0*/ 	.word	0x000006c0


	//   ....[3]....
        /*00a4*/ 	.word	0x00000750


	//   ....[4]....
        /*00a8*/ 	.word	0x000008e0


	//   ....[5]....
        /*00ac*/ 	.word	0x00000970


	//   ....[6]....
        /*00b0*/ 	.word	0x00000b00


	//   ....[7]....
        /*00b4*/ 	.word	0x00000b90


	//   ....[8]....
        /*00b8*/ 	.word	0x00000d20


	//   ....[9]....
        /*00bc*/ 	.word	0x00000db0


	//   ....[10]....
        /*00c0*/ 	.word	0x00001150


	//   ....[11]....
        /*00c4*/ 	.word	0x00001200


	//   ....[12]....
        /*00c8*/ 	.word	0x000015a0


	//   ....[13]....
        /*00cc*/ 	.word	0x00001640


	//   ....[14]....
        /*00d0*/ 	.word	0x000018c0


	//   ....[15]....
        /*00d4*/ 	.word	0x00001960


	//----- nvinfo : EIATTR_VRC_CTA_INIT_COUNT
	.align		4
.L_223:
        /*00d8*/ 	.byte	0x02, 0x4a
	.zero		1
	.zero		1


	//----- nvinfo : EIATTR_EXIT_INSTR_OFFSETS
	.align		4
        /*00dc*/ 	.byte	0x04, 0x1c
        /*00de*/ 	.short	(.L_225 - .L_224)


	//   ....[0]....
.L_224:
        /*00e0*/ 	.word	0x00000070


	//   ....[1]....
        /*00e4*/ 	.word	0x00000110


	//   ....[2]....
        /*00e8*/ 	.word	0x000004c0


	//   ....[3]....
        /*00ec*/ 	.word	0x00000e20


	//   ....[4]....
        /*00f0*/ 	.word	0x00001270


	//   ....[5]....
        /*00f4*/ 	.word	0x000019d0


	//----- nvinfo : EIATTR_CRS_STACK_SIZE
	.align		4
.L_225:
        /*00f8*/ 	.byte	0x04, 0x1e
        /*00fa*/ 	.short	(.L_227 - .L_226)
.L_226:
        /*00fc*/ 	.word	0x00000000


	//----- nvinfo : EIATTR_CBANK_PARAM_SIZE
	.align		4
.L_227:
        /*0100*/ 	.byte	0x03, 0x19
        /*0102*/ 	.short	0x0040


	//----- nvinfo : EIATTR_PARAM_CBANK
	.align		4
        /*0104*/ 	.byte	0x04, 0x0a
        /*0106*/ 	.short	(.L_229 - .L_228)
	.align		4
.L_228:
        /*0108*/ 	.word	index@(.nv.constant0._Z17bfs_sparse_kerneliPKiS0_PyS1_S0_PiS2_)
        /*010c*/ 	.short	0x0380
        /*010e*/ 	.short	0x0040


	//----- nvinfo : EIATTR_SW_WAR
	.align		4
.L_229:
        /*0110*/ 	.byte	0x04, 0x36
        /*0112*/ 	.short	(.L_231 - .L_230)
.L_230:
        /*0114*/ 	.word	0x00000008
.L_231:


//--------------------- .nv.info._Z18compactGraphKerneliPKiS0_S0_S0_PiS1_S1_ --------------------------
	.section	.nv.info._Z18compactGraphKerneliPKiS0_S0_S0_PiS1_S1_,"",@"SHT_CUDA_INFO"
	.sectionflags	@""
	.align	4


	//----- nvinfo : EIATTR_CUDA_API_VERSION
	.align		4
        /*0000*/ 	.byte	0x04, 0x37
        /*0002*/ 	.short	(.L_233 - .L_232)
.L_232:
        /*0004*/ 	.word	0x00000082


	//----- nvinfo : EIATTR_KPARAM_INFO
	.align		4
.L_233:
        /*0008*/ 	.byte	0x04, 0x17
        /*000a*/ 	.short	(.L_235 - .L_234)
.L_234:
        /*000c*/ 	.word	0x00000000
        /*0010*/ 	.short	0x0007
        /*0012*/ 	.short	0x0038
        /*0014*/ 	.byte	0x00, 0xf5, 0x21, 0x00


	//----- nvinfo : EIATTR_KPARAM_INFO
	.align		4
.L_235:
        /*0018*/ 	.byte	0x04, 0x17
        /*001a*/ 	.short	(.L_237 - .L_236)
.L_236:
        /*001c*/ 	.word	0x00000000
        /*0020*/ 	.short	0x0006
        /*0022*/ 	.short	0x0030
        /*0024*/ 	.byte	0x00, 0xf5, 0x21, 0x00


	//----- nvinfo : EIATTR_KPARAM_INFO
	.align		4
.L_237:
        /*0028*/ 	.byte	0x04, 0x17
        /*002a*/ 	.short	(.L_239 - .L_238)
.L_238:
        /*002c*/ 	.word	0x00000000
        /*0030*/ 	.short	0x0005
        /*0032*/ 	.short	0x0028
        /*0034*/ 	.byte	0x00, 0xf5, 0x21, 0x00


	//----- nvinfo : EIATTR_KPARAM_INFO
	.align		4
.L_239:
        /*0038*/ 	.byte	0x04, 0x17
        /*003a*/ 	.short	(.L_241 - .L_240)
.L_240:
        /*003c*/ 	.word	0x00000000
        /*0040*/ 	.short	0x0004
        /*0042*/ 	.short	0x0020
        /*0044*/ 	.byte	0x00, 0xf5, 0x21, 0x00


	//----- nvinfo : EIATTR_KPARAM_INFO
	.align		4
.L_241:
        /*0048*/ 	.byte	0x04, 0x17
        /*004a*/ 	.short	(.L_243 - .L_242)
.L_242:
        /*004c*/ 	.word	0x00000000
        /*0050*/ 	.short	0x0003
        /*0052*/ 	.short	0x0018
        /*0054*/ 	.byte	0x00, 0xf5, 0x21, 0x00


	//----- nvinfo : EIATTR_KPARAM_INFO
	.align		4
.L_243:
        /*0058*/ 	.byte	0x04, 0x17
        /*005a*/ 	.short	(.L_245 - .L_244)
.L_244:
        /*005c*/ 	.word	0x00000000
        /*0060*/ 	.short	0x0002
        /*0062*/ 	.short	0x0010
        /*0064*/ 	.byte	0x00, 0xf5, 0x21, 0x00


	//----- nvinfo : EIATTR_KPARAM_INFO
	.align		4
.L_245:
        /*0068*/ 	.byte	0x04, 0x17
        /*006a*/ 	.short	(.L_247 - .L_246)
.L_246:
        /*006c*/ 	.word	0x00000000
        /*0070*/ 	.short	0x0001
        /*0072*/ 	.short	0x0008
        /*0074*/ 	.byte	0x00, 0xf5, 0x21, 0x00


	//----- nvinfo : EIATTR_KPARAM_INFO
	.align		4
.L_247:
        /*0078*/ 	.byte	0x04, 0x17
        /*007a*/ 	.short	(.L_249 - .L_248)
.L_248:
        /*007c*/ 	.word	0x00000000
        /*0080*/ 	.short	0x0000
        /*0082*/ 	.short	0x0000
        /*0084*/ 	.byte	0x00, 0xf0, 0x11, 0x00


	//----- nvinfo : EIATTR_SPARSE_MMA_MASK
	.align		4
.L_249:
        /*0088*/ 	.byte	0x03, 0x50
        /*008a*/ 	.short	0x0000


	//----- nvinfo : EIATTR_MAXREG_COUNT
	.align		4
        /*008c*/ 	.byte	0x03, 0x1b
        /*008e*/ 	.short	0x00ff


	//----- nvinfo : EIATTR_MERCURY_ISA_VERSION
	.align		4
        /*0090*/ 	.byte	0x03, 0x5f
        /*0092*/ 	.short	0x0101


	//----- nvinfo : EIATTR_INT_WARP_WIDE_INSTR_OFFSETS
	.align		4
        /*0094*/ 	.byte	0x04, 0x31
        /*0096*/ 	.short	(.L_251 - .L_250)


	//   ....[0]....
.L_250:
        /*0098*/ 	.word	0x00000fb0


	//   ....[1]....
        /*009c*/ 	.word	0x00001020


	//   ....[2]....
        /*00a0*/ 	.word	0x00001060


	//   ....[3]....
        /*00a4*/ 	.word	0x00001090


	//   ....[4]....
        /*00a8*/ 	.word	0x000010b0


	//   ....[5]....
        /*00ac*/ 	.word	0x000010d0


	//   ....[6]....
        /*00b0*/ 	.word	0x00001100


	//   ....[7]....
        /*00b4*/ 	.word	0x00001110


	//----- nvinfo : EIATTR_VRC_CTA_INIT_COUNT
	.align		4
.L_251:
        /*00b8*/ 	.byte	0x02, 0x4a
	.zero		1
	.zero		1


	//----- nvinfo : EIATTR_EXIT_INSTR_OFFSETS
	.align		4
        /*00bc*/ 	.byte	0x04, 0x1c
        /*00be*/ 	.short	(.L_253 - .L_252)


	//   ....[0]....
.L_252:
        /*00c0*/ 	.word	0x00000070


	//   ....[1]....
        /*00c4*/ 	.word	0x000000d0


	//   ....[2]....
        /*00c8*/ 	.word	0x00001140


	//   ....[3]....
        /*00cc*/ 	.word	0x00001310


	//   ....[4]....
        /*00d0*/ 	.word	0x000016e0


	//----- nvinfo : EIATTR_CRS_STACK_SIZE
	.align		4
.L_253:
        /*00d4*/ 	.byte	0x04, 0x1e
        /*00d6*/ 	.short	(.L_255 - .L_254)
.L_254:
        /*00d8*/ 	.word	0x00000000


	//----- nvinfo : EIATTR_CBANK_PARAM_SIZE
	.align		4
.L_255:
        /*00dc*/ 	.byte	0x03, 0x19
        /*00de*/ 	.short	0x0040


	//----- nvinfo : EIATTR_PARAM_CBANK
	.align		4
        /*00e0*/ 	.byte	0x04, 0x0a
        /*00e2*/ 	.short	(.L_257 - .L_256)
	.align		4
.L_256:
        /*00e4*/ 	.word	index@(.nv.constant0._Z18compactGraphKerneliPKiS0_S0_S0_PiS1_S1_)
        /*00e8*/ 	.short	0x0380
        /*00ea*/ 	.short	0x0040


	//----- nvinfo : EIATTR_SW_WAR
	.align		4
.L_257:
        /*00ec*/ 	.byte	0x04, 0x36
        /*00ee*/ 	.short	(.L_259 - .L_258)
.L_258:
        /*00f0*/ 	.word	0x00000008
.L_259:


//--------------------- .nv.info._Z15trimGraphKerneliPKiS0_S0_S0_PiS1_S1_S1_iS1_ --------------------------
	.section	.nv.info._Z15trimGraphKerneliPKiS0_S0_S0_PiS1_S1_S1_iS1_,"",@"SHT_CUDA_INFO"
	.sectionflags	@""
	.align	4


	//----- nvinfo : EIATTR_CUDA_API_VERSION
	.align		4
        /*0000*/ 	.byte	0x04, 0x37
        /*0002*/ 	.short	(.L_261 - .L_260)
.L_260:
        /*0004*/ 	.word	0x00000082


	//----- nvinfo : EIATTR_KPARAM_INFO
	.align		4
.L_261:
        /*0008*/ 	.byte	0x04, 0x17
        /*000a*/ 	.short	(.L_263 - .L_262)
.L_262:
        /*000c*/ 	.word	0x00000000
        /*0010*/ 	.short	0x000a
        /*0012*/ 	.short	0x0050
        /*0014*/ 	.byte	0x00, 0xf5, 0x21, 0x00


	//----- nvinfo : EIATTR_KPARAM_INFO
	.align		4
.L_263:
        /*0018*/ 	.byte	0x04, 0x17
        /*001a*/ 	.short	(.L_265 - .L_264)
.L_264:
        /*001c*/ 	.word	0x00000000
        /*0020*/ 	.short	0x0009
        /*0022*/ 	.short	0x0048
        /*0024*/ 	.byte	0x00, 0xf0, 0x11, 0x00


	//----- nvinfo : EIATTR_KPARAM_INFO
	.align		4
.L_265:
        /*0028*/ 	.byte	0x04, 0x17
        /*002a*/ 	.short	(.L_267 - .L_266)
.L_266:
        /*002c*/ 	.word	0x00000000
        /*0030*/ 	.short	0x0008
        /*0032*/ 	.short	0x0040
        /*0034*/ 	.byte	0x00, 0xf5, 0x21, 0x00


	//----- nvinfo : EIATTR_KPARAM_INFO
	.align		4
.L_267:
        /*0038*/ 	.byte	0x04, 0x17
        /*003a*/ 	.short	(.L_269 - .L_268)
.L_268:
        /*003c*/ 	.word	0x00000000
        /*0040*/ 	.short	0x0007
        /*0042*/ 	.short	0x0038
        /*0044*/ 	.byte	0x00, 0xf5, 0x21, 0x00


	//----- nvinfo : EIATTR_KPARAM_INFO
	.align		4
.L_269:
        /*0048*/ 	.byte	0x04, 0x17
        /*004a*/ 	.short	(.L_271 - .L_270)
.L_270:
        /*004c*/ 	.word	0x00000000
        /*0050*/ 	.short	0x0006
        /*0052*/ 	.short	0x0030
        /*0054*/ 	.byte	0x00, 0xf5, 0x21, 0x00


	//----- nvinfo : EIATTR_KPARAM_INFO
	.align		4
.L_271:
        /*0058*/ 	.byte	0x04, 0x17
        /*005a*/ 	.short	(.L_273 - .L_272)
.L_272:
        /*005c*/ 	.word	0x00000000
        /*0060*/ 	.short	0x0005
        /*0062*/ 	.short	0x0028
        /*0064*/ 	.byte	0x00, 0xf5, 0x21, 0x00


	//----- nvinfo : EIATTR_KPARAM_INFO
	.align		4
.L_273:
        /*0068*/ 	.byte	0x04, 0x17
        /*006a*/ 	.short	(.L_275 - .L_274)
.L_274:
        /*006c*/ 	.word	0x00000000
        /*0070*/ 	.short	0x0004
        /*0072*/ 	.short	0x0020
        /*0074*/ 	.byte	0x00, 0xf5, 0x21, 0x00


	//----- nvinfo : EIATTR_KPARAM_INFO
	.align		4
.L_275:
        /*0078*/ 	.byte	0x04, 0x17
        /*007a*/ 	.short	(.L_277 - .L_276)
.L_276:
        /*007c*/ 	.word	0x00000000
        /*0080*/ 	.short	0x0003
        /*0082*/ 	.short	0x0018
        /*0084*/ 	.byte	0x00, 0xf5, 0x21, 0x00


	//----- nvinfo : EIATTR_KPARAM_INFO
	.align		4
.L_277:
        /*0088*/ 	.byte	0x04, 0x17
        /*008a*/ 	.short	(.L_279 - .L_278)
.L_278:
        /*008c*/ 	.word	0x00000000
        /*0090*/ 	.short	0x0002
        /*0092*/ 	.short	0x0010
        /*0094*/ 	.byte	0x00, 0xf5, 0x21, 0x00


	//----- nvinfo : EIATTR_KPARAM_INFO
	.align		4
.L_279:
        /*0098*/ 	.byte	0x04, 0x17
        /*009a*/ 	.short	(.L_281 - .L_280)
.L_280:
        /*009c*/ 	.word	0x00000000
        /*00a0*/ 	.short	0x0001
        /*00a2*/ 	.short	0x0008
        /*00a4*/ 	.byte	0x00, 0xf5, 0x21, 0x00


	//----- nvinfo : EIATTR_KPARAM_INFO
	.align		4
.L_281:
        /*00a8*/ 	.byte	0x04, 0x17
        /*00aa*/ 	.short	(.L_283 - .L_282)
.L_282:
        /*00ac*/ 	.word	0x00000000
        /*00b0*/ 	.short	0x0000
        /*00b2*/ 	.short	0x0000
        /*00b4*/ 	.byte	0x00, 0xf0, 0x11, 0x00


	//----- nvinfo : EIATTR_SPARSE_MMA_MASK
	.align		4
.L_283:
        /*00b8*/ 	.byte	0x03, 0x50
        /*00ba*/ 	.short	0x0000


	//----- nvinfo : EIATTR_MAXREG_COUNT
	.align		4
        /*00bc*/ 	.byte	0x03, 0x1b
        /*00be*/ 	.short	0x00ff


	//----- nvinfo : EIATTR_MERCURY_ISA_VERSION
	.align		4
        /*00c0*/ 	.byte	0x03, 0x5f
        /*00c2*/ 	.short	0x0101


	//----- nvinfo : EIATTR_INT_WARP_WIDE_INSTR_OFFSETS
	.align		4
        /*00c4*/ 	.byte	0x04, 0x31
        /*00c6*/ 	.short	(.L_285 - .L_284)


	//   ....[0]....
.L_284:
        /*00c8*/ 	.word	0x00000220


	//   ....[1]....
        /*00cc*/ 	.word	0x000002e0


	//----- nvinfo : EIATTR_VRC_CTA_INIT_COUNT
	.align		4
.L_285:
        /*00d0*/ 	.byte	0x02, 0x4a
	.zero		1
	.zero		1


	//----- nvinfo : EIATTR_EXIT_INSTR_OFFSETS
	.align		4
        /*00d4*/ 	.byte	0x04, 0x1c
        /*00d6*/ 	.short	(.L_287 - .L_286)


	//   ....[0]....
.L_286:
        /*00d8*/ 	.word	0x00000070


	//   ....[1]....
        /*00dc*/ 	.word	0x000000f0


	//   ....[2]....
        /*00e0*/ 	.word	0x000001a0


	//   ....[3]....
        /*00e4*/ 	.word	0x00000200


	//   ....[4]....
        /*00e8*/ 	.word	0x00001a20


	//   ....[5]....
        /*00ec*/ 	.word	0x00001a80


	//   ....[6]....
        /*00f0*/ 	.word	0x000025f0


	//   ....[7]....
        /*00f4*/ 	.word	0x00002c10


	//   ....[8]....
        /*00f8*/ 	.word	0x00002f70


	//   ....[9]....
        /*00fc*/ 	.word	0x000030b0


	//----- nvinfo : EIATTR_CRS_STACK_SIZE
	.align		4
.L_287:
        /*0100*/ 	.byte	0x04, 0x1e
        /*0102*/ 	.short	(.L_289 - .L_288)
.L_288:
        /*0104*/ 	.word	0x00000000


	//----- nvinfo : EIATTR_CBANK_PARAM_SIZE
	.align		4
.L_289:
        /*0108*/ 	.byte	0x03, 0x19
        /*010a*/ 	.short	0x0058


	//----- nvinfo : EIATTR_PARAM_CBANK
	.align		4
        /*010c*/ 	.byte	0x04, 0x0a
        /*010e*/ 	.short	(.L_291 - .L_290)
	.align		4
.L_290:
        /*0110*/ 	.word	index@(.nv.constant0._Z15trimGraphKerneliPKiS0_S0_S0_PiS1_S1_S1_iS1_)
        /*0114*/ 	.short	0x0380
        /*0116*/ 	.short	0x0058


	//----- nvinfo : EIATTR_SW_WAR
	.align		4
.L_291:
        /*0118*/ 	.byte	0x04, 0x36
        /*011a*/ 	.short	(.L_293 - .L_292)
.L_292:
        /*011c*/ 	.word	0x00000008
.L_293:


//--------------------- .nv.info._Z20computeDegreesKerneliPKiS0_PiS1_ --------------------------
	.section	.nv.info._Z20computeDegreesKerneliPKiS0_PiS1_,"",@"SHT_CUDA_INFO"
	.sectionflags	@""
	.align	4


	//----- nvinfo : EIATTR_CUDA_API_VERSION
	.align		4
        /*0000*/ 	.byte	0x04, 0x37
        /*0002*/ 	.short	(.L_295 - .L_294)
.L_294:
        /*0004*/ 	.word	0x00000082


	//----- nvinfo : EIATTR_KPARAM_INFO
	.align		4
.L_295:
        /*0008*/ 	.byte	0x04, 0x17
        /*000a*/ 	.short	(.L_297 - .L_296)
.L_296:
        /*000c*/ 	.word	0x00000000
        /*0010*/ 	.short	0x0004
        /*0012*/ 	.short	0x0020
        /*0014*/ 	.byte	0x00, 0xf5, 0x21, 0x00


	//----- nvinfo : EIATTR_KPARAM_INFO
	.align		4
.L_297:
        /*0018*/ 	.byte	0x04, 0x17
        /*001a*/ 	.short	(.L_299 - .L_298)
.L_298:
        /*001c*/ 	.word	0x00000000
        /*0020*/ 	.short	0x0003
        /*0022*/ 	.short	0x0018
        /*0024*/ 	.byte	0x00, 0xf5, 0x21, 0x00


	//----- nvinfo : EIATTR_KPARAM_INFO
	.align		4
.L_299:
        /*0028*/ 	.byte	0x04, 0x17
        /*002a*/ 	.short	(.L_301 - .L_300)
.L_300:
        /*002c*/ 	.word	0x00000000
        /*0030*/ 	.short	0x0002
        /*0032*/ 	.short	0x0010
        /*0034*/ 	.byte	0x00, 0xf5, 0x21, 0x00


	//----- nvinfo : EIATTR_KPARAM_INFO
	.align		4
.L_301:
        /*0038*/ 	.byte	0x04, 0x17
        /*003a*/ 	.short	(.L_303 - .L_302)
.L_302:
        /*003c*/ 	.word	0x00000000
        /*0040*/ 	.short	0x0001
        /*0042*/ 	.short	0x0008
        /*0044*/ 	.byte	0x00, 0xf5, 0x21, 0x00


	//----- nvinfo : EIATTR_KPARAM_INFO
	.align		4
.L_303:
        /*0048*/ 	.byte	0x04, 0x17
        /*004a*/ 	.short	(.L_305 - .L_304)
.L_304:
        /*004c*/ 	.word	0x00000000
        /*0050*/ 	.short	0x0000
        /*0052*/ 	.short	0x0000
        /*0054*/ 	.byte	0x00, 0xf0, 0x11, 0x00


	//----- nvinfo : EIATTR_SPARSE_MMA_MASK
	.align		4
.L_305:
        /*0058*/ 	.byte	0x03, 0x50
        /*005a*/ 	.short	0x0000


	//----- nvinfo : EIATTR_MAXREG_COUNT
	.align		4
        /*005c*/ 	.byte	0x03, 0x1b
        /*005e*/ 	.short	0x00ff


	//----- nvinfo : EIATTR_MERCURY_ISA_VERSION
	.align		4
        /*0060*/ 	.byte	0x03, 0x5f
        /*0062*/ 	.short	0x0101


	//----- nvinfo : EIATTR_VRC_CTA_INIT_COUNT
	.align		4
        /*0064*/ 	.byte	0x02, 0x4a
	.zero		1
	.zero		1


	//----- nvinfo : EIATTR_EXIT_INSTR_OFFSETS
	.align		4
        /*0068*/ 	.byte	0x04, 0x1c
        /*006a*/ 	.short	(.L_307 - .L_306)


	//   ....[0]....
.L_306:
        /*006c*/ 	.word	0x00000070


	//   ....[1]....
        /*0070*/ 	.word	0x00000190


	//----- nvinfo : EIATTR_CBANK_PARAM_SIZE
	.align		4
.L_307:
        /*0074*/ 	.byte	0x03, 0x19
        /*0076*/ 	.short	0x0028


	//----- nvinfo : EIATTR_PARAM_CBANK
	.align		4
        /*0078*/ 	.byte	0x04, 0x0a
        /*007a*/ 	.short	(.L_309 - .L_308)
	.align		4
.L_308:
        /*007c*/ 	.word	index@(.nv.constant0._Z20computeDegreesKerneliPKiS0_PiS1_)
        /*0080*/ 	.short	0x0380
        /*0082*/ 	.short	0x0028


	//----- nvinfo : EIATTR_SW_WAR
	.align		4
.L_309:
        /*0084*/ 	.byte	0x04, 0x36
        /*0086*/ 	.short	(.L_311 - .L_310)
.L_310:
        /*0088*/ 	.word	0x00000008
.L_311:


//--------------------- .nv.info._Z22initializeBitsetKernelPyi --------------------------
	.section	.nv.info._Z22initializeBitsetKernelPyi,"",@"SHT_CUDA_INFO"
	.sectionflags	@""
	.align	4


	//----- nvinfo : EIATTR_CUDA_API_VERSION
	.align		4
        /*0000*/ 	.byte	0x04, 0x37
        /*0002*/ 	.short	(.L_313 - .L_312)
.L_312:
        /*0004*/ 	.word	0x00000082


	//----- nvinfo : EIATTR_KPARAM_INFO
	.align		4
.L_313:
        /*0008*/ 	.byte	0x04, 0x17
        /*000a*/ 	.short	(.L_315 - .L_314)
.L_314:
        /*000c*/ 	.word	0x00000000
        /*0010*/ 	.short	0x0001
        /*0012*/ 	.short	0x0008
        /*0014*/ 	.byte	0x00, 0xf0, 0x11, 0x00


	//----- nvinfo : EIATTR_KPARAM_INFO
	.align		4
.L_315:
        /*0018*/ 	.byte	0x04, 0x17
        /*001a*/ 	.short	(.L_317 - .L_316)
.L_316:
        /*001c*/ 	.word	0x00000000
        /*0020*/ 	.short	0x0000
        /*0022*/ 	.short	0x0000
        /*0024*/ 	.byte	0x00, 0xf5, 0x21, 0x00


	//----- nvinfo : EIATTR_SPARSE_MMA_MASK
	.align		4
.L_317:
        /*0028*/ 	.byte	0x03, 0x50
        /*002a*/ 	.short	0x0000


	//----- nvinfo : EIATTR_MAXREG_COUNT
	.align		4
        /*002c*/ 	.byte	0x03, 0x1b
        /*002e*/ 	.short	0x00ff


	//----- nvinfo : EIATTR_MERCURY_ISA_VERSION
	.align		4
        /*0030*/ 	.byte	0x03, 0x5f
        /*0032*/ 	.short	0x0101


	//----- nvinfo : EIATTR_VRC_CTA_INIT_COUNT
	.align		4
        /*0034*/ 	.byte	0x02, 0x4a
	.zero		1
	.zero		1


	//----- nvinfo : EIATTR_EXIT_INSTR_OFFSETS
	.align		4
        /*0038*/ 	.byte	0x04, 0x1c
        /*003a*/ 	.short	(.L_319 - .L_318)


	//   ....[0]....
.L_318:
        /*003c*/ 	.word	0x00000070


	//   ....[1]....
        /*0040*/ 	.word	0x000000c0


	//----- nvinfo : EIATTR_CBANK_PARAM_SIZE
	.align		4
.L_319:
        /*0044*/ 	.byte	0x03, 0x19
        /*0046*/ 	.short	0x000c


	//----- nvinfo : EIATTR_PARAM_CBANK
	.align		4
        /*0048*/ 	.byte	0x04, 0x0a
        /*004a*/ 	.short	(.L_321 - .L_320)
	.align		4
.L_320:
        /*004c*/ 	.word	index@(.nv.constant0._Z22initializeBitsetKernelPyi)
        /*0050*/ 	.short	0x0380
        /*0052*/ 	.short	0x000c


	//----- nvinfo : EIATTR_SW_WAR
	.align		4
.L_321:
        /*0054*/ 	.byte	0x04, 0x36
        /*0056*/ 	.short	(.L_323 - .L_322)
.L_322:
        /*0058*/ 	.word	0x00000008
.L_323:


//--------------------- .nv.info._Z21initializeArrayKernelPiii --------------------------
	.section	.nv.info._Z21initializeArrayKernelPiii,"",@"SHT_CUDA_INFO"
	.sectionflags	@""
	.align	4


	//----- nvinfo : EIATTR_CUDA_API_VERSION
	.align		4
        /*0000*/ 	.byte	0x04, 0x37
        /*0002*/ 	.short	(.L_325 - .L_324)
.L_324:
        /*0004*/ 	.word	0x00000082


	//----- nvinfo : EIATTR_KPARAM_INFO
	.align		4
.L_325:
        /*0008*/ 	.byte	0x04, 0x17
        /*000a*/ 	.short	(.L_327 - .L_326)
.L_326:
        /*000c*/ 	.word	0x00000000
        /*0010*/ 	.short	0x0002
        /*0012*/ 	.short	0x000c
        /*0014*/ 	.byte	0x00, 0xf0, 0x11, 0x00


	//----- nvinfo : EIATTR_KPARAM_INFO
	.align		4
.L_327:
        /*0018*/ 	.byte	0x04, 0x17
        /*001a*/ 	.short	(.L_329 - .L_328)
.L_328:
        /*001c*/ 	.word	0x00000000
        /*0020*/ 	.short	0x0001
        /*0022*/ 	.short	0x0008
        /*0024*/ 	.byte	0x00, 0xf0, 0x11, 0x00


	//----- nvinfo : EIATTR_KPARAM_INFO
	.align		4
.L_329:
        /*0028*/ 	.byte	0x04, 0x17
        /*002a*/ 	.short	(.L_331 - .L_330)
.L_330:
        /*002c*/ 	.word	0x00000000
        /*0030*/ 	.short	0x0000
        /*0032*/ 	.short	0x0000
        /*0034*/ 	.byte	0x00, 0xf5, 0x21, 0x00


	//----- nvinfo : EIATTR_SPARSE_MMA_MASK
	.align		4
.L_331:
        /*0038*/ 	.byte	0x03, 0x50
        /*003a*/ 	.short	0x0000


	//----- nvinfo : EIATTR_MAXREG_COUNT
	.align		4
        /*003c*/ 	.byte	0x03, 0x1b
        /*003e*/ 	.short	0x00ff


	//----- nvinfo : EIATTR_MERCURY_ISA_VERSION
	.align		4
        /*0040*/ 	.byte	0x03, 0x5f
        /*0042*/ 	.short	0x0101


	//----- nvinfo : EIATTR_VRC_CTA_INIT_COUNT
	.align		4
        /*0044*/ 	.byte	0x02, 0x4a
	.zero		1
	.zero		1


	//----- nvinfo : EIATTR_EXIT_INSTR_OFFSETS
	.align		4
        /*0048*/ 	.byte	0x04, 0x1c
        /*004a*/ 	.short	(.L_333 - .L_332)


	//   ....[0]....
.L_332:
        /*004c*/ 	.word	0x00000070


	//   ....[1]....
        /*0050*/ 	.word	0x000000d0


	//----- nvinfo : EIATTR_CBANK_PARAM_SIZE
	.align		4
.L_333:
        /*0054*/ 	.byte	0x03, 0x19
        /*0056*/ 	.short	0x0010


	//----- nvinfo : EIATTR_PARAM_CBANK
	.align		4
        /*0058*/ 	.byte	0x04, 0x0a
        /*005a*/ 	.short	(.L_335 - .L_334)
	.align		4
.L_334:
        /*005c*/ 	.word	index@(.nv.constant0._Z21initializeArrayKernelPiii)
        /*0060*/ 	.short	0x0380
        /*0062*/ 	.short	0x0010


	//----- nvinfo : EIATTR_SW_WAR
	.align		4
.L_335:
        /*0064*/ 	.byte	0x04, 0x36
        /*0066*/ 	.short	(.L_337 - .L_336)
.L_336:
        /*0068*/ 	.word	0x00000008
.L_337:


//--------------------- .nv.info._Z17assignSccIdKernelPiii --------------------------
	.section	.nv.info._Z17assignSccIdKernelPiii,"",@"SHT_CUDA_INFO"
	.sectionflags	@""
	.align	4


	//----- nvinfo : EIATTR_CUDA_API_VERSION
	.align		4
        /*0000*/ 	.byte	0x04, 0x37
        /*0002*/ 	.short	(.L_339 - .L_338)
.L_338:
        /*0004*/ 	.word	0x00000082


	//----- nvinfo : EIATTR_KPARAM_INFO
	.align		4
.L_339:
        /*0008*/ 	.byte	0x04, 0x17
        /*000a*/ 	.short	(.L_341 - .L_340)
.L_340:
        /*000c*/ 	.word	0x00000000
        /*0010*/ 	.short	0x0002
        /*0012*/ 	.short	0x000c
        /*0014*/ 	.byte	0x00, 0xf0, 0x11, 0x00


	//----- nvinfo : EIATTR_KPARAM_INFO
	.align		4
.L_341:
        /*0018*/ 	.byte	0x04, 0x17
        /*001a*/ 	.short	(.L_343 - .L_342)
.L_342:
        /*001c*/ 	.word	0x00000000
        /*0020*/ 	.short	0x0001
        /*0022*/ 	.short	0x0008
        /*0024*/ 	.byte	0x00, 0xf0, 0x11, 0x00


	//----- nvinfo : EIATTR_KPARAM_INFO
	.align		4
.L_343:
        /*0028*/ 	.byte	0x04, 0x17
        /*002a*/ 	.short	(.L_345 - .L_344)
.L_344:
        /*002c*/ 	.word	0x00000000
        /*0030*/ 	.short	0x0000
        /*0032*/ 	.short	0x0000
        /*0034*/ 	.byte	0x00, 0xf5, 0x21, 0x00


	//----- nvinfo : EIATTR_SPARSE_MMA_MASK
	.align		4
.L_345:
        /*0038*/ 	.byte	0x03, 0x50
        /*003a*/ 	.short	0x0000


	//----- nvinfo : EIATTR_MAXREG_COUNT
	.align		4
        /*003c*/ 	.byte	0x03, 0x1b
        /*003e*/ 	.short	0x00ff


	//----- nvinfo : EIATTR_MERCURY_ISA_VERSION
	.align		4
        /*0040*/ 	.byte	0x03, 0x5f
        /*0042*/ 	.short	0x0101


	//----- nvinfo : EIATTR_VRC_CTA_INIT_COUNT
	.align		4
        /*0044*/ 	.byte	0x02, 0x4a
	.zero		1
	.zero		1


	//----- nvinfo : EIATTR_EXIT_INSTR_OFFSETS
	.align		4
        /*0048*/ 	.byte	0x04, 0x1c
        /*004a*/ 	.short	(.L_347 - .L_346)


	//   ....[0]....
.L_346:
        /*004c*/ 	.word	0x00000040


	//   ....[1]....
        /*0050*/ 	.word	0x000000a0


	//   ....[2]....
        /*0054*/ 	.word	0x00000100


	//----- nvinfo : EIATTR_CBANK_PARAM_SIZE
	.align		4
.L_347:
        /*0058*/ 	.byte	0x03, 0x19
        /*005a*/ 	.short	0x0010


	//----- nvinfo : EIATTR_PARAM_CBANK
	.align		4
        /*005c*/ 	.byte	0x04, 0x0a
        /*005e*/ 	.short	(.L_349 - .L_348)
	.align		4
.L_348:
        /*0060*/ 	.word	index@(.nv.constant0._Z17assignSccIdKernelPiii)
        /*0064*/ 	.short	0x0380
        /*0066*/ 	.short	0x0010


	//----- nvinfo : EIATTR_SW_WAR
	.align		4
.L_349:
        /*0068*/ 	.byte	0x04, 0x36
        /*006a*/ 	.short	(.L_351 - .L_350)
.L_350:
        /*006c*/ 	.word	0x00000008
.L_351:


//--------------------- .nv.info._Z12setBitKernelPyi --------------------------
	.section	.nv.info._Z12setBitKernelPyi,"",@"SHT_CUDA_INFO"
	.sectionflags	@""
	.align	4


	//----- nvinfo : EIATTR_CUDA_API_VERSION
	.align		4
        /*0000*/ 	.byte	0x04, 0x37
        /*0002*/ 	.short	(.L_353 - .L_352)
.L_352:
        /*0004*/ 	.word	0x00000082


	//----- nvinfo : EIATTR_KPARAM_INFO
	.align		4
.L_353:
        /*0008*/ 	.byte	0x04, 0x17
        /*000a*/ 	.short	(.L_355 - .L_354)
.L_354:
        /*000c*/ 	.word	0x00000000
        /*0010*/ 	.short	0x0001
        /*0012*/ 	.short	0x0008
        /*0014*/ 	.byte	0x00, 0xf0, 0x11, 0x00


	//----- nvinfo : EIATTR_KPARAM_INFO
	.align		4
.L_355:
        /*0018*/ 	.byte	0x04, 0x17
        /*001a*/ 	.short	(.L_357 - .L_356)
.L_356:
        /*001c*/ 	.word	0x00000000
        /*0020*/ 	.short	0x0000
        /*0022*/ 	.short	0x0000
        /*0024*/ 	.byte	0x00, 0xf5, 0x21, 0x00


	//----- nvinfo : EIATTR_SPARSE_MMA_MASK
	.align		4
.L_357:
        /*0028*/ 	.byte	0x03, 0x50
        /*002a*/ 	.short	0x0000


	//----- nvinfo : EIATTR_MAXREG_COUNT
	.align		4
        /*002c*/ 	.byte	0x03, 0x1b
        /*002e*/ 	.short	0x00ff


	//----- nvinfo : EIATTR_MERCURY_ISA_VERSION
	.align		4
        /*0030*/ 	.byte	0x03, 0x5f
        /*0032*/ 	.short	0x0101


	//----- nvinfo : EIATTR_VRC_CTA_INIT_COUNT
	.align		4
        /*0034*/ 	.byte	0x02, 0x4a
	.zero		1
	.zero		1


	//----- nvinfo : EIATTR_EXIT_INSTR_OFFSETS
	.align		4
        /*0038*/ 	.byte	0x04, 0x1c
        /*003a*/ 	.short	(.L_359 - .L_358)


	//   ....[0]....
.L_358:
        /*003c*/ 	.word	0x00000060


	//   ....[1]....
        /*0040*/ 	.word	0x00000100


	//----- nvinfo : EIATTR_CBANK_PARAM_SIZE
	.align		4
.L_359:
        /*0044*/ 	.byte	0x03, 0x19
        /*0046*/ 	.short	0x000c


	//----- nvinfo : EIATTR_PARAM_CBANK
	.align		4
        /*0048*/ 	.byte	0x04, 0x0a
        /*004a*/ 	.short	(.L_361 - .L_360)
	.align		4
.L_360:
        /*004c*/ 	.word	index@(.nv.constant0._Z12setBitKernelPyi)
        /*0050*/ 	.short	0x0380
        /*0052*/ 	.short	0x000c


	//----- nvinfo : EIATTR_SW_WAR
	.align		4
.L_361:
        /*0054*/ 	.byte	0x04, 0x36
        /*0056*/ 	.short	(.L_363 - .L_362)
.L_362:
        /*0058*/ 	.word	0x00000008
.L_363:


//--------------------- .nv.callgraph             --------------------------
	.section	.nv.callgraph,"",@"SHT_CUDA_CALLGRAPH"
	.align	4
	.sectionentsize	8
	.align		4
        /*0000*/ 	.word	0x00000000
	.align		4
        /*0004*/ 	.word	0xffffffff
	.align		4
        /*0008*/ 	.word	0x00000000
	.align		4
        /*000c*/ 	.word	0xfffffffe
	.align		4
        /*0010*/ 	.word	0x00000000
	.align		4
        /*0014*/ 	.word	0xfffffffd
	.align		4
        /*0018*/ 	.word	0x00000000
	.align		4
        /*001c*/ 	.word	0xfffffffc


//--------------------- .text._Z19mapSccIdsBackKerneliPKiS0_Pi --------------------------
	.section	.text._Z19mapSccIdsBackKerneliPKiS0_Pi,"ax",@progbits
	.align	128
        .global         _Z19mapSccIdsBackKerneliPKiS0_Pi
        .type           _Z19mapSccIdsBackKerneliPKiS0_Pi,@function
        .size           _Z19mapSccIdsBackKerneliPKiS0_Pi,(.L_x_378 - _Z19mapSccIdsBackKerneliPKiS0_Pi)
        .other          _Z19mapSccIdsBackKerneliPKiS0_Pi,@"STO_CUDA_ENTRY STV_DEFAULT"
_Z19mapSccIdsBackKerneliPKiS0_Pi:
.text._Z19mapSccIdsBackKerneliPKiS0_Pi:
[----:B------:R-:W-:Y:S01]  /*0000*/  LDC R1, c[0x0][0x37c] ;  /* 0x0000df00ff017b82 */ /* 0x000fe20000000800 */
[----:B------:R-:W0:Y:S07]  /*0010*/  S2R R0, SR_TID.X ;  /* 0x0000000000007919 */ /* 0x000e2e0000002100 */
[----:B------:R-:W0:Y:S01]  /*0020*/  S2UR UR4, SR_CTAID.X ;  /* 0x00000000000479c3 */ /* 0x000e220000002500 */
[----:B------:R-:W1:Y:S07]  /*0030*/  LDCU UR5, c[0x0][0x380] ;  /* 0x00007000ff0577ac */ /* 0x000e6e0008000800 */
[----:B------:R-:W0:Y:S02]  /*0040*/  LDC R7, c[0x0][0x360] ;  /* 0x0000d800ff077b82 */ /* 0x000e240000000800 */
[----:B0-----:R-:W-:-:S05]  /*0050*/  IMAD R7, R7, UR4, R0 ;  /* 0x0000000407077c24 */ /* 0x001fca000f8e0200 */
[----:B-1----:R-:W-:-:S13]  /*0060*/  ISETP.GE.AND P0, PT, R7, UR5, PT ;  /* 0x0000000507007c0c */ /* 0x002fda000bf06270 */
[----:B------:R-:W-:Y:S05]  /*0070*/  @P0 EXIT ;  /* 0x000000000000094d */ /* 0x000fea0003800000 */
[----:B------:R-:W0:Y:S01]  /*0080*/  LDC.64 R2, c[0x0][0x390] ;  /* 0x0000e400ff027b82 */ /* 0x000e220000000a00 */
[----:B------:R-:W1:Y:S07]  /*0090*/  LDCU.64 UR4, c[0x0][0x358] ;  /* 0x00006b00ff0477ac */ /* 0x000e6e0008000a00 */
[----:B------:R-:W2:Y:S01]  /*00a0*/  LDC.64 R4, c[0x0][0x388] ;  /* 0x0000e200ff047b82 */ /* 0x000ea20000000a00 */
[----:B0-----:R-:W-:-:S06]  /*00b0*/  IMAD.WIDE R2, R7, 0x4, R2 ;  /* 0x0000000407027825 */ /* 0x001fcc00078e0202 */
[----:B-1----:R-:W3:Y:S01]  /*00c0*/  LDG.E R3, desc[UR4][R2.64] ;  /* 0x0000000402037981 */ /* 0x002ee2000c1e1900 */
[----:B--2---:R-:W-:Y:S02]  /*00d0*/  IMAD.WIDE R4, R7, 0x4, R4 ;  /* 0x0000000407047825 */ /* 0x004fe400078e0204 */
[----:B------:R-:W3:Y:S04]  /*00e0*/  LDC.64 R6, c[0x0][0x398] ;  /* 0x0000e600ff067b82 */ /* 0x000ee80000000a00 */
[----:B------:R-:W2:Y:S01]  /*00f0*/  LDG.E R5, desc[UR4][R4.64] ;  /* 0x0000000404057981 */ /* 0x000ea2000c1e1900 */
[----:B---3--:R-:W-:-:S05]  /*0100*/  IMAD.WIDE R6, R3, 0x4, R6 ;  /* 0x0000000403067825 */ /* 0x008fca00078e0206 */
[----:B--2---:R-:W-:Y:S01]  /*0110*/  STG.E desc[UR4][R6.64], R5 ;  /* 0x0000000506007986 */ /* 0x004fe2000c101904 */
[----:B------:R-:W-:Y:S05]  /*0120*/  EXIT ;  /* 0x000000000000794d */ /* 0x000fea0003800000 */
.L_x_0:
[----:B------:R-:W-:-:S00]  /*0130*/  BRA `(.L_x_0) ;  /* 0xfffffffc00fc7947 */ /* 0x000fc0000383ffff */
[----:B------:R-:W-:-:S00]  /*0140*/  NOP ;  /* 0x0000000000007918 */ /* 0x000fc00000000000 */
        /* <DEDUP_REMOVED lines=11> */
.L_x_378:


//--------------------- .text._Z16scc_dense_kerneliPKiS0_PyS1_PiiS1_S1_S2_ --------------------------
	.section	.text._Z16scc_dense_kerneliPKiS0_PyS1_PiiS1_S1_S2_,"ax",@progbits
	.align	128
        .global         _Z16scc_dense_kerneliPKiS0_PyS1_PiiS1_S1_S2_
        .type           _Z16scc_dense_kerneliPKiS0_PyS1_PiiS1_S1_S2_,@function
        .size           _Z16scc_dense_kerneliPKiS0_PyS1_PiiS1_S1_S2_,(.L_x_379 - _Z16scc_dense_kerneliPKiS0_PyS1_PiiS1_S1_S2_)
        .other          _Z16scc_dense_kerneliPKiS0_PyS1_PiiS1_S1_S2_,@"STO_CUDA_ENTRY STV_DEFAULT"
_Z16scc_dense_kerneliPKiS0_PyS1_PiiS1_S1_S2_:
.text._Z16scc_dense_kerneliPKiS0_PyS1_PiiS1_S1_S2_:
        /* <DEDUP_REMOVED lines=8> */
[----:B------:R-:W0:Y:S02]  /*0080*/  LDCU.64 UR4, c[0x0][0x3b8] ;  /* 0x00007700ff0477ac */ /* 0x000e240008000a00 */
[----:B0-----:R-:W-:-:S04]  /*0090*/  ISETP.NE.U32.AND P0, PT, RZ, UR4, PT ;  /* 0x00000004ff007c0c */ /* 0x001fc8000bf05070 */
[----:B------:R-:W-:-:S04]  /*00a0*/  ISETP.NE.AND.EX P0, PT, RZ, UR5, PT, P0 ;  /* 0x00000005ff007c0c */ /* 0x000fc8000bf05300 */
[----:B------:R-:W-:-:S13]  /*00b0*/  ISETP.LT.OR P0, PT, R5, RZ, !P0 ;  /* 0x000000ff0500720c */ /* 0x000fda0004701670 */
[----:B------:R-:W-:Y:S05]  /*00c0*/  @P0 EXIT ;  /* 0x000000000000094d */ /* 0x000fea0003800000 */
[----:B------:R-:W0:Y:S01]  /*00d0*/  LDC.64 R2, c[0x0][0x3b8] ;  /* 0x0000ee00ff027b82 */ /* 0x000e220000000a00 */
[----:B------:R-:W1:Y:S01]  /*00e0*/  LDCU.64 UR6, c[0x0][0x358] ;  /* 0x00006b00ff0677ac */ /* 0x000e620008000a00 */
[----:B------:R-:W-:-:S05]  /*00f0*/  SHF.R.U32.HI R7, RZ, 0x6, R5 ;  /* 0x00000006ff077819 */ /* 0x000fca0000011605 */
[----:B0-----:R-:W-:-:S06]  /*0100*/  IMAD.WIDE.U32 R2, R7, 0x8, R2 ;  /* 0x0000000807027825 */ /* 0x001fcc00078e0002 */
[----:B-1----:R-:W2:Y:S01]  /*0110*/  LDG.E.64 R2, desc[UR6][R2.64] ;  /* 0x0000000602027981 */ /* 0x002ea2000c1e1b00 */
[----:B------:R-:W-:-:S04]  /*0120*/  LOP3.LUT R7, R5, 0x3f, RZ, 0xc0, !PT ;  /* 0x0000003f05077812 */ /* 0x000fc800078ec0ff */
[----:B--2---:R-:W-:-:S04]  /*0130*/  SHF.R.U64 R0, R2, R7, R3 ;  /* 0x0000000702007219 */ /* 0x004fc80000001203 */
[----:B------:R-:W-:-:S04]  /*0140*/  LOP3.LUT R0, R0, 0x1, RZ, 0xc0, !PT ;  /* 0x0000000100007812 */ /* 0x000fc800078ec0ff */
[----:B------:R-:W-:-:S04]  /*0150*/  ISETP.NE.U32.AND P0, PT, R0, 0x1, PT ;  /* 0x000000010000780c */ /* 0x000fc80003f05070 */
[----:B------:R-:W-:-:S13]  /*0160*/  ISETP.NE.U32.AND.EX P0, PT, RZ, RZ, PT, P0 ;  /* 0x000000ffff00720c */ /* 0x000fda0003f05100 */
[----:B------:R-:W-:Y:S05]  /*0170*/  @P0 EXIT ;  /* 0x000000000000094d */ /* 0x000fea0003800000 */
[----:B------:R-:W0:Y:S02]  /*0180*/  LDC.64 R2, c[0x0][0x388] ;  /* 0x0000e200ff027b82 */ /* 0x000e240000000a00 */
[----:B0-----:R-:W-:-:S05]  /*0190*/  IMAD.WIDE.U32 R2, R5, 0x4, R2 ;  /* 0x0000000405027825 */ /* 0x001fca00078e0002 */
[----:B------:R-:W2:Y:S04]  /*01a0*/  LDG.E R5, desc[UR6][R2.64] ;  /* 0x0000000602057981 */ /* 0x000ea8000c1e1900 */
[----:B------:R-:W2:Y:S02]  /*01b0*/  LDG.E R0, desc[UR6][R2.64+0x4] ;  /* 0x0000040602007981 */ /* 0x000ea4000c1e1900 */
[----:B--2---:R-:W-:-:S13]  /*01c0*/  ISETP.GT.AND P0, PT, R0, R5, PT ;  /* 0x000000050000720c */ /* 0x004fda0003f04270 */
[----:B------:R-:W-:Y:S05]  /*01d0*/  @!P0 EXIT ;  /* 0x000000000000894d */ /* 0x000fea0003800000 */
[----:B------:R-:W0:Y:S01]  /*01e0*/  LDCU.64 UR4, c[0x0][0x3c0] ;  /* 0x00007800ff0477ac */ /* 0x000e220008000a00 */
[----:B------:R-:W-:Y:S01]  /*01f0*/  IMAD.MOV.U32 R3, RZ, RZ, R5 ;  /* 0x000000ffff037224 */ /* 0x000fe200078e0005 */
[----:B0-----:R-:W-:-:S04]  /*0200*/  UISETP.NE.U32.AND UP0, UPT, UR4, URZ, UPT ;  /* 0x000000ff0400728c */ /* 0x001fc8000bf05070 */
[----:B------:R-:W-:-:S09]  /*0210*/  UISETP.NE.AND.EX UP0, UPT, UR5, URZ, UPT, UP0 ;  /* 0x000000ff0500728c */ /* 0x000fd2000bf05300 */
[----:B------:R-:W-:Y:S05]  /*0220*/  BRA.U UP0, `(.L_x_1) ;  /* 0x00000019002c7547 */ /* 0x000fea000b800000 */
[----:B------:R-:W0:Y:S02]  /*0230*/  LDCU.64 UR4, c[0x0][0x3a0] ;  /* 0x00007400ff0477ac */ /* 0x000e240008000a00 */
[----:B0-----:R-:W-:-:S04]  /*0240*/  UISETP.NE.U32.AND UP0, UPT, UR4, URZ, UPT ;  /* 0x000000ff0400728c */ /* 0x001fc8000bf05070 */
[----:B------:R-:W-:-:S09]  /*0250*/  UISETP.NE.AND.EX UP0, UPT, UR5, URZ, UPT, UP0 ;  /* 0x000000ff0500728c */ /* 0x000fd2000bf05300 */
[----:B------:R-:W-:Y:S05]  /*0260*/  BRA.U UP0, `(.L_x_2) ;  /* 0x0000000900607547 */ /* 0x000fea000b800000 */
[--C-:B------:R-:W-:Y:S01]  /*0270*/  IMAD.IADD R2, R0, 0x1, -R3.reuse ;  /* 0x0000000100027824 */ /* 0x100fe200078e0a03 */
[----:B------:R-:W0:Y:S01]  /*0280*/  LDCU.64 UR4, c[0x0][0x398] ;  /* 0x00007300ff0477ac */ /* 0x000e220008000a00 */
[----:B------:R-:W-:Y:S01]  /*0290*/  BSSY.RECONVERGENT B0, `(.L_x_3) ;  /* 0x0000026000007945 */ /* 0x000fe20003800200 */
[----:B------:R-:W-:Y:S02]  /*02a0*/  IMAD.MOV.U32 R5, RZ, RZ, R3 ;  /* 0x000000ffff057224 */ /* 0x000fe400078e0003 */
[----:B------:R-:W-:-:S13]  /*02b0*/  LOP3.LUT P0, R2, R2, 0x3, RZ, 0xc0, !PT ;  /* 0x0000000302027812 */ /* 0x000fda000780c0ff */
[----:B------:R-:W-:Y:S05]  /*02c0*/  @!P0 BRA `(.L_x_4) ;  /* 0x0000000000888947 */ /* 0x000fea0003800000 */
[----:B------:R-:W1:Y:S01]  /*02d0*/  LDC.64 R6, c[0x0][0x3a8] ;  /* 0x0000ea00ff067b82 */ /* 0x000e620000000a00 */
[----:B------:R-:W-:Y:S02]  /*02e0*/  IMAD.MOV R2, RZ, RZ, -R2 ;  /* 0x000000ffff027224 */ /* 0x000fe400078e0a02 */
[----:B------:R-:W-:-:S05]  /*02f0*/  IMAD.MOV.U32 R5, RZ, RZ, R3 ;  /* 0x000000ffff057224 */ /* 0x000fca00078e0003 */
[----:B------:R-:W2:Y:S08]  /*0300*/  LDC.64 R8, c[0x0][0x398] ;  /* 0x0000e600ff087b82 */ /* 0x000eb00000000a00 */
[----:B------:R-:W3:Y:S02]  /*0310*/  LDC.64 R10, c[0x0][0x390] ;  /* 0x0000e400ff0a7b82 */ /* 0x000ee40000000a00 */
.L_x_7:
[----:B0--3--:R-:W-:-:S05]  /*0320*/  IMAD.WIDE R12, R5, 0x4, R10 ;  /* 0x00000004050c7825 */ /* 0x009fca00078e020a */
[----:B------:R-:W3:Y:S01]  /*0330*/  LDG.E R19, desc[UR6][R12.64] ;  /* 0x000000060c137981 */ /* 0x000ee2000c1e1900 */
[----:B0-----:R-:W-:Y:S01]  /*0340*/  ISETP.EQ.U32.AND P2, PT, RZ, UR4, PT ;  /* 0x00000004ff007c0c */ /* 0x001fe2000bf42070 */
[----:B------:R-:W-:Y:S01]  /*0350*/  VIADD R2, R2, 0x1 ;  /* 0x0000000102027836 */ /* 0x000fe20000000000 */
[----:B------:R-:W-:Y:S04]  /*0360*/  BSSY.RECONVERGENT B1, `(.L_x_5) ;  /* 0x0000016000017945 */ /* 0x000fe80003800200 */
[----:B------:R-:W-:Y:S02]  /*0370*/  ISETP.NE.AND P1, PT, R2, RZ, PT ;  /* 0x000000ff0200720c */ /* 0x000fe40003f25270 */
[----:B---3--:R-:W-:-:S04]  /*0380*/  ISETP.GE.AND P0, PT, R19, RZ, PT ;  /* 0x000000ff1300720c */ /* 0x008fc80003f06270 */
[----:B------:R-:W-:-:S13]  /*0390*/  ISETP.EQ.OR.EX P0, PT, RZ, UR5, !P0, P2 ;  /* 0x00000005ff007c0c */ /* 0x000fda000c702720 */
[----:B-----5:R-:W-:Y:S05]  /*03a0*/  @P0 BRA `(.L_x_6) ;  /* 0x0000000000440947 */ /* 0x020fea0003800000 */
[----:B------:R-:W-:-:S05]  /*03b0*/  SHF.R.U32.HI R17, RZ, 0x6, R19 ;  /* 0x00000006ff117819 */ /* 0x000fca0000011613 */
[----:B--2---:R-:W-:-:S05]  /*03c0*/  IMAD.WIDE.U32 R16, R17, 0x8, R8 ;  /* 0x0000000811107825 */ /* 0x004fca00078e0008 */
[----:B------:R-:W2:Y:S01]  /*03d0*/  LDG.E.64 R12, desc[UR6][R16.64] ;  /* 0x00000006100c7981 */ /* 0x000ea2000c1e1b00 */
[----:B------:R-:W-:Y:S01]  /*03e0*/  IMAD.MOV.U32 R15, RZ, RZ, 0x1 ;  /* 0x00000001ff0f7424 */ /* 0x000fe200078e00ff */
[----:B------:R-:W-:-:S04]  /*03f0*/  LOP3.LUT R4, R19, 0x3f, RZ, 0xc0, !PT ;  /* 0x0000003f13047812 */ /* 0x000fc800078ec0ff */
[CC--:B------:R-:W-:Y:S02]  /*0400*/  SHF.L.U32 R14, R15.reuse, R4.reuse, RZ ;  /* 0x000000040f0e7219 */ /* 0x0c0fe400000006ff */
[----:B------:R-:W-:Y:S02]  /*0410*/  SHF.L.U64.HI R15, R15, R4, RZ ;  /* 0x000000040f0f7219 */ /* 0x000fe400000102ff */
[----:B--2---:R-:W-:-:S04]  /*0420*/  LOP3.LUT P0, RZ, R12, R14, RZ, 0xc0, !PT ;  /* 0x0000000e0cff7212 */ /* 0x004fc8000780c0ff */
[----:B------:R-:W-:-:S13]  /*0430*/  LOP3.LUT P0, RZ, R13, R15, RZ, 0xc0, P0 ;  /* 0x0000000f0dff7212 */ /* 0x000fda000000c0ff */
[----:B------:R-:W-:Y:S05]  /*0440*/  @P0 BRA `(.L_x_6) ;  /* 0x00000000001c0947 */ /* 0x000fea0003800000 */
[----:B------:R-:W2:Y:S02]  /*0450*/  ATOMG.E.OR.64.STRONG.GPU PT, R12, desc[UR6][R16.64], R14 ;  /* 0x8000000e100c79a8 */ /* 0x000ea4000b1ef506 */
[----:B--2---:R-:W-:-:S04]  /*0460*/  LOP3.LUT P0, RZ, R12, R14, RZ, 0xc0, !PT ;  /* 0x0000000e0cff7212 */ /* 0x004fc8000780c0ff */
[----:B------:R-:W-:-:S13]  /*0470*/  LOP3.LUT P0, RZ, R13, R15, RZ, 0xc0, P0 ;  /* 0x0000000f0dff7212 */ /* 0x000fda000000c0ff */
[----:B------:R-:W-:Y:S05]  /*0480*/  @P0 BRA `(.L_x_6) ;  /* 0x00000000000c0947 */ /* 0x000fea0003800000 */
[----:B------:R-:W0:Y:S01]  /*0490*/  LDC R15, c[0x0][0x3b0] ;  /* 0x0000ec00ff0f7b82 */ /* 0x000e220000000800 */
[----:B-1----:R-:W-:-:S05]  /*04a0*/  IMAD.WIDE.U32 R12, R19, 0x4, R6 ;  /* 0x00000004130c7825 */ /* 0x002fca00078e0006 */
[----:B0-----:R0:W5:Y:S02]  /*04b0*/  ATOMG.E.EXCH.STRONG.GPU PT, RZ, desc[UR6][R12.64], R15 ;  /* 0x8000000f0cff79a8 */ /* 0x001164000c1ef106 */
.L_x_6:
[----:B------:R-:W-:Y:S05]  /*04c0*/  BSYNC.RECONVERGENT B1 ;  /* 0x0000000000017941 */ /* 0x000fea0003800200 */
.L_x_5:
[----:B------:R-:W-:Y:S01]  /*04d0*/  VIADD R5, R5, 0x1 ;  /* 0x0000000105057836 */ /* 0x000fe20000000000 */
[----:B------:R-:W-:Y:S06]  /*04e0*/  @P1 BRA `(.L_x_7) ;  /* 0xfffffffc008c1947 */ /* 0x000fec000383ffff */
.L_x_4:
[----:B0-----:R-:W-:Y:S05]  /*04f0*/  BSYNC.RECONVERGENT B0 ;  /* 0x0000000000007941 */ /* 0x001fea0003800200 */
.L_x_3:
[----:B------:R-:W-:-:S05]  /*0500*/  IMAD.IADD R2, R3, 0x1, -R0 ;  /* 0x0000000103027824 */ /* 0x000fca00078e0a00 */
[----:B------:R-:W-:-:S13]  /*0510*/  ISETP.GT.U32.AND P0, PT, R2, -0x4, PT ;  /* 0xfffffffc0200780c */ /* 0x000fda0003f04070 */
[----:B------:R-:W-:Y:S05]  /*0520*/  @P0 EXIT ;  /* 0x000000000000094d */ /* 0x000fea0003800000 */
[----:B------:R-:W0:Y:S01]  /*0530*/  LDC.64 R2, c[0x0][0x3a8] ;  /* 0x0000ea00ff027b82 */ /* 0x000e220000000a00 */
[----:B------:R-:W3:Y:S01]  /*0540*/  LDCU.64 UR4, c[0x0][0x390] ;  /* 0x00007200ff0477ac */ /* 0x000ee20008000a00 */
[----:B------:R-:W-:Y:S01]  /*0550*/  IMAD.IADD R0, R5, 0x1, -R0 ;  /* 0x0000000105007824 */ /* 0x000fe200078e0a00 */
[----:B------:R-:W4:Y:S05]  /*0560*/  LDCU.64 UR8, c[0x0][0x398] ;  /* 0x00007300ff0877ac */ /* 0x000f2a0008000a00 */
[----:B-1----:R-:W1:Y:S01]  /*0570*/  LDC.64 R6, c[0x0][0x398] ;  /* 0x0000e600ff067b82 */ /* 0x002e620000000a00 */
[----:B---3--:R-:W-:-:S04]  /*0580*/  UIADD3 UR4, UP0, UPT, UR4, 0x8, URZ ;  /* 0x0000000804047890 */ /* 0x008fc8000ff1e0ff */
[----:B----4-:R-:W-:-:S12]  /*0590*/  UIADD3.X UR5, UPT, UPT, URZ, UR5, URZ, UP0, !UPT ;  /* 0x00000005ff057290 */ /* 0x010fd800087fe4ff */
.L_x_16:
[----:B--2---:R-:W-:Y:S02]  /*05a0*/  IMAD.U32 R8, RZ, RZ, UR4 ;  /* 0x00000004ff087e24 */ /* 0x004fe4000f8e00ff */
[----:B------:R-:W-:Y:S02]  /*05b0*/  IMAD.U32 R9, RZ, RZ, UR5 ;  /* 0x00000005ff097e24 */ /* 0x000fe4000f8e00ff */
[----:B------:R-:W-:-:S05]  /*05c0*/  IMAD.WIDE R8, R5, 0x4, R8 ;  /* 0x0000000405087825 */ /* 0x000fca00078e0208 */
[----:B------:R-:W2:Y:S01]  /*05d0*/  LDG.E R17, desc[UR6][R8.64+-0x8] ;  /* 0xfffff80608117981 */ /* 0x000ea2000c1e1900 */
[----:B------:R-:W-:Y:S01]  /*05e0*/  ISETP.EQ.U32.AND P0, PT, RZ, UR8, PT ;  /* 0x00000008ff007c0c */ /* 0x000fe2000bf02070 */
[----:B------:R-:W-:Y:S01]  /*05f0*/  BSSY.RECONVERGENT B0, `(.L_x_8) ;  /* 0x0000015000007945 */ /* 0x000fe20003800200 */
[----:B--2---:R-:W-:-:S04]  /*0600*/  ISETP.GE.AND P1, PT, R17, RZ, PT ;  /* 0x000000ff1100720c */ /* 0x004fc80003f26270 */
[----:B------:R-:W-:-:S13]  /*0610*/  ISETP.EQ.OR.EX P1, PT, RZ, UR9, !P1, P0 ;  /* 0x00000009ff007c0c */ /* 0x000fda000cf22700 */
[----:B---34-:R-:W-:Y:S05]  /*0620*/  @P1 BRA `(.L_x_9) ;  /* 0x0000000000441947 */ /* 0x018fea0003800000 */
[----:B------:R-:W-:-:S05]  /*0630*/  SHF.R.U32.HI R15, RZ, 0x6, R17 ;  /* 0x00000006ff0f7819 */ /* 0x000fca0000011611 */
[----:B-1----:R-:W-:-:S05]  /*0640*/  IMAD.WIDE.U32 R14, R15, 0x8, R6 ;  /* 0x000000080f0e7825 */ /* 0x002fca00078e0006 */
        /* <DEDUP_REMOVED lines=12> */
[----:B------:R-:W1:Y:S01]  /*0710*/  LDC R13, c[0x0][0x3b0] ;  /* 0x0000ec00ff0d7b82 */ /* 0x000e620000000800 */
[----:B0-----:R-:W-:-:S05]  /*0720*/  IMAD.WIDE.U32 R10, R17, 0x4, R2 ;  /* 0x00000004110a7825 */ /* 0x001fca00078e0002 */
[----:B-1----:R2:W5:Y:S02]  /*0730*/  ATOMG.E.EXCH.STRONG.GPU PT, RZ, desc[UR6][R10.64], R13 ;  /* 0x8000000d0aff79a8 */ /* 0x002564000c1ef106 */
.L_x_9:
[----:B------:R-:W-:Y:S05]  /*0740*/  BSYNC.RECONVERGENT B0 ;  /* 0x0000000000007941 */ /* 0x000fea0003800200 */
.L_x_8:
[----:B------:R-:W3:Y:S01]  /*0750*/  LDG.E R17, desc[UR6][R8.64+-0x4] ;  /* 0xfffffc0608117981 */ /* 0x000ee2000c1e1900 */
[----:B------:R-:W-:Y:S01]  /*0760*/  BSSY.RECONVERGENT B0, `(.L_x_10) ;  /* 0x0000015000007945 */ /* 0x000fe20003800200 */
[----:B---3--:R-:W-:-:S04]  /*0770*/  ISETP.GE.AND P1, PT, R17, RZ, PT ;  /* 0x000000ff1100720c */ /* 0x008fc80003f26270 */
[----:B------:R-:W-:-:S13]  /*0780*/  ISETP.EQ.OR.EX P1, PT, RZ, UR9, !P1, P0 ;  /* 0x00000009ff007c0c */ /* 0x000fda000cf22700 */
[----:B------:R-:W-:Y:S05]  /*0790*/  @P1 BRA `(.L_x_11) ;  /* 0x0000000000441947 */ /* 0x000fea0003800000 */
[----:B------:R-:W-:-:S05]  /*07a0*/  SHF.R.U32.HI R15, RZ, 0x6, R17 ;  /* 0x00000006ff0f7819 */ /* 0x000fca0000011611 */
[----:B-1----:R-:W-:-:S05]  /*07b0*/  IMAD.WIDE.U32 R14, R15, 0x8, R6 ;  /* 0x000000080f0e7825 */ /* 0x002fca00078e0006 */
[----:B--2---:R-:W2:Y:S01]  /*07c0*/  LDG.E.64 R10, desc[UR6][R14.64] ;  /* 0x000000060e0a7981 */ /* 0x004ea2000c1e1b00 */
        /* <DEDUP_REMOVED lines=14> */
.L_x_11:
[----:B------:R-:W-:Y:S05]  /*08b0*/  BSYNC.RECONVERGENT B0 ;  /* 0x0000000000007941 */ /* 0x000fea0003800200 */
.L_x_10:
[----:B------:R-:W4:Y:S01]  /*08c0*/  LDG.E R17, desc[UR6][R8.64] ;  /* 0x0000000608117981 */ /* 0x000f22000c1e1900 */
[----:B------:R-:W-:Y:S01]  /*08d0*/  BSSY.RECONVERGENT B0, `(.L_x_12) ;  /* 0x0000015000007945 */ /* 0x000fe20003800200 */
[----:B----4-:R-:W-:-:S04]  /*08e0*/  ISETP.GE.AND P1, PT, R17, RZ, PT ;  /* 0x000000ff1100720c */ /* 0x010fc80003f26270 */
[----:B------:R-:W-:-:S13]  /*08f0*/  ISETP.EQ.OR.EX P1, PT, RZ, UR9, !P1, P0 ;  /* 0x00000009ff007c0c */ /* 0x000fda000cf22700 */
[----:B------:R-:W-:Y:S05]  /*0900*/  @P1 BRA `(.L_x_13) ;  /* 0x0000000000441947 */ /* 0x000fea0003800000 */
[----:B------:R-:W-:-:S05]  /*0910*/  SHF.R.U32.HI R15, RZ, 0x6, R17 ;  /* 0x00000006ff0f7819 */ /* 0x000fca0000011611 */
[----:B-1----:R-:W-:-:S05]  /*0920*/  IMAD.WIDE.U32 R14, R15, 0x8, R6 ;  /* 0x000000080f0e7825 */ /* 0x002fca00078e0006 */
[----:B--23--:R-:W2:Y:S01]  /*0930*/  LDG.E.64 R10, desc[UR6][R14.64] ;  /* 0x000000060e0a7981 */ /* 0x00cea2000c1e1b00 */
        /* <DEDUP_REMOVED lines=14> */
.L_x_13:
[----:B------:R-:W-:Y:S05]  /*0a20*/  BSYNC.RECONVERGENT B0 ;  /* 0x0000000000007941 */ /* 0x000fea0003800200 */
.L_x_12:
[----:B------:R-:W2:Y:S01]  /*0a30*/  LDG.E R15, desc[UR6][R8.64+0x4] ;  /* 0x00000406080f7981 */ /* 0x000ea2000c1e1900 */
[----:B------:R-:W-:Y:S01]  /*0a40*/  BSSY.RECONVERGENT B0, `(.L_x_14) ;  /* 0x0000015000007945 */ /* 0x000fe20003800200 */
[----:B--2---:R-:W-:-:S04]  /*0a50*/  ISETP.GE.AND P1, PT, R15, RZ, PT ;  /* 0x000000ff0f00720c */ /* 0x004fc80003f26270 */
[----:B------:R-:W-:-:S13]  /*0a60*/  ISETP.EQ.OR.EX P0, PT, RZ, UR9, !P1, P0 ;  /* 0x00000009ff007c0c */ /* 0x000fda000cf02700 */
[----:B------:R-:W-:Y:S05]  /*0a70*/  @P0 BRA `(.L_x_15) ;  /* 0x0000000000440947 */ /* 0x000fea0003800000 */
[----:B---34-:R-:W-:-:S05]  /*0a80*/  SHF.R.U32.HI R13, RZ, 0x6, R15 ;  /* 0x00000006ff0d7819 */ /* 0x018fca000001160f */
        /* <DEDUP_REMOVED lines=16> */
.L_x_15:
[----:B------:R-:W-:Y:S05]  /*0b90*/  BSYNC.RECONVERGENT B0 ;  /* 0x0000000000007941 */ /* 0x000fea0003800200 */
.L_x_14:
[----:B------:R-:W-:-:S05]  /*0ba0*/  VIADD R0, R0, 0x4 ;  /* 0x0000000400007836 */ /* 0x000fca0000000000 */
[----:B------:R-:W-:-:S13]  /*0bb0*/  ISETP.NE.AND P0, PT, R0, RZ, PT ;  /* 0x000000ff0000720c */ /* 0x000fda0003f05270 */
[----:B------:R-:W-:Y:S05]  /*0bc0*/  @!P0 EXIT ;  /* 0x000000000000894d */ /* 0x000fea0003800000 */
[----:B------:R-:W-:Y:S01]  /*0bd0*/  VIADD R5, R5, 0x4 ;  /* 0x0000000405057836 */ /* 0x000fe20000000000 */
[----:B------:R-:W-:Y:S06]  /*0be0*/  BRA `(.L_x_16) ;  /* 0xfffffff8006c7947 */ /* 0x000fec000383ffff */
.L_x_2:
        /* <DEDUP_REMOVED lines=10> */
[----:B------:R-:W3:Y:S08]  /*0c90*/  LDC.64 R10, c[0x0][0x390] ;  /* 0x0000e400ff0a7b82 */ /* 0x000ef00000000a00 */
[----:B------:R-:W4:Y:S02]  /*0ca0*/  LDC.64 R12, c[0x0][0x398] ;  /* 0x0000e600ff0c7b82 */ /* 0x000f240000000a00 */
.L_x_24:
[----:B---3--:R-:W-:-:S05]  /*0cb0*/  IMAD.WIDE R14, R5, 0x4, R10 ;  /* 0x00000004050e7825 */ /* 0x008fca00078e020a */
[----:B------:R-:W3:Y:S01]  /*0cc0*/  LDG.E R21, desc[UR6][R14.64] ;  /* 0x000000060e157981 */ /* 0x000ee2000c1e1900 */
[----:B0-----:R-:W-:Y:S01]  /*0cd0*/  ISETP.EQ.U32.AND P0, PT, RZ, UR4, PT ;  /* 0x00000004ff007c0c */ /* 0x001fe2000bf02070 */
[----:B------:R-:W-:Y:S01]  /*0ce0*/  VIADD R2, R2, 0x1 ;  /* 0x0000000102027836 */ /* 0x000fe20000000000 */
[----:B------:R-:W-:Y:S04]  /*0cf0*/  BSSY.RECONVERGENT B1, `(.L_x_19) ;  /* 0x0000026000017945 */ /* 0x000fe80003800200 */
[----:B------:R-:W-:Y:S01]  /*0d00*/  BSSY.RELIABLE B2, `(.L_x_20) ;  /* 0x0000012000027945 */ /* 0x000fe20003800100 */
[----:B------:R-:W-:Y:S02]  /*0d10*/  ISETP.NE.AND P2, PT, R2, RZ, PT ;  /* 0x000000ff0200720c */ /* 0x000fe40003f45270 */
[----:B---3--:R-:W-:-:S02]  /*0d20*/  ISETP.GE.AND P1, PT, R21, RZ, PT ;  /* 0x000000ff1500720c */ /* 0x008fc40003f26270 */
[----:B------:R-:W-:Y:S02]  /*0d30*/  SHF.R.U32.HI R23, RZ, 0x6, R21 ;  /* 0x00000006ff177819 */ /* 0x000fe40000011615 */
[----:B------:R-:W-:-:S03]  /*0d40*/  ISETP.EQ.OR.EX P0, PT, RZ, UR5, !P1, P0 ;  /* 0x00000005ff007c0c */ /* 0x000fc6000cf02700 */
[----:B----4-:R-:W-:-:S10]  /*0d50*/  IMAD.WIDE.U32 R18, R23, 0x8, R12 ;  /* 0x0000000817127825 */ /* 0x010fd400078e000c */
[----:B-----5:R-:W-:Y:S05]  /*0d60*/  @P0 BRA `(.L_x_21) ;  /* 0x0000000000240947 */ /* 0x020fea0003800000 */
[----:B------:R-:W3:Y:S01]  /*0d70*/  LDG.E.64 R14, desc[UR6][R18.64] ;  /* 0x00000006120e7981 */ /* 0x000ee2000c1e1b00 */
[----:B------:R-:W-:-:S04]  /*0d80*/  LOP3.LUT R17, R21, 0x3f, RZ, 0xc0, !PT ;  /* 0x0000003f15117812 */ /* 0x000fc800078ec0ff */
[----:B---3--:R-:W-:-:S04]  /*0d90*/  SHF.R.U64 R4, R14, R17, R15 ;  /* 0x000000110e047219 */ /* 0x008fc8000000120f */
[----:B------:R-:W-:-:S04]  /*0da0*/  LOP3.LUT R4, R4, 0x1, RZ, 0xc0, !PT ;  /* 0x0000000104047812 */ /* 0x000fc800078ec0ff */
[----:B------:R-:W-:-:S04]  /*0db0*/  ISETP.NE.U32.AND P1, PT, R4, 0x1, PT ;  /* 0x000000010400780c */ /* 0x000fc80003f25070 */
[----:B------:R-:W-:-:S13]  /*0dc0*/  ISETP.NE.U32.AND.EX P1, PT, RZ, RZ, PT, P1 ;  /* 0x000000ffff00720c */ /* 0x000fda0003f25110 */
[----:B------:R-:W-:Y:S05]  /*0dd0*/  @!P1 BREAK.RELIABLE B2 ;  /* 0x0000000000029942 */ /* 0x000fea0003800100 */
[----:B------:R-:W-:Y:S05]  /*0de0*/  @P1 BRA `(.L_x_22) ;  /* 0x00000000000c1947 */ /* 0x000fea0003800000 */
[----:B------:R-:W-:Y:S05]  /*0df0*/  BRA `(.L_x_23) ;  /* 0x0000000000547947 */ /* 0x000fea0003800000 */
.L_x_21:
[----:B------:R-:W-:Y:S05]  /*0e00*/  @!P1 BREAK.RELIABLE B2 ;  /* 0x0000000000029942 */ /* 0x000fea0003800100 */
[----:B------:R-:W-:Y:S05]  /*0e10*/  @!P1 BRA `(.L_x_23) ;  /* 0x00000000004c9947 */ /* 0x000fea0003800000 */
.L_x_22:
[----:B------:R-:W-:Y:S05]  /*0e20*/  BSYNC.RELIABLE B2 ;  /* 0x0000000000027941 */ /* 0x000fea0003800100 */
.L_x_20:
[----:B--2---:R-:W-:-:S05]  /*0e30*/  IMAD.WIDE.U32 R16, R23, 0x8, R8 ;  /* 0x0000000817107825 */ /* 0x004fca00078e0008 */
[----:B------:R-:W2:Y:S01]  /*0e40*/  LDG.E.64 R22, desc[UR6][R16.64] ;  /* 0x0000000610167981 */ /* 0x000ea2000c1e1b00 */
[----:B------:R-:W-:Y:S01]  /*0e50*/  IMAD.MOV.U32 R15, RZ, RZ, 0x1 ;  /* 0x00000001ff0f7424 */ /* 0x000fe200078e00ff */
[----:B------:R-:W-:-:S04]  /*0e60*/  LOP3.LUT R4, R21, 0x3f, RZ, 0xc0, !PT ;  /* 0x0000003f15047812 */ /* 0x000fc800078ec0ff */
[CC--:B------:R-:W-:Y:S02]  /*0e70*/  SHF.L.U32 R14, R15.reuse, R4.reuse, RZ ;  /* 0x000000040f0e7219 */ /* 0x0c0fe400000006ff */
[----:B------:R-:W-:Y:S02]  /*0e80*/  SHF.L.U64.HI R15, R15, R4, RZ ;  /* 0x000000040f0f7219 */ /* 0x000fe400000102ff */
[----:B--2---:R-:W-:-:S04]  /*0e90*/  LOP3.LUT P1, RZ, R22, R14, RZ, 0xc0, !PT ;  /* 0x0000000e16ff7212 */ /* 0x004fc8000782c0ff */
[----:B------:R-:W-:-:S04]  /*0ea0*/  LOP3.LUT P1, RZ, R23, R15, RZ, 0xc0, P1 ;  /* 0x0000000f17ff7212 */ /* 0x000fc8000082c0ff */
[----:B------:R-:W-:-:S13]  /*0eb0*/  PLOP3.LUT P1, PT, P0, P1, PT, 0xf8, 0x8f ;  /* 0x00000000008f781c */ /* 0x000fda0000723f70 */
[----:B------:R-:W-:Y:S05]  /*0ec0*/  @P1 BRA `(.L_x_23) ;  /* 0x0000000000201947 */ /* 0x000fea0003800000 */
[----:B------:R-:W2:Y:S02]  /*0ed0*/  ATOMG.E.OR.64.STRONG.GPU PT, R18, desc[UR6][R18.64], R14 ;  /* 0x8000000e121279a8 */ /* 0x000ea4000b1ef506 */
[----:B--2---:R-:W-:-:S04]  /*0ee0*/  LOP3.LUT P0, RZ, R18, R14, RZ, 0xc0, !PT ;  /* 0x0000000e12ff7212 */ /* 0x004fc8000780c0ff */
[----:B------:R-:W-:-:S13]  /*0ef0*/  LOP3.LUT P0, RZ, R19, R15, RZ, 0xc0, P0 ;  /* 0x0000000f13ff7212 */ /* 0x000fda000000c0ff */
[----:B------:R-:W-:Y:S05]  /*0f00*/  @P0 BRA `(.L_x_23) ;  /* 0x0000000000100947 */ /* 0x000fea0003800000 */
[----:B------:R-:W0:Y:S01]  /*0f10*/  LDC R23, c[0x0][0x3b0] ;  /* 0x0000ec00ff177b82 */ /* 0x000e220000000800 */
[----:B-1----:R-:W-:Y:S01]  /*0f20*/  IMAD.WIDE.U32 R18, R21, 0x4, R6 ;  /* 0x0000000415127825 */ /* 0x002fe200078e0006 */
[----:B------:R3:W-:Y:S04]  /*0f30*/  REDG.E.OR.64.STRONG.GPU desc[UR6][R16.64], R14 ;  /* 0x0000000e1000798e */ /* 0x0007e8000f12e506 */
[----:B0-----:R3:W5:Y:S02]  /*0f40*/  ATOMG.E.EXCH.STRONG.GPU PT, RZ, desc[UR6][R18.64], R23 ;  /* 0x8000001712ff79a8 */ /* 0x001764000c1ef106 */
.L_x_23:
[----:B------:R-:W-:Y:S05]  /*0f50*/  BSYNC.RECONVERGENT B1 ;  /* 0x0000000000017941 */ /* 0x000fea0003800200 */
.L_x_19:
[----:B------:R-:W-:Y:S01]  /*0f60*/  VIADD R5, R5, 0x1 ;  /* 0x0000000105057836 */ /* 0x000fe20000000000 */
[----:B------:R-:W-:Y:S06]  /*0f70*/  @P2 BRA `(.L_x_24) ;  /* 0xfffffffc004c2947 */ /* 0x000fec000383ffff */
.L_x_18:
[----:B0-----:R-:W-:Y:S05]  /*0f80*/  BSYNC.RECONVERGENT B0 ;  /* 0x0000000000007941 */ /* 0x001fea0003800200 */
.L_x_17:
[----:B------:R-:W-:Y:S05]  /*0f90*/  WARPSYNC.ALL ;  /* 0x0000000000007948 */ /* 0x000fea0003800000 */
[----:B------:R-:W-:-:S05]  /*0fa0*/  IMAD.IADD R2, R3, 0x1, -R0 ;  /* 0x0000000103027824 */ /* 0x000fca00078e0a00 */
[----:B------:R-:W-:-:S13]  /*0fb0*/  ISETP.GT.U32.AND P0, PT, R2, -0x4, PT ;  /* 0xfffffffc0200780c */ /* 0x000fda0003f04070 */
[----:B------:R-:W-:Y:S05]  /*0fc0*/  @P0 EXIT ;  /* 0x000000000000094d */ /* 0x000fea0003800000 */
[----:B--2---:R-:W0:Y:S01]  /*0fd0*/  LDC.64 R8, c[0x0][0x3a8] ;  /* 0x0000ea00ff087b82 */ /* 0x004e220000000a00 */
[----:B------:R-:W2:Y:S01]  /*0fe0*/  LDCU.64 UR4, c[0x0][0x390] ;  /* 0x00007200ff0477ac */ /* 0x000ea20008000a00 */
[----:B------:R-:W-:Y:S01]  /*0ff0*/  IMAD.IADD R0, R5, 0x1, -R0 ;  /* 0x0000000105007824 */ /* 0x000fe200078e0a00 */
[----:B------:R-:W4:Y:S05]  /*1000*/  LDCU.64 UR8, c[0x0][0x398] ;  /* 0x00007300ff0877ac */ /* 0x000f2a0008000a00 */
[----:B-1----:R-:W1:Y:S08]  /*1010*/  LDC.64 R6, c[0x0][0x398] ;  /* 0x0000e600ff067b82 */ /* 0x002e700000000a00 */
[----:B------:R-:W0:Y:S01]  /*1020*/  LDC.64 R2, c[0x0][0x3a0] ;  /* 0x0000e800ff027b82 */ /* 0x000e220000000a00 */
[----:B--2---:R-:W-:-:S04]  /*1030*/  UIADD3 UR4, UP0, UPT, UR4, 0x8, URZ ;  /* 0x0000000804047890 */ /* 0x004fc8000ff1e0ff */
[----:B----4-:R-:W-:-:S12]  /*1040*/  UIADD3.X UR5, UPT, UPT, URZ, UR5, URZ, UP0, !UPT ;  /* 0x00000005ff057290 */ /* 0x010fd800087fe4ff */
.L_x_45:
[----:B-1----:R-:W-:Y:S02]  /*1050*/  IMAD.U32 R10, RZ, RZ, UR4 ;  /* 0x00000004ff0a7e24 */ /* 0x002fe4000f8e00ff */
[----:B------:R-:W-:Y:S02]  /*1060*/  IMAD.U32 R11, RZ, RZ, UR5 ;  /* 0x00000005ff0b7e24 */ /* 0x000fe4000f8e00ff */
[----:B------:R-:W-:-:S05]  /*1070*/  IMAD.WIDE R10, R5, 0x4, R10 ;  /* 0x00000004050a7825 */ /* 0x000fca00078e020a */
[----:B---3--:R-:W2:Y:S01]  /*1080*/  LDG.E R19, desc[UR6][R10.64+-0x8] ;  /* 0xfffff8060a137981 */ /* 0x008ea2000c1e1900 */
[----:B------:R-:W-:Y:S01]  /*1090*/  ISETP.EQ.U32.AND P0, PT, RZ, UR8, PT ;  /* 0x00000008ff007c0c */ /* 0x000fe2000bf02070 */
[----:B------:R-:W-:Y:S04]  /*10a0*/  BSSY.RECONVERGENT B0, `(.L_x_25) ;  /* 0x0000025000007945 */ /* 0x000fe80003800200 */
[----:B------:R-:W-:Y:S01]  /*10b0*/  BSSY.RELIABLE B1, `(.L_x_26) ;  /* 0x0000011000017945 */ /* 0x000fe20003800100 */
[----:B--2---:R-:W-:Y:S02]  /*10c0*/  ISETP.GE.AND P2, PT, R19, RZ, PT ;  /* 0x000000ff1300720c */ /* 0x004fe40003f46270 */
[----:B------:R-:W-:Y:S02]  /*10d0*/  SHF.R.U32.HI R21, RZ, 0x6, R19 ;  /* 0x00000006ff157819 */ /* 0x000fe40000011613 */
[----:B------:R-:W-:-:S03]  /*10e0*/  ISETP.EQ.OR.EX P1, PT, RZ, UR9, !P2, P0 ;  /* 0x00000009ff007c0c */ /* 0x000fc6000d722700 */
[----:B-1----:R-:W-:-:S10]  /*10f0*/  IMAD.WIDE.U32 R12, R21, 0x8, R6 ;  /* 0x00000008150c7825 */ /* 0x002fd400078e0006 */
[----:B------:R-:W-:Y:S05]  /*1100*/  @P1 BRA `(.L_x_27) ;  /* 0x0000000000241947 */ /* 0x000fea0003800000 */
[----:B------:R-:W2:Y:S01]  /*1110*/  LDG.E.64 R14, desc[UR6][R12.64] ;  /* 0x000000060c0e7981 */ /* 0x000ea2000c1e1b00 */
[----:B------:R-:W-:-:S04]  /*1120*/  LOP3.LUT R17, R19, 0x3f, RZ, 0xc0, !PT ;  /* 0x0000003f13117812 */ /* 0x000fc800078ec0ff */
[----:B--2---:R-:W-:-:S04]  /*1130*/  SHF.R.U64 R4, R14, R17, R15 ;  /* 0x000000110e047219 */ /* 0x004fc8000000120f */
[----:B------:R-:W-:-:S04]  /*1140*/  LOP3.LUT R4, R4, 0x1, RZ, 0xc0, !PT ;  /* 0x0000000104047812 */ /* 0x000fc800078ec0ff */
[----:B------:R-:W-:-:S04]  /*1150*/  ISETP.NE.U32.AND P2, PT, R4, 0x1, PT ;  /* 0x000000010400780c */ /* 0x000fc80003f45070 */
[----:B------:R-:W-:-:S13]  /*1160*/  ISETP.NE.U32.AND.EX P2, PT, RZ, RZ, PT, P2 ;  /* 0x000000ffff00720c */ /* 0x000fda0003f45120 */
[----:B------:R-:W-:Y:S05]  /*1170*/  @!P2 BREAK.RELIABLE B1 ;  /* 0x000000000001a942 */ /* 0x000fea0003800100 */
[----:B------:R-:W-:Y:S05]  /*1180*/  @P2 BRA `(.L_x_28) ;  /* 0x00000000000c2947 */ /* 0x000fea0003800000 */
[----:B------:R-:W-:Y:S05]  /*1190*/  BRA `(.L_x_29) ;  /* 0x0000000000547947 */ /* 0x000fea0003800000 */
.L_x_27:
[----:B------:R-:W-:Y:S05]  /*11a0*/  @!P2 BREAK.RELIABLE B1 ;  /* 0x000000000001a942 */ /* 0x000fea0003800100 */
[----:B------:R-:W-:Y:S05]  /*11b0*/  @!P2 BRA `(.L_x_29) ;  /* 0x00000000004ca947 */ /* 0x000fea0003800000 */
.L_x_28:
[----:B------:R-:W-:Y:S05]  /*11c0*/  BSYNC.RELIABLE B1 ;  /* 0x0000000000017941 */ /* 0x000fea0003800100 */
.L_x_26:
[----:B0-----:R-:W-:-:S05]  /*11d0*/  IMAD.WIDE.U32 R16, R21, 0x8, R2 ;  /* 0x0000000815107825 */ /* 0x001fca00078e0002 */
        /* <DEDUP_REMOVED lines=14> */
[----:B------:R-:W-:Y:S01]  /*12c0*/  IMAD.WIDE.U32 R12, R19, 0x4, R8 ;  /* 0x00000004130c7825 */ /* 0x000fe200078e0008 */
[----:B------:R1:W-:Y:S04]  /*12d0*/  REDG.E.OR.64.STRONG.GPU desc[UR6][R16.64], R14 ;  /* 0x0000000e1000798e */ /* 0x0003e8000f12e506 */
[----:B0-----:R1:W5:Y:S02]  /*12e0*/  ATOMG.E.EXCH.STRONG.GPU PT, RZ, desc[UR6][R12.64], R21 ;  /* 0x800000150cff79a8 */ /* 0x001364000c1ef106 */
.L_x_29:
[----:B------:R-:W-:Y:S05]  /*12f0*/  BSYNC.RECONVERGENT B0 ;  /* 0x0000000000007941 */ /* 0x000fea0003800200 */
.L_x_25:
[----:B------:R-:W-:Y:S05]  /*1300*/  WARPSYNC.ALL ;  /* 0x0000000000007948 */ /* 0x000fea0003800000 */
[----:B------:R-:W2:Y:S01]  /*1310*/  LDG.E R19, desc[UR6][R10.64+-0x4] ;  /* 0xfffffc060a137981 */ /* 0x000ea2000c1e1900 */
[----:B------:R-:W-:Y:S04]  /*1320*/  BSSY.RECONVERGENT B0, `(.L_x_30) ;  /* 0x0000025000007945 */ /* 0x000fe80003800200 */
[----:B------:R-:W-:Y:S01]  /*1330*/  BSSY.RELIABLE B1, `(.L_x_31) ;  /* 0x0000011000017945 */ /* 0x000fe20003800100 */
[----:B--2---:R-:W-:-:S02]  /*1340*/  ISETP.GE.AND P2, PT, R19, RZ, PT ;  /* 0x000000ff1300720c */ /* 0x004fc40003f46270 */
[----:B-1----:R-:W-:Y:S02]  /*1350*/  SHF.R.U32.HI R21, RZ, 0x6, R19 ;  /* 0x00000006ff157819 */ /* 0x002fe40000011613 */
[----:B------:R-:W-:-:S03]  /*1360*/  ISETP.EQ.OR.EX P1, PT, RZ, UR9, !P2, P0 ;  /* 0x00000009ff007c0c */ /* 0x000fc6000d722700 */
[----:B------:R-:W-:-:S10]  /*1370*/  IMAD.WIDE.U32 R12, R21, 0x8, R6 ;  /* 0x00000008150c7825 */ /* 0x000fd400078e0006 */
        /* <DEDUP_REMOVED lines=10> */
.L_x_32:
[----:B------:R-:W-:Y:S05]  /*1420*/  @!P2 BREAK.RELIABLE B1 ;  /* 0x000000000001a942 */ /* 0x000fea0003800100 */
[----:B------:R-:W-:Y:S05]  /*1430*/  @!P2 BRA `(.L_x_34) ;  /* 0x00000000004ca947 */ /* 0x000fea0003800000 */
.L_x_33:
[----:B------:R-:W-:Y:S05]  /*1440*/  BSYNC.RELIABLE B1 ;  /* 0x0000000000017941 */ /* 0x000fea0003800100 */
.L_x_31:
        /* <DEDUP_REMOVED lines=18> */
.L_x_34:
[----:B------:R-:W-:Y:S05]  /*1570*/  BSYNC.RECONVERGENT B0 ;  /* 0x0000000000007941 */ /* 0x000fea0003800200 */
.L_x_30:
        /* <DEDUP_REMOVED lines=18> */
.L_x_37:
[----:B------:R-:W-:Y:S05]  /*16a0*/  @!P2 BREAK.RELIABLE B1 ;  /* 0x000000000001a942 */ /* 0x000fea0003800100 */
[----:B------:R-:W-:Y:S05]  /*16b0*/  @!P2 BRA `(.L_x_39) ;  /* 0x00000000004ca947 */ /* 0x000fea0003800000 */
.L_x_38:
[----:B------:R-:W-:Y:S05]  /*16c0*/  BSYNC.RELIABLE B1 ;  /* 0x0000000000017941 */ /* 0x000fea0003800100 */
.L_x_36:
        /* <DEDUP_REMOVED lines=18> */
.L_x_39:
[----:B------:R-:W-:Y:S05]  /*17f0*/  BSYNC.RECONVERGENT B0 ;  /* 0x0000000000007941 */ /* 0x000fea0003800200 */
.L_x_35:
        /* <DEDUP_REMOVED lines=18> */
.L_x_42:
[----:B------:R-:W-:Y:S05]  /*1920*/  @!P1 BREAK.RELIABLE B1 ;  /* 0x0000000000019942 */ /* 0x000fea0003800100 */
[----:B------:R-:W-:Y:S05]  /*1930*/  @!P1 BRA `(.L_x_44) ;  /* 0x00000000004c9947 */ /* 0x000fea0003800000 */
.L_x_43:
[----:B------:R-:W-:Y:S05]  /*1940*/  BSYNC.RELIABLE B1 ;  /* 0x0000000000017941 */ /* 0x000fea0003800100 */
.L_x_41:
        /* <DEDUP_REMOVED lines=18> */
.L_x_44:
[----:B------:R-:W-:Y:S05]  /*1a70*/  BSYNC.RECONVERGENT B0 ;  /* 0x0000000000007941 */ /* 0x000fea0003800200 */
.L_x_40:
[----:B------:R-:W-:Y:S05]  /*1a80*/  WARPSYNC.ALL ;  /* 0x0000000000007948 */ /* 0x000fea0003800000 */
[----:B------:R-:W-:-:S05]  /*1a90*/  VIADD R0, R0, 0x4 ;  /* 0x0000000400007836 */ /* 0x000fca0000000000 */
[----:B------:R-:W-:-:S13]  /*1aa0*/  ISETP.NE.AND P0, PT, R0, RZ, PT ;  /* 0x000000ff0000720c */ /* 0x000fda0003f05270 */
[----:B------:R-:W-:Y:S05]  /*1ab0*/  @!P0 EXIT ;  /* 0x000000000000894d */ /* 0x000fea0003800000 */
[----:B------:R-:W-:Y:S01]  /*1ac0*/  VIADD R5, R5, 0x4 ;  /* 0x0000000405057836 */ /* 0x000fe20000000000 */
[----:B------:R-:W-:Y:S06]  /*1ad0*/  BRA `(.L_x_45) ;  /* 0xfffffff4005c7947 */ /* 0x000fec000383ffff */
.L_x_1:
        /* <DEDUP_REMOVED lines=16> */
.L_x_51:
[----:B0---4-:R-:W-:-:S05]  /*1be0*/  IMAD.WIDE R14, R5, 0x4, R12 ;  /* 0x00000004050e7825 */ /* 0x011fca00078e020c */
[----:B------:R-:W4:Y:S01]  /*1bf0*/  LDG.E R21, desc[UR6][R14.64] ;  /* 0x000000060e157981 */ /* 0x000f22000c1e1900 */
[----:B0-----:R-:W-:Y:S01]  /*1c00*/  ISETP.EQ.U32.AND P2, PT, RZ, UR8, PT ;  /* 0x00000008ff007c0c */ /* 0x001fe2000bf42070 */
[----:B------:R-:W-:Y:S01]  /*1c10*/  VIADD R2, R2, 0x1 ;  /* 0x0000000102027836 */ /* 0x000fe20000000000 */
[----:B------:R-:W-:Y:S04]  /*1c20*/  BSSY.RECONVERGENT B1, `(.L_x_49) ;  /* 0x0000022000017945 */ /* 0x000fe80003800200 */
[----:B------:R-:W-:Y:S02]  /*1c30*/  ISETP.NE.AND P1, PT, R2, RZ, PT ;  /* 0x000000ff0200720c */ /* 0x000fe40003f25270 */
[----:B----4-:R-:W-:-:S04]  /*1c40*/  ISETP.GE.AND P0, PT, R21, RZ, PT ;  /* 0x000000ff1500720c */ /* 0x010fc80003f06270 */
        /* <DEDUP_REMOVED lines=17> */
[----:B-1----:R-:W-:-:S04]  /*1d60*/  IMAD.WIDE.U32 R16, R21, 0x4, R6 ;  /* 0x0000000415107825 */ /* 0x002fc800078e0006 */
[----:B---3--:R-:W-:Y:S01]  /*1d70*/  IMAD.WIDE.U32 R18, R23, 0x8, R10 ;  /* 0x0000000817127825 */ /* 0x008fe200078e000a */
[----:B0-----:R0:W5:Y:S05]  /*1d80*/  ATOMG.E.EXCH.STRONG.GPU PT, RZ, desc[UR6][R16.64], R25 ;  /* 0x8000001910ff79a8 */ /* 0x00116a000c1ef106 */
[----:B------:R-:W2:Y:S02]  /*1d90*/  ATOMG.E.OR.64.STRONG.GPU PT, R18, desc[UR6][R18.64], R14 ;  /* 0x8000000e121279a8 */ /* 0x000ea4000b1ef506 */
[----:B--2---:R-:W-:-:S04]  /*1da0*/  LOP3.LUT P0, RZ, R18, R14, RZ, 0xc0, !PT ;  /* 0x0000000e12ff7212 */ /* 0x004fc8000780c0ff */
[----:B------:R-:W-:-:S13]  /*1db0*/  LOP3.LUT P0, RZ, R19, R15, RZ, 0xc0, P0 ;  /* 0x0000000f13ff7212 */ /* 0x000fda000000c0ff */
[----:B0-----:R-:W-:Y:S05]  /*1dc0*/  @P0 BRA `(.L_x_50) ;  /* 0x00000000001c0947 */ /* 0x001fea0003800000 */
[----:B------:R-:W0:Y:S01]  /*1dd0*/  S2R R4, SR_LANEID ;  /* 0x0000000000047919 */ /* 0x000e220000000000 */
[----:B------:R-:W1:Y:S01]  /*1de0*/  LDC.64 R14, c[0x0][0x3c8] ;  /* 0x0000f200ff0e7b82 */ /* 0x000e620000000a00 */
[----:B------:R-:W-:Y:S02]  /*1df0*/  VOTEU.ANY UR4, UPT, PT ;  /* 0x0000000000047886 */ /* 0x000fe400038e0100 */
[----:B------:R-:W-:Y:S02]  /*1e00*/  UFLO.U32 UR5, UR4 ;  /* 0x00000004000572bd */ /* 0x000fe400080e0000 */
[----:B------:R-:W1:Y:S04]  /*1e10*/  POPC R17, UR4 ;  /* 0x0000000400117d09 */ /* 0x000e680008000000 */
[----:B0-----:R-:W-:-:S13]  /*1e20*/  ISETP.EQ.U32.AND P0, PT, R4, UR5, PT ;  /* 0x0000000504007c0c */ /* 0x001fda000bf02070 */
[----:B-1----:R0:W-:Y:S02]  /*1e30*/  @P0 REDG.E.ADD.STRONG.GPU desc[UR6][R14.64], R17 ;  /* 0x000000110e00098e */ /* 0x0021e4000c12e106 */
.L_x_50:
[----:B------:R-:W-:Y:S05]  /*1e40*/  BSYNC.RECONVERGENT B1 ;  /* 0x0000000000017941 */ /* 0x000fea0003800200 */
.L_x_49:
[----:B------:R-:W-:Y:S01]  /*1e50*/  VIADD R5, R5, 0x1 ;  /* 0x0000000105057836 */ /* 0x000fe20000000000 */
[----:B------:R-:W-:Y:S06]  /*1e60*/  @P1 BRA `(.L_x_51) ;  /* 0xfffffffc005c1947 */ /* 0x000fec000383ffff */
.L_x_48:
[----:B0-----:R-:W-:Y:S05]  /*1e70*/  BSYNC.RECONVERGENT B0 ;  /* 0x0000000000007941 */ /* 0x001fea0003800200 */
.L_x_47:
[----:B------:R-:W-:-:S05]  /*1e80*/  IMAD.IADD R2, R3, 0x1, -R0 ;  /* 0x0000000103027824 */ /* 0x000fca00078e0a00 */
[----:B------:R-:W-:-:S13]  /*1e90*/  ISETP.GT.U32.AND P0, PT, R2, -0x4, PT ;  /* 0xfffffffc0200780c */ /* 0x000fda0003f04070 */
[----:B------:R-:W-:Y:S05]  /*1ea0*/  @P0 EXIT ;  /* 0x000000000000094d */ /* 0x000fea0003800000 */
[----:B------:R-:W0:Y:S01]  /*1eb0*/  LDC.64 R2, c[0x0][0x3a8] ;  /* 0x0000ea00ff027b82 */ /* 0x000e220000000a00 */
[----:B------:R-:W4:Y:S01]  /*1ec0*/  LDCU.64 UR4, c[0x0][0x390] ;  /* 0x00007200ff0477ac */ /* 0x000f220008000a00 */
[----:B------:R-:W-:Y:S01]  /*1ed0*/  IMAD.IADD R0, R5, 0x1, -R0 ;  /* 0x0000000105007824 */ /* 0x000fe200078e0a00 */
[----:B------:R-:W0:Y:S05]  /*1ee0*/  LDCU.64 UR10, c[0x0][0x398] ;  /* 0x00007300ff0a77ac */ /* 0x000e2a0008000a00 */
[----:B-1----:R-:W1:Y:S08]  /*1ef0*/  LDC.64 R6, c[0x0][0x398] ;  /* 0x0000e600ff067b82 */ /* 0x002e700000000a00 */
[----:B--2---:R-:W2:Y:S01]  /*1f00*/  LDC.64 R8, c[0x0][0x3c0] ;  /* 0x0000f000ff087b82 */ /* 0x004ea20000000a00 */
[----:B----4-:R-:W-:-:S04]  /*1f10*/  UIADD3 UR4, UP0, UPT, UR4, 0x8, URZ ;  /* 0x0000000804047890 */ /* 0x010fc8000ff1e0ff */
[----:B------:R-:W-:-:S12]  /*1f20*/  UIADD3.X UR5, UPT, UPT, URZ, UR5, URZ, UP0, !UPT ;  /* 0x00000005ff057290 */ /* 0x000fd800087fe4ff */
.L_x_60:
[----:B--23--:R-:W-:Y:S02]  /*1f30*/  IMAD.U32 R10, RZ, RZ, UR4 ;  /* 0x00000004ff0a7e24 */ /* 0x00cfe4000f8e00ff */
[----:B------:R-:W-:Y:S02]  /*1f40*/  IMAD.U32 R11, RZ, RZ, UR5 ;  /* 0x00000005ff0b7e24 */ /* 0x000fe4000f8e00ff */
[----:B------:R-:W-:-:S05]  /*1f50*/  IMAD.WIDE R10, R5, 0x4, R10 ;  /* 0x00000004050a7825 */ /* 0x000fca00078e020a */
[----:B------:R-:W3:Y:S01]  /*1f60*/  LDG.E R19, desc[UR6][R10.64+-0x8] ;  /* 0xfffff8060a137981 */ /* 0x000ee2000c1e1900 */
[----:B0-----:R-:W-:Y:S01]  /*1f70*/  ISETP.EQ.U32.AND P0, PT, RZ, UR10, PT ;  /* 0x0000000aff007c0c */ /* 0x001fe2000bf02070 */
[----:B------:R-:W-:Y:S01]  /*1f80*/  BSSY.RECONVERGENT B0, `(.L_x_52) ;  /* 0x0000021000007945 */ /* 0x000fe20003800200 */
[----:B---3--:R-:W-:-:S04]  /*1f90*/  ISETP.GE.AND P1, PT, R19, RZ, PT ;  /* 0x000000ff1300720c */ /* 0x008fc80003f26270 */
[----:B------:R-:W-:-:S13]  /*1fa0*/  ISETP.EQ.OR.EX P1, PT, RZ, UR11, !P1, P0 ;  /* 0x0000000bff007c0c */ /* 0x000fda000cf22700 */
[----:B----4-:R-:W-:Y:S05]  /*1fb0*/  @P1 BRA `(.L_x_53) ;  /* 0x0000000000741947 */ /* 0x010fea0003800000 */
[----:B------:R-:W-:-:S05]  /*1fc0*/  SHF.R.U32.HI R21, RZ, 0x6, R19 ;  /* 0x00000006ff157819 */ /* 0x000fca0000011613 */
[----:B-1----:R-:W-:-:S05]  /*1fd0*/  IMAD.WIDE.U32 R16, R21, 0x8, R6 ;  /* 0x0000000815107825 */ /* 0x002fca00078e0006 */
[----:B------:R-:W3:Y:S01]  /*1fe0*/  LDG.E.64 R14, desc[UR6][R16.64] ;  /* 0x00000006100e7981 */ /* 0x000ee2000c1e1b00 */
[----:B------:R-:W-:Y:S01]  /*1ff0*/  IMAD.MOV.U32 R13, RZ, RZ, 0x1 ;  /* 0x00000001ff0d7424 */ /* 0x000fe200078e00ff */
[----:B------:R-:W-:-:S04]  /*2000*/  LOP3.LUT R4, R19, 0x3f, RZ, 0xc0, !PT ;  /* 0x0000003f13047812 */ /* 0x000fc800078ec0ff */
[CC--:B------:R-:W-:Y:S02]  /*2010*/  SHF.L.U32 R12, R13.reuse, R4.reuse, RZ ;  /* 0x000000040d0c7219 */ /* 0x0c0fe400000006ff */
[----:B------:R-:W-:Y:S02]  /*2020*/  SHF.L.U64.HI R13, R13, R4, RZ ;  /* 0x000000040d0d7219 */ /* 0x000fe400000102ff */
[----:B---3--:R-:W-:-:S04]  /*2030*/  LOP3.LUT P1, RZ, R14, R12, RZ, 0xc0, !PT ;  /* 0x0000000c0eff7212 */ /* 0x008fc8000782c0ff */
[----:B------:R-:W-:-:S13]  /*2040*/  LOP3.LUT P1, RZ, R15, R13, RZ, 0xc0, P1 ;  /* 0x0000000d0fff7212 */ /* 0x000fda000082c0ff */
[----:B------:R-:W-:Y:S05]  /*2050*/  @P1 BRA `(.L_x_53) ;  /* 0x00000000004c1947 */ /* 0x000fea0003800000 */
[----:B------:R-:W3:Y:S02]  /*2060*/  ATOMG.E.OR.64.STRONG.GPU PT, R14, desc[UR6][R16.64], R12 ;  /* 0x8000000c100e79a8 */ /* 0x000ee4000b1ef506 */
[----:B---3--:R-:W-:-:S04]  /*2070*/  LOP3.LUT P1, RZ, R14, R12, RZ, 0xc0, !PT ;  /* 0x0000000c0eff7212 */ /* 0x008fc8000782c0ff */
[----:B------:R-:W-:-:S13]  /*2080*/  LOP3.LUT P1, RZ, R15, R13, RZ, 0xc0, P1 ;  /* 0x0000000d0fff7212 */ /* 0x000fda000082c0ff */
[----:B------:R-:W-:Y:S05]  /*2090*/  @P1 BRA `(.L_x_53) ;  /* 0x00000000003c1947 */ /* 0x000fea0003800000 */
[----:B------:R-:W0:Y:S01]  /*20a0*/  LDC R23, c[0x0][0x3b0] ;  /* 0x0000ec00ff177b82 */ /* 0x000e220000000800 */
[----:B------:R-:W-:-:S04]  /*20b0*/  IMAD.WIDE.U32 R14, R19, 0x4, R2 ;  /* 0x00000004130e7825 */ /* 0x000fc800078e0002 */
[----:B--2---:R-:W-:Y:S01]  /*20c0*/  IMAD.WIDE.U32 R16, R21, 0x8, R8 ;  /* 0x0000000815107825 */ /* 0x004fe200078e0008 */
        /* <DEDUP_REMOVED lines=12> */
.L_x_53:
[----:B------:R-:W-:Y:S05]  /*2190*/  BSYNC.RECONVERGENT B0 ;  /* 0x0000000000007941 */ /* 0x000fea0003800200 */
.L_x_52:
[----:B------:R-:W3:Y:S01]  /*21a0*/  LDG.E R19, desc[UR6][R10.64+-0x4] ;  /* 0xfffffc060a137981 */ /* 0x000ee2000c1e1900 */
[----:B------:R-:W-:Y:S01]  /*21b0*/  BSSY.RECONVERGENT B0, `(.L_x_54) ;  /* 0x0000021000007945 */ /* 0x000fe20003800200 */
[----:B---3--:R-:W-:-:S04]  /*21c0*/  ISETP.GE.AND P1, PT, R19, RZ, PT ;  /* 0x000000ff1300720c */ /* 0x008fc80003f26270 */
[----:B------:R-:W-:-:S13]  /*21d0*/  ISETP.EQ.OR.EX P1, PT, RZ, UR11, !P1, P0 ;  /* 0x0000000bff007c0c */ /* 0x000fda000cf22700 */
[----:B------:R-:W-:Y:S05]  /*21e0*/  @P1 BRA `(.L_x_55) ;  /* 0x0000000000741947 */ /* 0x000fea0003800000 */
[----:B------:R-:W-:-:S05]  /*21f0*/  SHF.R.U32.HI R21, RZ, 0x6, R19 ;  /* 0x00000006ff157819 */ /* 0x000fca0000011613 */
[----:B-1----:R-:W-:-:S05]  /*2200*/  IMAD.WIDE.U32 R16, R21, 0x8, R6 ;  /* 0x0000000815107825 */ /* 0x002fca00078e0006 */
[----:B0-----:R-:W3:Y:S01]  /*2210*/  LDG.E.64 R14, desc[UR6][R16.64] ;  /* 0x00000006100e7981 */ /* 0x001ee2000c1e1b00 */
        /* <DEDUP_REMOVED lines=18> */
[----:B---3--:R-:W-:Y:S05]  /*2340*/  @P1 BRA `(.L_x_55) ;  /* 0x00000000001c1947 */ /* 0x008fea0003800000 */
[----:B------:R-:W0:Y:S01]  /*2350*/  S2R R4, SR_LANEID ;  /* 0x0000000000047919 */ /* 0x000e220000000000 */
[----:B------:R-:W1:Y:S01]  /*2360*/  LDC.64 R12, c[0x0][0x3c8] ;  /* 0x0000f200ff0c7b82 */ /* 0x000e620000000a00 */
[----:B------:R-:W-:Y:S02]  /*2370*/  VOTEU.ANY UR8, UPT, PT ;  /* 0x0000000000087886 */ /* 0x000fe400038e0100 */
[----:B------:R-:W-:Y:S02]  /*2380*/  UFLO.U32 UR9, UR8 ;  /* 0x00000008000972bd */ /* 0x000fe400080e0000 */
[----:B------:R-:W1:Y:S04]  /*2390*/  POPC R15, UR8 ;  /* 0x00000008000f7d09 */ /* 0x000e680008000000 */
[----:B0-----:R-:W-:-:S13]  /*23a0*/  ISETP.EQ.U32.AND P1, PT, R4, UR9, PT ;  /* 0x0000000904007c0c */ /* 0x001fda000bf22070 */
[----:B-1----:R3:W-:Y:S02]  /*23b0*/  @P1 REDG.E.ADD.STRONG.GPU desc[UR6][R12.64], R15 ;  /* 0x0000000f0c00198e */ /* 0x0027e4000c12e106 */
.L_x_55:
[----:B------:R-:W-:Y:S05]  /*23c0*/  BSYNC.RECONVERGENT B0 ;  /* 0x0000000000007941 */ /* 0x000fea0003800200 */
.L_x_54:
[----:B------:R-:W4:Y:S01]  /*23d0*/  LDG.E R19, desc[UR6][R10.64] ;  /* 0x000000060a137981 */ /* 0x000f22000c1e1900 */
[----:B------:R-:W-:Y:S01]  /*23e0*/  BSSY.RECONVERGENT B0, `(.L_x_56) ;  /* 0x0000021000007945 */ /* 0x000fe20003800200 */
[----:B----4-:R-:W-:-:S04]  /*23f0*/  ISETP.GE.AND P1, PT, R19, RZ, PT ;  /* 0x000000ff1300720c */ /* 0x010fc80003f26270 */
[----:B------:R-:W-:-:S13]  /*2400*/  ISETP.EQ.OR.EX P1, PT, RZ, UR11, !P1, P0 ;  /* 0x0000000bff007c0c */ /* 0x000fda000cf22700 */
[----:B------:R-:W-:Y:S05]  /*2410*/  @P1 BRA `(.L_x_57) ;  /* 0x0000000000741947 */ /* 0x000fea0003800000 */
[----:B------:R-:W-:-:S05]  /*2420*/  SHF.R.U32.HI R21, RZ, 0x6, R19 ;  /* 0x00000006ff157819 */ /* 0x000fca0000011613 */
[----:B-1----:R-:W-:-:S05]  /*2430*/  IMAD.WIDE.U32 R16, R21, 0x8, R6 ;  /* 0x0000000815107825 */ /* 0x002fca00078e0006 */
[----:B0--3--:R-:W3:Y:S01]  /*2440*/  LDG.E.64 R14, desc[UR6][R16.64] ;  /* 0x00000006100e7981 */ /* 0x009ee2000c1e1b00 */
        /* <DEDUP_REMOVED lines=18> */
[----:B----4-:R-:W-:Y:S05]  /*2570*/  @P1 BRA `(.L_x_57) ;  /* 0x00000000001c1947 */ /* 0x010fea0003800000 */
[----:B------:R-:W0:Y:S01]  /*2580*/  S2R R4, SR_LANEID ;  /* 0x0000000000047919 */ /* 0x000e220000000000 */
[----:B------:R-:W1:Y:S01]  /*2590*/  LDC.64 R12, c[0x0][0x3c8] ;  /* 0x0000f200ff0c7b82 */ /* 0x000e620000000a00 */
[----:B------:R-:W-:Y:S02]  /*25a0*/  VOTEU.ANY UR8, UPT, PT ;  /* 0x0000000000087886 */ /* 0x000fe400038e0100 */
[----:B------:R-:W-:Y:S02]  /*25b0*/  UFLO.U32 UR9, UR8 ;  /* 0x00000008000972bd */ /* 0x000fe400080e0000 */
[----:B------:R-:W1:Y:S04]  /*25c0*/  POPC R15, UR8 ;  /* 0x00000008000f7d09 */ /* 0x000e680008000000 */
[----:B0-----:R-:W-:-:S13]  /*25d0*/  ISETP.EQ.U32.AND P1, PT, R4, UR9, PT ;  /* 0x0000000904007c0c */ /* 0x001fda000bf22070 */
[----:B-1----:R4:W-:Y:S02]  /*25e0*/  @P1 REDG.E.ADD.STRONG.GPU desc[UR6][R12.64], R15 ;  /* 0x0000000f0c00198e */ /* 0x0029e4000c12e106 */
.L_x_57:
[----:B------:R-:W-:Y:S05]  /*25f0*/  BSYNC.RECONVERGENT B0 ;  /* 0x0000000000007941 */ /* 0x000fea0003800200 */
.L_x_56:
[----:B------:R-:W2:Y:S01]  /*2600*/  LDG.E R17, desc[UR6][R10.64+0x4] ;  /* 0x000004060a117981 */ /* 0x000ea2000c1e1900 */
[----:B------:R-:W-:Y:S01]  /*2610*/  BSSY.RECONVERGENT B0, `(.L_x_58) ;  /* 0x0000021000007945 */ /* 0x000fe20003800200 */
[----:B--2---:R-:W-:-:S04]  /*2620*/  ISETP.GE.AND P1, PT, R17, RZ, PT ;  /* 0x000000ff1100720c */ /* 0x004fc80003f26270 */
[----:B------:R-:W-:-:S13]  /*2630*/  ISETP.EQ.OR.EX P0, PT, RZ, UR11, !P1, P0 ;  /* 0x0000000bff007c0c */ /* 0x000fda000cf02700 */
[----:B------:R-:W-:Y:S05]  /*2640*/  @P0 BRA `(.L_x_59) ;  /* 0x0000000000740947 */ /* 0x000fea0003800000 */
[----:B------:R-:W-:-:S05]  /*2650*/  SHF.R.U32.HI R19, RZ, 0x6, R17 ;  /* 0x00000006ff137819 */ /* 0x000fca0000011611 */
[----:B01-34-:R-:W-:-:S05]  /*2660*/  IMAD.WIDE.U32 R14, R19, 0x8, R6 ;  /* 0x00000008130e7825 */ /* 0x01bfca00078e0006 */
        /* <DEDUP_REMOVED lines=13> */
[----:B------:R-:W-:-:S04]  /*2740*/  IMAD.WIDE.U32 R12, R17, 0x4, R2 ;  /* 0x00000004110c7825 */ /* 0x000fc800078e0002 */
[----:B------:R-:W-:Y:S01]  /*2750*/  IMAD.WIDE.U32 R14, R19, 0x8, R8 ;  /* 0x00000008130e7825 */ /* 0x000fe200078e0008 */
[----:B0-----:R2:W5:Y:S05]  /*2760*/  ATOMG.E.EXCH.STRONG.GPU PT, RZ, desc[UR6][R12.64], R21 ;  /* 0x800000150cff79a8 */ /* 0x00156a000c1ef106 */
[----:B------:R-:W3:Y:S02]  /*2770*/  ATOMG.E.OR.64.STRONG.GPU PT, R14, desc[UR6][R14.64], R10 ;  /* 0x8000000a0e0e79a8 */ /* 0x000ee4000b1ef506 */
[----:B---3--:R-:W-:-:S04]  /*2780*/  LOP3.LUT P0, RZ, R14, R10, RZ, 0xc0, !PT ;  /* 0x0000000a0eff7212 */ /* 0x008fc8000780c0ff */
[----:B------:R-:W-:-:S13]  /*2790*/  LOP3.LUT P0, RZ, R15, R11, RZ, 0xc0, P0 ;  /* 0x0000000b0fff7212 */ /* 0x000fda000000c0ff */
[----:B--2---:R-:W-:Y:S05]  /*27a0*/  @P0 BRA `(.L_x_59) ;  /* 0x00000000001c0947 */ /* 0x004fea0003800000 */
[----:B------:R-:W0:Y:S01]  /*27b0*/  S2R R4, SR_LANEID ;  /* 0x0000000000047919 */ /* 0x000e220000000000 */
[----:B------:R-:W1:Y:S01]  /*27c0*/  LDC.64 R10, c[0x0][0x3c8] ;  /* 0x0000f200ff0a7b82 */ /* 0x000e620000000a00 */
[----:B------:R-:W-:Y:S02]  /*27d0*/  VOTEU.ANY UR8, UPT, PT ;  /* 0x0000000000087886 */ /* 0x000fe400038e0100 */
[----:B------:R-:W-:Y:S02]  /*27e0*/  UFLO.U32 UR9, UR8 ;  /* 0x00000008000972bd */ /* 0x000fe400080e0000 */
[----:B------:R-:W1:Y:S04]  /*27f0*/  POPC R13, UR8 ;  /* 0x00000008000d7d09 */ /* 0x000e680008000000 */
[----:B0-----:R-:W-:-:S13]  /*2800*/  ISETP.EQ.U32.AND P0, PT, R4, UR9, PT ;  /* 0x0000000904007c0c */ /* 0x001fda000bf02070 */
[----:B-1----:R2:W-:Y:S02]  /*2810*/  @P0 REDG.E.ADD.STRONG.GPU desc[UR6][R10.64], R13 ;  /* 0x0000000d0a00098e */ /* 0x0025e4000c12e106 */
.L_x_59:
[----:B------:R-:W-:Y:S05]  /*2820*/  BSYNC.RECONVERGENT B0 ;  /* 0x0000000000007941 */ /* 0x000fea0003800200 */
.L_x_58:
[----:B------:R-:W-:-:S05]  /*2830*/  VIADD R0, R0, 0x4 ;  /* 0x0000000400007836 */ /* 0x000fca0000000000 */
[----:B------:R-:W-:-:S13]  /*2840*/  ISETP.NE.AND P0, PT, R0, RZ, PT ;  /* 0x000000ff0000720c */ /* 0x000fda0003f05270 */
[----:B------:R-:W-:Y:S05]  /*2850*/  @!P0 EXIT ;  /* 0x000000000000894d */ /* 0x000fea0003800000 */
[----:B------:R-:W-:Y:S01]  /*2860*/  VIADD R5, R5, 0x4 ;  /* 0x0000000405057836 */ /* 0x000fe20000000000 */
[----:B------:R-:W-:Y:S06]  /*2870*/  BRA `(.L_x_60) ;  /* 0xfffffff400ac7947 */ /* 0x000fec000383ffff */
.L_x_46:
[----:B------:R-:W-:Y:S01]  /*2880*/  IMAD.IADD R2, R0, 0x1, -R3 ;  /* 0x0000000100027824 */ /* 0x000fe200078e0a03 */
[----:B------:R-:W-:Y:S01]  /*2890*/  BSSY.RECONVERGENT B0, `(.L_x_61) ;  /* 0x0000040000007945 */ /* 0x000fe20003800200 */
[----:B------:R-:W-:-:S03]  /*28a0*/  VIADD R5, R3, 0x1 ;  /* 0x0000000103057836 */ /* 0x000fc60000000000 */
[----:B------:R-:W-:-:S04]  /*28b0*/  LOP3.LUT R2, R2, 0x1, RZ, 0xc0, !PT ;  /* 0x0000000102027812 */ /* 0x000fc800078ec0ff */
[----:B------:R-:W-:-:S13]  /*28c0*/  ISETP.NE.U32.AND P0, PT, R2, 0x1, PT ;  /* 0x000000010200780c */ /* 0x000fda0003f05070 */
[----:B------:R-:W-:Y:S05]  /*28d0*/  @P0 BRA `(.L_x_62) ;  /* 0x0000000000ec0947 */ /* 0x000fea0003800000 */
[----:B------:R-:W0:Y:S01]  /*28e0*/  LDC.64 R6, c[0x0][0x390] ;  /* 0x0000e400ff067b82 */ /* 0x000e220000000a00 */
[----:B------:R-:W1:Y:S07]  /*28f0*/  LDCU.64 UR4, c[0x0][0x398] ;  /* 0x00007300ff0477ac */ /* 0x000e6e0008000a00 */
[----:B------:R-:W2:Y:S01]  /*2900*/  LDC.64 R10, c[0x0][0x398] ;  /* 0x0000e600ff0a7b82 */ /* 0x000ea20000000a00 */
[----:B0-----:R-:W-:-:S05]  /*2910*/  IMAD.WIDE R6, R3, 0x4, R6 ;  /* 0x0000000403067825 */ /* 0x001fca00078e0206 */
[----:B------:R-:W3:Y:S01]  /*2920*/  LDG.E R4, desc[UR6][R6.64] ;  /* 0x0000000606047981 */ /* 0x000ee2000c1e1900 */
[----:B-1----:R-:W-:Y:S01]  /*2930*/  ISETP.EQ.U32.AND P0, PT, RZ, UR4, PT ;  /* 0x00000004ff007c0c */ /* 0x002fe2000bf02070 */
[----:B------:R-:W-:Y:S01]  /*2940*/  BSSY.RELIABLE B1, `(.L_x_63) ;  /* 0x0000013000017945 */ /* 0x000fe20003800100 */
[----:B---3--:R-:W-:Y:S02]  /*2950*/  ISETP.GE.AND P1, PT, R4, RZ, PT ;  /* 0x000000ff0400720c */ /* 0x008fe40003f26270 */
[----:B------:R-:W-:Y:S02]  /*2960*/  SHF.R.U32.HI R2, RZ, 0x6, R4 ;  /* 0x00000006ff027819 */ /* 0x000fe40000011604 */
[----:B------:R-:W-:-:S03]  /*2970*/  ISETP.EQ.OR.EX P0, PT, RZ, UR5, !P1, P0 ;  /* 0x00000005ff007c0c */ /* 0x000fc6000cf02700 */
[----:B--2---:R-:W-:-:S10]  /*2980*/  IMAD.WIDE.U32 R10, R2, 0x8, R10 ;  /* 0x00000008020a7825 */ /* 0x004fd400078e000a */
[----:B------:R-:W-:Y:S05]  /*2990*/  @P0 BRA `(.L_x_64) ;  /* 0x0000000000280947 */ /* 0x000fea0003800000 */
[----:B------:R-:W2:Y:S01]  /*29a0*/  LDG.E.64 R6, desc[UR6][R10.64] ;  /* 0x000000060a067981 */ /* 0x000ea2000c1e1b00 */
[----:B------:R-:W-:-:S04]  /*29b0*/  LOP3.LUT R3, R4, 0x3f, RZ, 0xc0, !PT ;  /* 0x0000003f04037812 */ /* 0x000fc800078ec0ff */
[----:B--2---:R-:W-:-:S04]  /*29c0*/  SHF.R.U64 R3, R6, R3, R7 ;  /* 0x0000000306037219 */ /* 0x004fc80000001207 */
[----:B------:R-:W-:-:S04]  /*29d0*/  LOP3.LUT R3, R3, 0x1, RZ, 0xc0, !PT ;  /* 0x0000000103037812 */ /* 0x000fc800078ec0ff */
[----:B------:R-:W-:Y:S01]  /*29e0*/  ISETP.NE.U32.AND P1, PT, R3, 0x1, PT ;  /* 0x000000010300780c */ /* 0x000fe20003f25070 */
[----:B------:R-:W-:-:S03]  /*29f0*/  IMAD.MOV.U32 R3, RZ, RZ, R5 ;  /* 0x000000ffff037224 */ /* 0x000fc600078e0005 */
[----:B------:R-:W-:-:S13]  /*2a00*/  ISETP.NE.U32.AND.EX P1, PT, RZ, RZ, PT, P1 ;  /* 0x000000ffff00720c */ /* 0x000fda0003f25110 */
[----:B------:R-:W-:Y:S05]  /*2a10*/  @!P1 BREAK.RELIABLE B1 ;  /* 0x0000000000019942 */ /* 0x000fea0003800100 */
[----:B------:R-:W-:Y:S05]  /*2a20*/  @P1 BRA `(.L_x_65) ;  /* 0x0000000000101947 */ /* 0x000fea0003800000 */
[----:B------:R-:W-:Y:S05]  /*2a30*/  BRA `(.L_x_62) ;  /* 0x0000000000947947 */ /* 0x000fea0003800000 */
.L_x_64:
[----:B------:R-:W-:Y:S05]  /*2a40*/  @!P1 BREAK.RELIABLE B1 ;  /* 0x0000000000019942 */ /* 0x000fea0003800100 */
[----:B------:R-:W-:Y:S01]  /*2a50*/  IMAD.MOV.U32 R3, RZ, RZ, R5 ;  /* 0x000000ffff037224 */ /* 0x000fe200078e0005 */
[----:B------:R-:W-:Y:S06]  /*2a60*/  @!P1 BRA `(.L_x_62) ;  /* 0x0000000000889947 */ /* 0x000fec0003800000 */
.L_x_65:
[----:B------:R-:W-:Y:S05]  /*2a70*/  BSYNC.RELIABLE B1 ;  /* 0x0000000000017941 */ /* 0x000fea0003800100 */
.L_x_63:
[----:B------:R-:W0:Y:S02]  /*2a80*/  LDC.64 R8, c[0x0][0x3a0] ;  /* 0x0000e800ff087b82 */ /* 0x000e240000000a00 */
        /* <DEDUP_REMOVED lines=14> */
[----:B------:R-:W0:Y:S01]  /*2b70*/  LDC.64 R10, c[0x0][0x3a8] ;  /* 0x0000ea00ff0a7b82 */ /* 0x000e220000000a00 */
[----:B------:R1:W-:Y:S07]  /*2b80*/  REDG.E.OR.64.STRONG.GPU desc[UR6][R8.64], R6 ;  /* 0x000000060800798e */ /* 0x0003ee000f12e506 */
[----:B------:R-:W2:Y:S08]  /*2b90*/  LDC.64 R12, c[0x0][0x3c0] ;  /* 0x0000f000ff0c7b82 */ /* 0x000eb00000000a00 */
[----:B------:R-:W3:Y:S01]  /*2ba0*/  LDC R15, c[0x0][0x3b0] ;  /* 0x0000ec00ff0f7b82 */ /* 0x000ee20000000800 */
[----:B0-----:R-:W-:-:S04]  /*2bb0*/  IMAD.WIDE.U32 R10, R4, 0x4, R10 ;  /* 0x00000004040a7825 */ /* 0x001fc800078e000a */
[----:B--2---:R-:W-:Y:S01]  /*2bc0*/  IMAD.WIDE.U32 R12, R2, 0x8, R12 ;  /* 0x00000008020c7825 */ /* 0x004fe200078e000c */
[----:B---3--:R1:W5:Y:S05]  /*2bd0*/  ATOMG.E.EXCH.STRONG.GPU PT, RZ, desc[UR6][R10.64], R15 ;  /* 0x8000000f0aff79a8 */ /* 0x00836a000c1ef106 */
[----:B------:R-:W2:Y:S02]  /*2be0*/  ATOMG.E.OR.64.STRONG.GPU PT, R12, desc[UR6][R12.64], R6 ;  /* 0x800000060c0c79a8 */ /* 0x000ea4000b1ef506 */
[----:B--2---:R-:W-:-:S04]  /*2bf0*/  LOP3.LUT P0, RZ, R12, R6, RZ, 0xc0, !PT ;  /* 0x000000060cff7212 */ /* 0x004fc8000780c0ff */
[----:B------:R-:W-:-:S13]  /*2c00*/  LOP3.LUT P0, RZ, R13, R7, RZ, 0xc0, P0 ;  /* 0x000000070dff7212 */ /* 0x000fda000000c0ff */
[----:B-1----:R-:W-:Y:S05]  /*2c10*/  @P0 BRA `(.L_x_62) ;  /* 0x00000000001c0947 */ /* 0x002fea0003800000 */
[----:B------:R-:W0:Y:S01]  /*2c20*/  S2R R2, SR_LANEID ;  /* 0x0000000000027919 */ /* 0x000e220000000000 */
[----:B------:R-:W1:Y:S01]  /*2c30*/  LDC.64 R6, c[0x0][0x3c8] ;  /* 0x0000f200ff067b82 */ /* 0x000e620000000a00 */
[----:B------:R-:W-:Y:S02]  /*2c40*/  VOTEU.ANY UR4, UPT, PT ;  /* 0x0000000000047886 */ /* 0x000fe400038e0100 */
[----:B------:R-:W-:Y:S02]  /*2c50*/  UFLO.U32 UR5, UR4 ;  /* 0x00000004000572bd */ /* 0x000fe400080e0000 */
[----:B------:R-:W1:Y:S04]  /*2c60*/  POPC R9, UR4 ;  /* 0x0000000400097d09 */ /* 0x000e680008000000 */
[----:B0-----:R-:W-:-:S13]  /*2c70*/  ISETP.EQ.U32.AND P0, PT, R2, UR5, PT ;  /* 0x0000000502007c0c */ /* 0x001fda000bf02070 */
[----:B-1----:R0:W-:Y:S02]  /*2c80*/  @P0 REDG.E.ADD.STRONG.GPU desc[UR6][R6.64], R9 ;  /* 0x000000090600098e */ /* 0x0021e4000c12e106 */
.L_x_62:
[----:B------:R-:W-:Y:S05]  /*2c90*/  BSYNC.RECONVERGENT B0 ;  /* 0x0000000000007941 */ /* 0x000fea0003800200 */
.L_x_61:
[----:B------:R-:W-:Y:S05]  /*2ca0*/  WARPSYNC.ALL ;  /* 0x0000000000007948 */ /* 0x000fea0003800000 */
[----:B------:R-:W-:-:S13]  /*2cb0*/  ISETP.NE.AND P0, PT, R0, R5, PT ;  /* 0x000000050000720c */ /* 0x000fda0003f05270 */
[----:B------:R-:W-:Y:S05]  /*2cc0*/  @!P0 EXIT ;  /* 0x000000000000894d */ /* 0x000fea0003800000 */
[----:B------:R-:W1:Y:S01]  /*2cd0*/  LDC.64 R10, c[0x0][0x3a8] ;  /* 0x0000ea00ff0a7b82 */ /* 0x000e620000000a00 */
[----:B------:R-:W2:Y:S01]  /*2ce0*/  LDCU.64 UR4, c[0x0][0x390] ;  /* 0x00007200ff0477ac */ /* 0x000ea20008000a00 */
[----:B------:R-:W-:-:S06]  /*2cf0*/  IMAD.IADD R0, R3, 0x1, -R0 ;  /* 0x0000000103007824 */ /* 0x000fcc00078e0a00 */
[----:B0-----:R-:W0:Y:S08]  /*2d00*/  LDC.64 R8, c[0x0][0x398] ;  /* 0x0000e600ff087b82 */ /* 0x001e300000000a00 */
[----:B------:R-:W3:Y:S01]  /*2d10*/  LDC.64 R6, c[0x0][0x3a0] ;  /* 0x0000e800ff067b82 */ /* 0x000ee20000000a00 */
[----:B--2---:R-:W-:-:S04]  /*2d20*/  UIADD3 UR4, UP0, UPT, UR4, 0x4, URZ ;  /* 0x0000000404047890 */ /* 0x004fc8000ff1e0ff */
[----:B------:R-:W-:-:S03]  /*2d30*/  UIADD3.X UR5, UPT, UPT, URZ, UR5, URZ, UP0, !UPT ;  /* 0x00000005ff057290 */ /* 0x000fc600087fe4ff */
[----:B------:R-:W2:Y:S08]  /*2d40*/  LDC.64 R4, c[0x0][0x3c0] ;  /* 0x0000f000ff047b82 */ /* 0x000eb00000000a00 */
[----:B------:R-:W4:Y:S02]  /*2d50*/  LDC.64 R22, c[0x0][0x398] ;  /* 0x0000e600ff167b82 */ /* 0x000f240000000a00 */
.L_x_76:
[----:B0-----:R-:W-:Y:S02]  /*2d60*/  IMAD.U32 R12, RZ, RZ, UR4 ;  /* 0x00000004ff0c7e24 */ /* 0x001fe4000f8e00ff */
[----:B------:R-:W-:Y:S02]  /*2d70*/  IMAD.U32 R13, RZ, RZ, UR5 ;  /* 0x00000005ff0d7e24 */ /* 0x000fe4000f8e00ff */
[----:B------:R-:W-:-:S05]  /*2d80*/  IMAD.WIDE R12, R3, 0x4, R12 ;  /* 0x00000004030c7825 */ /* 0x000fca00078e020c */
[----:B------:R-:W3:Y:S01]  /*2d90*/  LDG.E R25, desc[UR6][R12.64+-0x4] ;  /* 0xfffffc060c197981 */ /* 0x000ee2000c1e1900 */
[----:B----4-:R-:W-:Y:S01]  /*2da0*/  ISETP.EQ.U32.AND P0, PT, R22, RZ, PT ;  /* 0x000000ff1600720c */ /* 0x010fe20003f02070 */
[----:B------:R-:W-:Y:S01]  /*2db0*/  VIADD R0, R0, 0x2 ;  /* 0x0000000200007836 */ /* 0x000fe20000000000 */
[----:B------:R-:W-:Y:S05]  /*2dc0*/  YIELD ;  /* 0x0000000000007946 */ /* 0x000fea0003800000 */
[----:B------:R-:W-:Y:S04]  /*2dd0*/  BSSY.RECONVERGENT B1, `(.L_x_66) ;  /* 0x0000032000017945 */ /* 0x000fe80003800200 */
[----:B------:R-:W-:Y:S01]  /*2de0*/  BSSY.RELIABLE B0, `(.L_x_67) ;  /* 0x0000012000007945 */ /* 0x000fe20003800100 */
[----:B------:R-:W-:-:S02]  /*2df0*/  ISETP.NE.AND P2, PT, R0, RZ, PT ;  /* 0x000000ff0000720c */ /* 0x000fc40003f45270 */
[----:B---3--:R-:W-:Y:S02]  /*2e00*/  ISETP.GE.AND P3, PT, R25, RZ, PT ;  /* 0x000000ff1900720c */ /* 0x008fe40003f66270 */
[----:B------:R-:W-:Y:S02]  /*2e10*/  SHF.R.U32.HI R21, RZ, 0x6, R25 ;  /* 0x00000006ff157819 */ /* 0x000fe40000011619 */
[----:B------:R-:W-:-:S03]  /*2e20*/  ISETP.EQ.OR.EX P1, PT, R23, RZ, !P3, P0 ;  /* 0x000000ff1700720c */ /* 0x000fc60005f22700 */
[----:B0-----:R-:W-:-:S10]  /*2e30*/  IMAD.WIDE.U32 R14, R21, 0x8, R8 ;  /* 0x00000008150e7825 */ /* 0x001fd400078e0008 */
[----:B------:R-:W-:Y:S05]  /*2e40*/  @P1 BRA `(.L_x_68) ;  /* 0x0000000000241947 */ /* 0x000fea0003800000 */
        /* <DEDUP_REMOVED lines=9> */
.L_x_68:
[----:B------:R-:W-:Y:S05]  /*2ee0*/  @!P3 BREAK.RELIABLE B0 ;  /* 0x000000000000b942 */ /* 0x000fea0003800100 */
[----:B------:R-:W-:Y:S05]  /*2ef0*/  @!P3 BRA `(.L_x_70) ;  /* 0x00000000007cb947 */ /* 0x000fea0003800000 */
.L_x_69:
[----:B------:R-:W-:Y:S05]  /*2f00*/  BSYNC.RELIABLE B0 ;  /* 0x0000000000007941 */ /* 0x000fea0003800100 */
.L_x_67:
[----:B------:R-:W-:-:S05]  /*2f10*/  IMAD.WIDE.U32 R16, R21, 0x8, R6 ;  /* 0x0000000815107825 */ /* 0x000fca00078e0006 */
[----:B------:R-:W3:Y:S01]  /*2f20*/  LDG.E.64 R26, desc[UR6][R16.64] ;  /* 0x00000006101a7981 */ /* 0x000ee2000c1e1b00 */
[----:B------:R-:W-:Y:S01]  /*2f30*/  IMAD.MOV.U32 R19, RZ, RZ, 0x1 ;  /* 0x00000001ff137424 */ /* 0x000fe200078e00ff */
[----:B------:R-:W-:-:S04]  /*2f40*/  LOP3.LUT R2, R25, 0x3f, RZ, 0xc0, !PT ;  /* 0x0000003f19027812 */ /* 0x000fc800078ec0ff */
[CC--:B------:R-:W-:Y:S02]  /*2f50*/  SHF.L.U32 R18, R19.reuse, R2.reuse, RZ ;  /* 0x0000000213127219 */ /* 0x0c0fe400000006ff */
[----:B------:R-:W-:Y:S02]  /*2f60*/  SHF.L.U64.HI R19, R19, R2, RZ ;  /* 0x0000000213137219 */ /* 0x000fe400000102ff */
[----:B---3--:R-:W-:-:S04]  /*2f70*/  LOP3.LUT P3, RZ, R26, R18, RZ, 0xc0, !PT ;  /* 0x000000121aff7212 */ /* 0x008fc8000786c0ff */
[----:B------:R-:W-:-:S04]  /*2f80*/  LOP3.LUT P3, RZ, R27, R19, RZ, 0xc0, P3 ;  /* 0x000000131bff7212 */ /* 0x000fc8000186c0ff */
[----:B------:R-:W-:-:S13]  /*2f90*/  PLOP3.LUT P3, PT, P1, P3, PT, 0xf8, 0x8f ;  /* 0x00000000008f781c */ /* 0x000fda0000f67f70 */
[----:B------:R-:W-:Y:S05]  /*2fa0*/  @P3 BRA `(.L_x_70) ;  /* 0x0000000000503947 */ /* 0x000fea0003800000 */
[----:B------:R-:W3:Y:S02]  /*2fb0*/  ATOMG.E.OR.64.STRONG.GPU PT, R14, desc[UR6][R14.64], R18 ;  /* 0x800000120e0e79a8 */ /* 0x000ee4000b1ef506 */
[----:B---3--:R-:W-:-:S04]  /*2fc0*/  LOP3.LUT P1, RZ, R14, R18, RZ, 0xc0, !PT ;  /* 0x000000120eff7212 */ /* 0x008fc8000782c0ff */
[----:B------:R-:W-:-:S13]  /*2fd0*/  LOP3.LUT P1, RZ, R15, R19, RZ, 0xc0, P1 ;  /* 0x000000130fff7212 */ /* 0x000fda000082c0ff */
[----:B------:R-:W-:Y:S05]  /*2fe0*/  @P1 BRA `(.L_x_70) ;  /* 0x0000000000401947 */ /* 0x000fea0003800000 */
[----:B------:R-:W0:Y:S01]  /*2ff0*/  LDC R27, c[0x0][0x3b0] ;  /* 0x0000ec00ff1b7b82 */ /* 0x000e220000000800 */
[----:B-1----:R-:W-:Y:S01]  /*3000*/  IMAD.WIDE.U32 R14, R25, 0x4, R10 ;  /* 0x00000004190e7825 */ /* 0x002fe200078e000a */
[----:B------:R3:W-:Y:S03]  /*3010*/  REDG.E.OR.64.STRONG.GPU desc[UR6][R16.64], R18 ;  /* 0x000000121000798e */ /* 0x0007e6000f12e506 */
        /* <DEDUP_REMOVED lines=13> */
.L_x_70:
[----:B------:R-:W-:Y:S05]  /*30f0*/  BSYNC.RECONVERGENT B1 ;  /* 0x0000000000017941 */ /* 0x000fea0003800200 */
.L_x_66:
[----:B------:R-:W3:Y:S01]  /*3100*/  LDG.E R21, desc[UR6][R12.64] ;  /* 0x000000060c157981 */ /* 0x000ee2000c1e1900 */
[----:B------:R-:W-:Y:S04]  /*3110*/  BSSY.RECONVERGENT B1, `(.L_x_71) ;  /* 0x0000031000017945 */ /* 0x000fe80003800200 */
[----:B------:R-:W-:Y:S01]  /*3120*/  BSSY.RELIABLE B2, `(.L_x_72) ;  /* 0x0000011000027945 */ /* 0x000fe20003800100 */
        /* <DEDUP_REMOVED lines=14> */
.L_x_73:
[----:B------:R-:W-:Y:S05]  /*3210*/  @!P1 BREAK.RELIABLE B2 ;  /* 0x0000000000029942 */ /* 0x000fea0003800100 */
[----:B------:R-:W-:Y:S05]  /*3220*/  @!P1 BRA `(.L_x_75) ;  /* 0x00000000007c9947 */ /* 0x000fea0003800000 */
.L_x_74:
[----:B------:R-:W-:Y:S05]  /*3230*/  BSYNC.RELIABLE B2 ;  /* 0x0000000000027941 */ /* 0x000fea0003800100 */
.L_x_72:
        /* <DEDUP_REMOVED lines=30> */
.L_x_75:
[----:B------:R-:W-:Y:S05]  /*3420*/  BSYNC.RECONVERGENT B1 ;  /* 0x0000000000017941 */ /* 0x000fea0003800200 */
.L_x_71:
[----:B------:R-:W-:Y:S01]  /*3430*/  VIADD R3, R3, 0x2 ;  /* 0x0000000203037836 */ /* 0x000fe20000000000 */
[----:B------:R-:W-:Y:S06]  /*3440*/  @P2 BRA `(.L_x_76) ;  /* 0xfffffff800442947 */ /* 0x000fec000383ffff */
[----:B------:R-:W-:Y:S05]  /*3450*/  EXIT ;  /* 0x000000000000794d */ /* 0x000fea0003800000 */
.L_x_77:
        /* <DEDUP_REMOVED lines=10> */
.L_x_379:


//--------------------- .text._Z17scc_sparse_kerneliPKiS0_PyS1_PiiS0_S2_S2_ --------------------------
	.section	.text._Z17scc_sparse_kerneliPKiS0_PyS1_PiiS0_S2_S2_,"ax",@progbits
	.align	128
        .global         _Z17scc_sparse_kerneliPKiS0_PyS1_PiiS0_S2_S2_
        .type           _Z17scc_sparse_kerneliPKiS0_PyS1_PiiS0_S2_S2_,@function
        .size           _Z17scc_sparse_kerneliPKiS0_PyS1_PiiS0_S2_S2_,(.L_x_380 - _Z17scc_sparse_kerneliPKiS0_PyS1_PiiS0_S2_S2_)
        .other          _Z17scc_sparse_kerneliPKiS0_PyS1_PiiS0_S2_S2_,@"STO_CUDA_ENTRY STV_DEFAULT"
_Z17scc_sparse_kerneliPKiS0_PyS1_PiiS0_S2_S2_:
.text._Z17scc_sparse_kerneliPKiS0_PyS1_PiiS0_S2_S2_:
        /* <DEDUP_REMOVED lines=9> */
[----:B------:R-:W1:Y:S01]  /*0090*/  LDCU.64 UR6, c[0x0][0x358] ;  /* 0x00006b00ff0677ac */ /* 0x000e620008000a00 */
[----:B0-----:R-:W-:-:S06]  /*00a0*/  IMAD.WIDE R2, R5, 0x4, R2 ;  /* 0x0000000405027825 */ /* 0x001fcc00078e0202 */
[----:B------:R-:W0:Y:S01]  /*00b0*/  LDC.64 R4, c[0x0][0x388] ;  /* 0x0000e200ff047b82 */ /* 0x000e220000000a00 */
[----:B-1----:R-:W0:Y:S02]  /*00c0*/  LDG.E R3, desc[UR6][R2.64] ;  /* 0x0000000602037981 */ /* 0x002e24000c1e1900 */
[----:B0-----:R-:W-:-:S05]  /*00d0*/  IMAD.WIDE R4, R3, 0x4, R4 ;  /* 0x0000000403047825 */ /* 0x001fca00078e0204 */
[----:B------:R-:W2:Y:S04]  /*00e0*/  LDG.E R0, desc[UR6][R4.64] ;  /* 0x0000000604007981 */ /* 0x000ea8000c1e1900 */
[----:B------:R-:W2:Y:S02]  /*00f0*/  LDG.E R11, desc[UR6][R4.64+0x4] ;  /* 0x00000406040b7981 */ /* 0x000ea4000c1e1900 */
[----:B--2---:R-:W-:-:S13]  /*0100*/  ISETP.GT.AND P0, PT, R11, R0, PT ;  /* 0x000000000b00720c */ /* 0x004fda0003f04270 */
[----:B------:R-:W-:Y:S05]  /*0110*/  @!P0 EXIT ;  /* 0x000000000000894d */ /* 0x000fea0003800000 */
[----:B------:R-:W0:Y:S02]  /*0120*/  LDCU.64 UR4, c[0x0][0x3a0] ;  /* 0x00007400ff0477ac */ /* 0x000e240008000a00 */
[----:B0-----:R-:W-:-:S04]  /*0130*/  UISETP.NE.U32.AND UP0, UPT, UR4, URZ, UPT ;  /* 0x000000ff0400728c */ /* 0x001fc8000bf05070 */
[----:B------:R-:W-:-:S09]  /*0140*/  UISETP.NE.AND.EX UP0, UPT, UR5, URZ, UPT, UP0 ;  /* 0x000000ff0500728c */ /* 0x000fd2000bf05300 */
[----:B------:R-:W-:Y:S05]  /*0150*/  BRA.U UP0, `(.L_x_78) ;  /* 0x0000000d00807547 */ /* 0x000fea000b800000 */
[--C-:B------:R-:W-:Y:S01]  /*0160*/  IMAD.IADD R2, R11, 0x1, -R0.reuse ;  /* 0x000000010b027824 */ /* 0x100fe200078e0a00 */
[----:B------:R-:W0:Y:S01]  /*0170*/  LDCU.64 UR8, c[0x0][0x398] ;  /* 0x00007300ff0877ac */ /* 0x000e220008000a00 */
[----:B------:R-:W-:Y:S03]  /*0180*/  BSSY.RECONVERGENT B0, `(.L_x_79) ;  /* 0x0000035000007945 */ /* 0x000fe60003800200 */
[----:B------:R-:W-:Y:S01]  /*0190*/  LOP3.LUT P0, R3, R2, 0x3, RZ, 0xc0, !PT ;  /* 0x0000000302037812 */ /* 0x000fe2000780c0ff */
[----:B------:R-:W-:-:S12]  /*01a0*/  IMAD.MOV.U32 R2, RZ, RZ, R0 ;  /* 0x000000ffff027224 */ /* 0x000fd800078e0000 */
[----:B------:R-:W-:Y:S05]  /*01b0*/  @!P0 BRA `(.L_x_80) ;  /* 0x0000000000c48947 */ /* 0x000fea0003800000 */
[----:B------:R-:W1:Y:S01]  /*01c0*/  LDC.64 R4, c[0x0][0x3a8] ;  /* 0x0000ea00ff047b82 */ /* 0x000e620000000a00 */
[----:B------:R-:W-:Y:S02]  /*01d0*/  IMAD.MOV R3, RZ, RZ, -R3 ;  /* 0x000000ffff037224 */ /* 0x000fe400078e0a03 */
[----:B------:R-:W-:-:S05]  /*01e0*/  IMAD.MOV.U32 R2, RZ, RZ, R0 ;  /* 0x000000ffff027224 */ /* 0x000fca00078e0000 */
[----:B------:R-:W2:Y:S08]  /*01f0*/  LDC.64 R6, c[0x0][0x3c0] ;  /* 0x0000f000ff067b82 */ /* 0x000eb00000000a00 */
[----:B------:R-:W3:Y:S08]  /*0200*/  LDC.64 R8, c[0x0][0x398] ;  /* 0x0000e600ff087b82 */ /* 0x000ef00000000a00 */
[----:B------:R-:W4:Y:S02]  /*0210*/  LDC.64 R12, c[0x0][0x390] ;  /* 0x0000e400ff0c7b82 */ /* 0x000f240000000a00 */
.L_x_83:
[----:B0---4-:R-:W-:-:S06]  /*0220*/  IMAD.WIDE R14, R2, 0x4, R12 ;  /* 0x00000004020e7825 */ /* 0x011fcc00078e020c */
        /* <DEDUP_REMOVED lines=9> */
[----:B---3--:R-:W-:-:S05]  /*02c0*/  IMAD.WIDE.U32 R20, R21, 0x8, R8 ;  /* 0x0000000815147825 */ /* 0x008fca00078e0008 */
        /* <DEDUP_REMOVED lines=12> */
[----:B------:R-:W0:Y:S01]  /*0390*/  S2R R19, SR_LANEID ;  /* 0x0000000000137919 */ /* 0x000e220000000000 */
[----:B------:R-:W-:Y:S01]  /*03a0*/  VOTEU.ANY UR4, UPT, PT ;  /* 0x0000000000047886 */ /* 0x000fe200038e0100 */
[----:B------:R-:W3:Y:S01]  /*03b0*/  LDC R25, c[0x0][0x3b0] ;  /* 0x0000ec00ff197b82 */ /* 0x000ee20000000800 */
[----:B------:R-:W0:Y:S07]  /*03c0*/  FLO.U32 R10, UR4 ;  /* 0x00000004000a7d00 */ /* 0x000e2e00080e0000 */
[----:B------:R-:W4:Y:S01]  /*03d0*/  LDC.64 R16, c[0x0][0x3c8] ;  /* 0x0000f200ff107b82 */ /* 0x000f220000000a00 */
[----:B------:R-:W4:Y:S01]  /*03e0*/  POPC R23, UR4 ;  /* 0x0000000400177d09 */ /* 0x000f220008000000 */
[----:B0-----:R-:W-:Y:S01]  /*03f0*/  ISETP.EQ.U32.AND P0, PT, R10, R19, PT ;  /* 0x000000130a00720c */ /* 0x001fe20003f02070 */
[----:B-1----:R-:W-:-:S05]  /*0400*/  IMAD.WIDE.U32 R18, R15, 0x4, R4 ;  /* 0x000000040f127825 */ /* 0x002fca00078e0004 */
[----:B---3--:R0:W5:Y:S07]  /*0410*/  ATOMG.E.EXCH.STRONG.GPU PT, RZ, desc[UR6][R18.64], R25 ;  /* 0x8000001912ff79a8 */ /* 0x00816e000c1ef106 */
[----:B----4-:R-:W3:Y:S01]  /*0420*/  @P0 ATOMG.E.ADD.STRONG.GPU PT, R17, desc[UR6][R16.64], R23 ;  /* 0x80000017101109a8 */ /* 0x010ee200081ef106 */
[----:B------:R-:W1:Y:S02]  /*0430*/  S2R R14, SR_LTMASK ;  /* 0x00000000000e7919 */ /* 0x000e640000003900 */
[----:B-1----:R-:W-:-:S06]  /*0440*/  LOP3.LUT R14, R14, UR4, RZ, 0xc0, !PT ;  /* 0x000000040e0e7c12 */ /* 0x002fcc000f8ec0ff */
[----:B------:R-:W1:Y:S01]  /*0450*/  POPC R14, R14 ;  /* 0x0000000e000e7309 */ /* 0x000e620000000000 */
[----:B---3--:R-:W1:Y:S02]  /*0460*/  SHFL.IDX PT, R21, R17, R10, 0x1f ;  /* 0x00001f0a11157589 */ /* 0x008e6400000e0000 */
[----:B-1----:R-:W-:-:S04]  /*0470*/  IMAD.IADD R21, R21, 0x1, R14 ;  /* 0x0000000115157824 */ /* 0x002fc800078e020e */
[----:B--2---:R-:W-:-:S05]  /*0480*/  IMAD.WIDE R20, R21, 0x4, R6 ;  /* 0x0000000415147825 */ /* 0x004fca00078e0206 */
[----:B------:R0:W-:Y:S02]  /*0490*/  STG.E desc[UR6][R20.64], R15 ;  /* 0x0000000f14007986 */ /* 0x0001e4000c101906 */
.L_x_82:
[----:B------:R-:W-:Y:S05]  /*04a0*/  BSYNC.RECONVERGENT B1 ;  /* 0x0000000000017941 */ /* 0x000fea0003800200 */
.L_x_81:
[----:B------:R-:W-:Y:S01]  /*04b0*/  VIADD R2, R2, 0x1 ;  /* 0x0000000102027836 */ /* 0x000fe20000000000 */
[----:B------:R-:W-:Y:S06]  /*04c0*/  @P1 BRA `(.L_x_83) ;  /* 0xfffffffc00541947 */ /* 0x000fec000383ffff */
.L_x_80:
[----:B0-----:R-:W-:Y:S05]  /*04d0*/  BSYNC.RECONVERGENT B0 ;  /* 0x0000000000007941 */ /* 0x001fea0003800200 */
.L_x_79:
[----:B------:R-:W-:-:S05]  /*04e0*/  IMAD.IADD R0, R0, 0x1, -R11 ;  /* 0x0000000100007824 */ /* 0x000fca00078e0a0b */
[----:B------:R-:W-:-:S13]  /*04f0*/  ISETP.GT.U32.AND P0, PT, R0, -0x4, PT ;  /* 0xfffffffc0000780c */ /* 0x000fda0003f04070 */
[----:B------:R-:W-:Y:S05]  /*0500*/  @P0 EXIT ;  /* 0x000000000000094d */ /* 0x000fea0003800000 */
[----:B-1----:R-:W0:Y:S01]  /*0510*/  LDC.64 R4, c[0x0][0x3a8] ;  /* 0x0000ea00ff047b82 */ /* 0x002e220000000a00 */
[----:B------:R-:W1:Y:S01]  /*0520*/  LDCU.64 UR4, c[0x0][0x390] ;  /* 0x00007200ff0477ac */ /* 0x000e620008000a00 */
[----:B------:R-:W-:Y:S01]  /*0530*/  IMAD.IADD R0, R2, 0x1, -R11 ;  /* 0x0000000102007824 */ /* 0x000fe200078e0a0b */
[----:B------:R-:W4:Y:S05]  /*0540*/  LDCU.64 UR10, c[0x0][0x398] ;  /* 0x00007300ff0a77ac */ /* 0x000f2a0008000a00 */
[----:B--2---:R-:W2:Y:S08]  /*0550*/  LDC.64 R6, c[0x0][0x3c0] ;  /* 0x0000f000ff067b82 */ /* 0x004eb00000000a00 */
[----:B---3--:R-:W3:Y:S01]  /*0560*/  LDC.64 R8, c[0x0][0x398] ;  /* 0x0000e600ff087b82 */ /* 0x008ee20000000a00 */
[----:B-1----:R-:W-:-:S04]  /*0570*/  UIADD3 UR4, UP0, UPT, UR4, 0x8, URZ ;  /* 0x0000000804047890 */ /* 0x002fc8000ff1e0ff */
[----:B----4-:R-:W-:-:S12]  /*0580*/  UIADD3.X UR5, UPT, UPT, URZ, UR5, URZ, UP0, !UPT ;  /* 0x00000005ff057290 */ /* 0x010fd800087fe4ff */
.L_x_92:
[----:B------:R-:W-:Y:S02]  /*0590*/  IMAD.U32 R10, RZ, RZ, UR4 ;  /* 0x00000004ff0a7e24 */ /* 0x000fe4000f8e00ff */
[----:B0-----:R-:W-:Y:S02]  /*05a0*/  IMAD.U32 R11, RZ, RZ, UR5 ;  /* 0x00000005ff0b7e24 */ /* 0x001fe4000f8e00ff */
[----:B------:R-:W-:-:S05]  /*05b0*/  IMAD.WIDE R10, R2, 0x4, R10 ;  /* 0x00000004020a7825 */ /* 0x000fca00078e020a */
[----:B-1----:R-:W4:Y:S01]  /*05c0*/  LDG.E R3, desc[UR6][R10.64+-0x8] ;  /* 0xfffff8060a037981 */ /* 0x002f22000c1e1900 */
[----:B------:R-:W-:Y:S01]  /*05d0*/  ISETP.EQ.U32.AND P0, PT, RZ, UR10, PT ;  /* 0x0000000aff007c0c */ /* 0x000fe2000bf02070 */
[----:B------:R-:W-:Y:S01]  /*05e0*/  BSSY.RECONVERGENT B0, `(.L_x_84) ;  /* 0x0000023000007945 */ /* 0x000fe20003800200 */
[----:B----4-:R-:W-:-:S04]  /*05f0*/  ISETP.GE.AND P1, PT, R3, RZ, PT ;  /* 0x000000ff0300720c */ /* 0x010fc80003f26270 */
[----:B------:R-:W-:-:S13]  /*0600*/  ISETP.EQ.OR.EX P1, PT, RZ, UR11, !P1, P0 ;  /* 0x0000000bff007c0c */ /* 0x000fda000cf22700 */
[----:B------:R-:W-:Y:S05]  /*0610*/  @P1 BRA `(.L_x_85) ;  /* 0x00000000007c1947 */ /* 0x000fea0003800000 */
        /* <DEDUP_REMOVED lines=14> */
[----:B------:R-:W1:Y:S01]  /*0700*/  S2R R13, SR_LANEID ;  /* 0x00000000000d7919 */ /* 0x000e620000000000 */
[----:B------:R-:W-:Y:S01]  /*0710*/  VOTEU.ANY UR8, UPT, PT ;  /* 0x0000000000087886 */ /* 0x000fe200038e0100 */
[----:B------:R-:W3:Y:S01]  /*0720*/  LDC R21, c[0x0][0x3b0] ;  /* 0x0000ec00ff157b82 */ /* 0x000ee20000000800 */
[----:B------:R-:W1:Y:S07]  /*0730*/  FLO.U32 R18, UR8 ;  /* 0x0000000800127d00 */ /* 0x000e6e00080e0000 */
[----:B------:R-:W4:Y:S01]  /*0740*/  LDC.64 R16, c[0x0][0x3c8] ;  /* 0x0000f200ff107b82 */ /* 0x000f220000000a00 */
[----:B------:R-:W4:Y:S01]  /*0750*/  POPC R19, UR8 ;  /* 0x0000000800137d09 */ /* 0x000f220008000000 */
[----:B-1----:R-:W-:Y:S01]  /*0760*/  ISETP.EQ.U32.AND P1, PT, R18, R13, PT ;  /* 0x0000000d1200720c */ /* 0x002fe20003f22070 */
[----:B0-----:R-:W-:-:S05]  /*0770*/  IMAD.WIDE.U32 R12, R3, 0x4, R4 ;  /* 0x00000004030c7825 */ /* 0x001fca00078e0004 */
[----:B---3--:R1:W5:Y:S07]  /*0780*/  ATOMG.E.EXCH.STRONG.GPU PT, RZ, desc[UR6][R12.64], R21 ;  /* 0x800000150cff79a8 */ /* 0x00836e000c1ef106 */
[----:B----4-:R-:W3:Y:S01]  /*0790*/  @P1 ATOMG.E.ADD.STRONG.GPU PT, R17, desc[UR6][R16.64], R19 ;  /* 0x80000013101119a8 */ /* 0x010ee200081ef106 */
[----:B------:R-:W0:Y:S02]  /*07a0*/  S2R R20, SR_LTMASK ;  /* 0x0000000000147919 */ /* 0x000e240000003900 */
[----:B0-----:R-:W-:-:S06]  /*07b0*/  LOP3.LUT R20, R20, UR8, RZ, 0xc0, !PT ;  /* 0x0000000814147c12 */ /* 0x001fcc000f8ec0ff */
[----:B------:R-:W0:Y:S01]  /*07c0*/  POPC R20, R20 ;  /* 0x0000001400147309 */ /* 0x000e220000000000 */
[----:B---3--:R-:W0:Y:S02]  /*07d0*/  SHFL.IDX PT, R15, R17, R18, 0x1f ;  /* 0x00001f12110f7589 */ /* 0x008e2400000e0000 */
[----:B0-----:R-:W-:-:S04]  /*07e0*/  IMAD.IADD R15, R15, 0x1, R20 ;  /* 0x000000010f0f7824 */ /* 0x001fc800078e0214 */
[----:B--2---:R-:W-:-:S05]  /*07f0*/  IMAD.WIDE R14, R15, 0x4, R6 ;  /* 0x000000040f0e7825 */ /* 0x004fca00078e0206 */
[----:B------:R1:W-:Y:S02]  /*0800*/  STG.E desc[UR6][R14.64], R3 ;  /* 0x000000030e007986 */ /* 0x0003e4000c101906 */
.L_x_85:
[----:B------:R-:W-:Y:S05]  /*0810*/  BSYNC.RECONVERGENT B0 ;  /* 0x0000000000007941 */ /* 0x000fea0003800200 */
.L_x_84:
[----:B-1----:R-:W4:Y:S01]  /*0820*/  LDG.E R3, desc[UR6][R10.64+-0x4] ;  /* 0xfffffc060a037981 */ /* 0x002f22000c1e1900 */
        /* <DEDUP_REMOVED lines=35> */
.L_x_87:
[----:B------:R-:W-:Y:S05]  /*0a60*/  BSYNC.RECONVERGENT B0 ;  /* 0x0000000000007941 */ /* 0x000fea0003800200 */
.L_x_86:
        /* <DEDUP_REMOVED lines=36> */
.L_x_89:
[----:B------:R-:W-:Y:S05]  /*0cb0*/  BSYNC.RECONVERGENT B0 ;  /* 0x0000000000007941 */ /* 0x000fea0003800200 */
.L_x_88:
[----:B------:R-:W4:Y:S01]  /*0cc0*/  LDG.E R11, desc[UR6][R10.64+0x4] ;  /* 0x000004060a0b7981 */ /* 0x000f22000c1e1900 */
[----:B------:R-:W-:Y:S01]  /*0cd0*/  BSSY.RECONVERGENT B0, `(.L_x_90) ;  /* 0x0000023000007945 */ /* 0x000fe20003800200 */
[----:B----4-:R-:W-:-:S04]  /*0ce0*/  ISETP.GE.AND P1, PT, R11, RZ, PT ;  /* 0x000000ff0b00720c */ /* 0x010fc80003f26270 */
[----:B------:R-:W-:-:S13]  /*0cf0*/  ISETP.EQ.OR.EX P0, PT, RZ, UR11, !P1, P0 ;  /* 0x0000000bff007c0c */ /* 0x000fda000cf02700 */
[----:B------:R-:W-:Y:S05]  /*0d00*/  @P0 BRA `(.L_x_91) ;  /* 0x00000000007c0947 */ /* 0x000fea0003800000 */
[----:B------:R-:W-:-:S05]  /*0d10*/  SHF.R.U32.HI R17, RZ, 0x6, R11 ;  /* 0x00000006ff117819 */ /* 0x000fca000001160b */
[----:B---3--:R-:W-:-:S05]  /*0d20*/  IMAD.WIDE.U32 R16, R17, 0x8, R8 ;  /* 0x0000000811107825 */ /* 0x008fca00078e0008 */
[----:B-1----:R-:W3:Y:S01]  /*0d30*/  LDG.E.64 R12, desc[UR6][R16.64] ;  /* 0x00000006100c7981 */ /* 0x002ee2000c1e1b00 */
        /* <DEDUP_REMOVED lines=28> */
.L_x_91:
[----:B------:R-:W-:Y:S05]  /*0f00*/  BSYNC.RECONVERGENT B0 ;  /* 0x0000000000007941 */ /* 0x000fea0003800200 */
.L_x_90:
[----:B------:R-:W-:-:S05]  /*0f10*/  VIADD R0, R0, 0x4 ;  /* 0x0000000400007836 */ /* 0x000fca0000000000 */
[----:B------:R-:W-:-:S13]  /*0f20*/  ISETP.NE.AND P0, PT, R0, RZ, PT ;  /* 0x000000ff0000720c */ /* 0x000fda0003f05270 */
[----:B------:R-:W-:Y:S05]  /*0f30*/  @!P0 EXIT ;  /* 0x000000000000894d */ /* 0x000fea0003800000 */
[----:B------:R-:W-:Y:S01]  /*0f40*/  VIADD R2, R2, 0x4 ;  /* 0x0000000402027836 */ /* 0x000fe20000000000 */
[----:B------:R-:W-:Y:S06]  /*0f50*/  BRA `(.L_x_92) ;  /* 0xfffffff4008c7947 */ /* 0x000fec000383ffff */
.L_x_78:
[----:B------:R-:W-:Y:S01]  /*0f60*/  IMAD.IADD R2, R11, 0x1, -R0 ;  /* 0x000000010b027824 */ /* 0x000fe200078e0a00 */
[----:B------:R-:W-:Y:S04]  /*0f70*/  BSSY.RECONVERGENT B0, `(.L_x_93) ;  /* 0x0000042000007945 */ /* 0x000fe80003800200 */
[----:B------:R-:W-:-:S04]  /*0f80*/  LOP3.LUT R2, R2, 0x1, RZ, 0xc0, !PT ;  /* 0x0000000102027812 */ /* 0x000fc800078ec0ff */
[----:B------:R-:W-:Y:S01]  /*0f90*/  ISETP.NE.U32.AND P0, PT, R2, 0x1, PT ;  /* 0x000000010200780c */ /* 0x000fe20003f05070 */
[----:B------:R-:W-:-:S12]  /*0fa0*/  VIADD R2, R0, 0x1 ;  /* 0x0000000100027836 */ /* 0x000fd80000000000 */
        /* <DEDUP_REMOVED lines=23> */
.L_x_96:
[----:B------:R-:W-:Y:S05]  /*1120*/  @!P1 BREAK.RELIABLE B1 ;  /* 0x0000000000019942 */ /* 0x000fea0003800100 */
[----:B------:R-:W-:Y:S01]  /*1130*/  IMAD.MOV.U32 R0, RZ, RZ, R2 ;  /* 0x000000ffff007224 */ /* 0x000fe200078e0002 */
[----:B------:R-:W-:Y:S06]  /*1140*/  @!P1 BRA `(.L_x_94) ;  /* 0x0000000000909947 */ /* 0x000fec0003800000 */
.L_x_97:
[----:B------:R-:W-:Y:S05]  /*1150*/  BSYNC.RELIABLE B1 ;  /* 0x0000000000017941 */ /* 0x000fea0003800100 */
.L_x_95:
        /* <DEDUP_REMOVED lines=15> */
[----:B------:R-:W0:Y:S01]  /*1250*/  S2R R13, SR_LANEID ;  /* 0x00000000000d7919 */ /* 0x000e220000000000 */
[----:B------:R-:W-:Y:S01]  /*1260*/  VOTEU.ANY UR4, UPT, PT ;  /* 0x0000000000047886 */ /* 0x000fe200038e0100 */
[----:B------:R-:W1:Y:S01]  /*1270*/  LDC.64 R8, c[0x0][0x3a8] ;  /* 0x0000ea00ff087b82 */ /* 0x000e620000000a00 */
[----:B------:R-:W0:Y:S01]  /*1280*/  FLO.U32 R10, UR4 ;  /* 0x00000004000a7d00 */ /* 0x000e2200080e0000 */
[----:B------:R-:W-:Y:S06]  /*1290*/  REDG.E.OR.64.STRONG.GPU desc[UR6][R6.64], R4 ;  /* 0x000000040600798e */ /* 0x000fec000f12e506 */
[----:B------:R-:W2:Y:S01]  /*12a0*/  LDC R21, c[0x0][0x3b0] ;  /* 0x0000ec00ff157b82 */ /* 0x000ea20000000800 */
[----:B------:R-:W3:Y:S07]  /*12b0*/  POPC R19, UR4 ;  /* 0x0000000400137d09 */ /* 0x000eee0008000000 */
[----:B------:R-:W3:Y:S01]  /*12c0*/  LDC.64 R14, c[0x0][0x3c8] ;  /* 0x0000f200ff0e7b82 */ /* 0x000ee20000000a00 */
[----:B-1----:R-:W-:Y:S01]  /*12d0*/  IMAD.WIDE.U32 R8, R3, 0x4, R8 ;  /* 0x0000000403087825 */ /* 0x002fe200078e0008 */
[----:B0-----:R-:W-:-:S04]  /*12e0*/  ISETP.EQ.U32.AND P0, PT, R10, R13, PT ;  /* 0x0000000d0a00720c */ /* 0x001fc80003f02070 */
[----:B--2---:R0:W5:Y:S02]  /*12f0*/  ATOMG.E.EXCH.STRONG.GPU PT, RZ, desc[UR6][R8.64], R21 ;  /* 0x8000001508ff79a8 */ /* 0x004164000c1ef106 */
[----:B------:R-:W1:Y:S07]  /*1300*/  LDC.64 R12, c[0x0][0x3c0] ;  /* 0x0000f000ff0c7b82 */ /* 0x000e6e0000000a00 */
[----:B---3--:R-:W2:Y:S01]  /*1310*/  @P0 ATOMG.E.ADD.STRONG.GPU PT, R15, desc[UR6][R14.64], R19 ;  /* 0x800000130e0f09a8 */ /* 0x008ea200081ef106 */
[----:B------:R-:W3:Y:S02]  /*1320*/  S2R R16, SR_LTMASK ;  /* 0x0000000000107919 */ /* 0x000ee40000003900 */
[----:B---3--:R-:W-:-:S06]  /*1330*/  LOP3.LUT R16, R16, UR4, RZ, 0xc0, !PT ;  /* 0x0000000410107c12 */ /* 0x008fcc000f8ec0ff */
[----:B------:R-:W3:Y:S01]  /*1340*/  POPC R16, R16 ;  /* 0x0000001000107309 */ /* 0x000ee20000000000 */
[----:B--2---:R-:W3:Y:S02]  /*1350*/  SHFL.IDX PT, R17, R15, R10, 0x1f ;  /* 0x00001f0a0f117589 */ /* 0x004ee400000e0000 */
[----:B---3--:R-:W-:-:S04]  /*1360*/  IMAD.IADD R17, R17, 0x1, R16 ;  /* 0x0000000111117824 */ /* 0x008fc800078e0210 */
[----:B-1----:R-:W-:-:S05]  /*1370*/  IMAD.WIDE R12, R17, 0x4, R12 ;  /* 0x00000004110c7825 */ /* 0x002fca00078e020c */
[----:B------:R0:W-:Y:S02]  /*1380*/  STG.E desc[UR6][R12.64], R3 ;  /* 0x000000030c007986 */ /* 0x0001e4000c101906 */
.L_x_94:
[----:B------:R-:W-:Y:S05]  /*1390*/  BSYNC.RECONVERGENT B0 ;  /* 0x0000000000007941 */ /* 0x000fea0003800200 */
.L_x_93:
[----:B------:R-:W-:Y:S05]  /*13a0*/  WARPSYNC.ALL ;  /* 0x0000000000007948 */ /* 0x000fea0003800000 */
[----:B------:R-:W-:-:S13]  /*13b0*/  ISETP.NE.AND P0, PT, R11, R2, PT ;  /* 0x000000020b00720c */ /* 0x000fda0003f05270 */
[----:B------:R-:W-:Y:S05]  /*13c0*/  @!P0 EXIT ;  /* 0x000000000000894d */ /* 0x000fea0003800000 */
[----:B0-----:R-:W0:Y:S01]  /*13d0*/  LDC.64 R8, c[0x0][0x3a8] ;  /* 0x0000ea00ff087b82 */ /* 0x001e220000000a00 */
[----:B------:R-:W1:Y:S01]  /*13e0*/  LDCU.64 UR4, c[0x0][0x390] ;  /* 0x00007200ff0477ac */ /* 0x000e620008000a00 */
[----:B------:R-:W-:-:S06]  /*13f0*/  IMAD.IADD R11, R0, 0x1, -R11 ;  /* 0x00000001000b7824 */ /* 0x000fcc00078e0a0b */
[----:B------:R-:W2:Y:S08]  /*1400*/  LDC.64 R6, c[0x0][0x3c0] ;  /* 0x0000f000ff067b82 */ /* 0x000eb00000000a00 */
[----:B------:R-:W3:Y:S01]  /*1410*/  LDC.64 R4, c[0x0][0x398] ;  /* 0x0000e600ff047b82 */ /* 0x000ee20000000a00 */
[----:B-1----:R-:W-:-:S04]  /*1420*/  UIADD3 UR4, UP0, UPT, UR4, 0x4, URZ ;  /* 0x0000000404047890 */ /* 0x002fc8000ff1e0ff */
[----:B------:R-:W-:-:S03]  /*1430*/  UIADD3.X UR5, UPT, UPT, URZ, UR5, URZ, UP0, !UPT ;  /* 0x00000005ff057290 */ /* 0x000fc600087fe4ff */
[----:B------:R-:W1:Y:S08]  /*1440*/  LDC.64 R2, c[0x0][0x3a0] ;  /* 0x0000e800ff027b82 */ /* 0x000e700000000a00 */
[----:B------:R-:W4:Y:S02]  /*1450*/  LDC.64 R20, c[0x0][0x398] ;  /* 0x0000e600ff147b82 */ /* 0x000f240000000a00 */
.L_x_108:
[----:B------:R-:W-:Y:S02]  /*1460*/  IMAD.U32 R14, RZ, RZ, UR4 ;  /* 0x00000004ff0e7e24 */ /* 0x000fe4000f8e00ff */
[----:B------:R-:W-:Y:S02]  /*1470*/  IMAD.U32 R15, RZ, RZ, UR5 ;  /* 0x00000005ff0f7e24 */ /* 0x000fe4000f8e00ff */
[----:B------:R-:W-:-:S05]  /*1480*/  IMAD.WIDE R14, R0, 0x4, R14 ;  /* 0x00000004000e7825 */ /* 0x000fca00078e020e */
[----:B--2---:R-:W2:Y:S01]  /*1490*/  LDG.E R19, desc[UR6][R14.64+-0x4] ;  /* 0xfffffc060e137981 */ /* 0x004ea2000c1e1900 */
[----:B----4-:R-:W-:Y:S01]  /*14a0*/  ISETP.EQ.U32.AND P0, PT, R20, RZ, PT ;  /* 0x000000ff1400720c */ /* 0x010fe20003f02070 */
[----:B------:R-:W-:Y:S01]  /*14b0*/  VIADD R11, R11, 0x2 ;  /* 0x000000020b0b7836 */ /* 0x000fe20000000000 */
[----:B------:R-:W-:Y:S05]  /*14c0*/  YIELD ;  /* 0x0000000000007946 */ /* 0x000fea0003800000 */
[----:B------:R-:W-:Y:S04]  /*14d0*/  BSSY.RECONVERGENT B1, `(.L_x_98) ;  /* 0x0000034000017945 */ /* 0x000fe80003800200 */
[----:B------:R-:W-:Y:S01]  /*14e0*/  BSSY.RELIABLE B0, `(.L_x_99) ;  /* 0x0000012000007945 */ /* 0x000fe20003800100 */
[----:B------:R-:W-:-:S02]  /*14f0*/  ISETP.NE.AND P2, PT, R11, RZ, PT ;  /* 0x000000ff0b00720c */ /* 0x000fc40003f45270 */
[----:B--2---:R-:W-:Y:S02]  /*1500*/  ISETP.GE.AND P3, PT, R19, RZ, PT ;  /* 0x000000ff1300720c */ /* 0x004fe40003f66270 */
[----:B------:R-:W-:Y:S02]  /*1510*/  SHF.R.U32.HI R25, RZ, 0x6, R19 ;  /* 0x00000006ff197819 */ /* 0x000fe40000011613 */
[----:B------:R-:W-:-:S03]  /*1520*/  ISETP.EQ.OR.EX P1, PT, R21, RZ, !P3, P0 ;  /* 0x000000ff1500720c */ /* 0x000fc60005f22700 */
[----:B---3--:R-:W-:-:S10]  /*1530*/  IMAD.WIDE.U32 R22, R25, 0x8, R4 ;  /* 0x0000000819167825 */ /* 0x008fd400078e0004 */
        /* <DEDUP_REMOVED lines=10> */
.L_x_100:
[----:B------:R-:W-:Y:S05]  /*15e0*/  @!P3 BREAK.RELIABLE B0 ;  /* 0x000000000000b942 */ /* 0x000fea0003800100 */
[----:B------:R-:W-:Y:S05]  /*15f0*/  @!P3 BRA `(.L_x_102) ;  /* 0x000000000084b947 */ /* 0x000fea0003800000 */
.L_x_101:
[----:B------:R-:W-:Y:S05]  /*1600*/  BSYNC.RELIABLE B0 ;  /* 0x0000000000007941 */ /* 0x000fea0003800100 */
.L_x_99:
[----:B-1----:R-:W-:-:S05]  /*1610*/  IMAD.WIDE.U32 R16, R25, 0x8, R2 ;  /* 0x0000000819107825 */ /* 0x002fca00078e0002 */
        /* <DEDUP_REMOVED lines=13> */
[----:B------:R-:W1:Y:S01]  /*16f0*/  S2R R25, SR_LANEID ;  /* 0x0000000000197919 */ /* 0x000e620000000000 */
[----:B------:R-:W-:Y:S01]  /*1700*/  VOTEU.ANY UR8, UPT, PT ;  /* 0x0000000000087886 */ /* 0x000fe200038e0100 */
[----:B------:R-:W2:Y:S01]  /*1710*/  LDC R28, c[0x0][0x3b0] ;  /* 0x0000ec00ff1c7b82 */ /* 0x000ea20000000800 */
[----:B------:R-:W1:Y:S01]  /*1720*/  FLO.U32 R10, UR8 ;  /* 0x00000008000a7d00 */ /* 0x000e6200080e0000 */
[----:B------:R-:W-:Y:S06]  /*1730*/  REDG.E.OR.64.STRONG.GPU desc[UR6][R16.64], R12 ;  /* 0x0000000c1000798e */ /* 0x000fec000f12e506 */
[----:B------:R-:W3:Y:S01]  /*1740*/  LDC.64 R22, c[0x0][0x3c8] ;  /* 0x0000f200ff167b82 */ /* 0x000ee20000000a00 */
[----:B------:R-:W3:Y:S01]  /*1750*/  POPC R29, UR8 ;  /* 0x00000008001d7d09 */ /* 0x000ee20008000000 */
[----:B-1----:R-:W-:Y:S01]  /*1760*/  ISETP.EQ.U32.AND P1, PT, R10, R25, PT ;  /* 0x000000190a00720c */ /* 0x002fe20003f22070 */
[----:B0-----:R-:W-:-:S05]  /*1770*/  IMAD.WIDE.U32 R24, R19, 0x4, R8 ;  /* 0x0000000413187825 */ /* 0x001fca00078e0008 */
[----:B--2---:R2:W5:Y:S07]  /*1780*/  ATOMG.E.EXCH.STRONG.GPU PT, RZ, desc[UR6][R24.64], R28 ;  /* 0x8000001c18ff79a8 */ /* 0x00456e000c1ef106 */
[----:B---3--:R-:W3:Y:S01]  /*1790*/  @P1 ATOMG.E.ADD.STRONG.GPU PT, R23, desc[UR6][R22.64], R29 ;  /* 0x8000001d161719a8 */ /* 0x008ee200081ef106 */
[----:B------:R-:W0:Y:S02]  /*17a0*/  S2R R18, SR_LTMASK ;  /* 0x0000000000127919 */ /* 0x000e240000003900 */
[----:B0-----:R-:W-:-:S06]  /*17b0*/  LOP3.LUT R18, R18, UR8, RZ, 0xc0, !PT ;  /* 0x0000000812127c12 */ /* 0x001fcc000f8ec0ff */
[----:B------:R-:W0:Y:S01]  /*17c0*/  POPC R18, R18 ;  /* 0x0000001200127309 */ /* 0x000e220000000000 */
[----:B---3--:R-:W0:Y:S02]  /*17d0*/  SHFL.IDX PT, R27, R23, R10, 0x1f ;  /* 0x00001f0a171b7589 */ /* 0x008e2400000e0000 */
[----:B0-----:R-:W-:-:S04]  /*17e0*/  IMAD.IADD R27, R27, 0x1, R18 ;  /* 0x000000011b1b7824 */ /* 0x001fc800078e0212 */
[----:B------:R-:W-:-:S05]  /*17f0*/  IMAD.WIDE R26, R27, 0x4, R6 ;  /* 0x000000041b1a7825 */ /* 0x000fca00078e0206 */
[----:B------:R2:W-:Y:S02]  /*1800*/  STG.E desc[UR6][R26.64], R19 ;  /* 0x000000131a007986 */ /* 0x0005e4000c101906 */
.L_x_102:
[----:B------:R-:W-:Y:S05]  /*1810*/  BSYNC.RECONVERGENT B1 ;  /* 0x0000000000017941 */ /* 0x000fea0003800200 */
.L_x_98:
[----:B------:R-:W3:Y:S01]  /*1820*/  LDG.E R17, desc[UR6][R14.64] ;  /* 0x000000060e117981 */ /* 0x000ee2000c1e1900 */
[----:B------:R-:W-:Y:S04]  /*1830*/  BSSY.RECONVERGENT B1, `(.L_x_103) ;  /* 0x0000033000017945 */ /* 0x000fe80003800200 */
[----:B------:R-:W-:Y:S01]  /*1840*/  BSSY.RELIABLE B2, `(.L_x_104) ;  /* 0x0000011000027945 */ /* 0x000fe20003800100 */
[----:B---3--:R-:W-:Y:S02]  /*1850*/  ISETP.GE.AND P1, PT, R17, RZ, PT ;  /* 0x000000ff1100720c */ /* 0x008fe40003f26270 */
[----:B------:R-:W-:Y:S02]  /*1860*/  SHF.R.U32.HI R23, RZ, 0x6, R17 ;  /* 0x00000006ff177819 */ /* 0x000fe40000011611 */
[----:B------:R-:W-:-:S03]  /*1870*/  ISETP.EQ.OR.EX P0, PT, R21, RZ, !P1, P0 ;  /* 0x000000ff1500720c */ /* 0x000fc60004f02700 */
[----:B--2---:R-:W-:-:S10]  /*1880*/  IMAD.WIDE.U32 R18, R23, 0x8, R4 ;  /* 0x0000000817127825 */ /* 0x004fd400078e0004 */
        /* <DEDUP_REMOVED lines=10> */
.L_x_105:
[----:B------:R-:W-:Y:S05]  /*1930*/  @!P1 BREAK.RELIABLE B2 ;  /* 0x0000000000029942 */ /* 0x000fea0003800100 */
[----:B------:R-:W-:Y:S05]  /*1940*/  @!P1 BRA `(.L_x_107) ;  /* 0x0000000000849947 */ /* 0x000fea0003800000 */
.L_x_106:
[----:B------:R-:W-:Y:S05]  /*1950*/  BSYNC.RELIABLE B2 ;  /* 0x0000000000027941 */ /* 0x000fea0003800100 */
.L_x_104:
        /* <DEDUP_REMOVED lines=32> */
.L_x_107:
[----:B------:R-:W-:Y:S05]  /*1b60*/  BSYNC.RECONVERGENT B1 ;  /* 0x0000000000017941 */ /* 0x000fea0003800200 */
.L_x_103:
[----:B------:R-:W-:Y:S01]  /*1b70*/  VIADD R0, R0, 0x2 ;  /* 0x0000000200007836 */ /* 0x000fe20000000000 */
[----:B------:R-:W-:Y:S06]  /*1b80*/  @P2 BRA `(.L_x_108) ;  /* 0xfffffff800342947 */ /* 0x000fec000383ffff */
[----:B------:R-:W-:Y:S05]  /*1b90*/  EXIT ;  /* 0x000000000000794d */ /* 0x000fea0003800000 */
.L_x_109:
        /* <DEDUP_REMOVED lines=14> */
.L_x_380:


//--------------------- .text._Z18markFinishedKerneliPiS_Py --------------------------
	.section	.text._Z18markFinishedKerneliPiS_Py,"ax",@progbits
	.align	128
        .global         _Z18markFinishedKerneliPiS_Py
        .type           _Z18markFinishedKerneliPiS_Py,@function
        .size           _Z18markFinishedKerneliPiS_Py,(.L_x_381 - _Z18markFinishedKerneliPiS_Py)
        .other          _Z18markFinishedKerneliPiS_Py,@"STO_CUDA_ENTRY STV_DEFAULT"
_Z18markFinishedKerneliPiS_Py:
.text._Z18markFinishedKerneliPiS_Py:
        /* <DEDUP_REMOVED lines=24> */
[----:B------:R-:W0:Y:S01]  /*0180*/  S2R R5, SR_LANEID ;  /* 0x0000000000057919 */ /* 0x000e220000000000 */
[----:B------:R-:W-:Y:S01]  /*0190*/  VOTEU.ANY UR6, UPT, PT ;  /* 0x0000000000067886 */ /* 0x000fe200038e0100 */
[----:B------:R-:W1:Y:S01]  /*01a0*/  LDC.64 R2, c[0x0][0x390] ;  /* 0x0000e400ff027b82 */ /* 0x000e620000000a00 */
[----:B------:R-:W0:Y:S08]  /*01b0*/  FLO.U32 R6, UR6 ;  /* 0x0000000600067d00 */ /* 0x000e3000080e0000 */
[----:B------:R-:W1:Y:S01]  /*01c0*/  POPC R11, UR6 ;  /* 0x00000006000b7d09 */ /* 0x000e620008000000 */
[----:B0-----:R-:W-:-:S13]  /*01d0*/  ISETP.EQ.U32.AND P0, PT, R6, R5, PT ;  /* 0x000000050600720c */ /* 0x001fda0003f02070 */
[----:B-1----:R-:W2:Y:S01]  /*01e0*/  @P0 ATOMG.E.ADD.STRONG.GPU PT, R3, desc[UR4][R2.64], R11 ;  /* 0x8000000b020309a8 */ /* 0x002ea200081ef104 */
[----:B------:R-:W0:Y:S02]  /*01f0*/  S2R R4, SR_LTMASK ;  /* 0x0000000000047919 */ /* 0x000e240000003900 */
[----:B0-----:R-:W-:Y:S02]  /*0200*/  LOP3.LUT R8, R4, UR6, RZ, 0xc0, !PT ;  /* 0x0000000604087c12 */ /* 0x001fe4000f8ec0ff */
[----:B------:R-:W0:Y:S02]  /*0210*/  LDC.64 R4, c[0x0][0x388] ;  /* 0x0000e200ff047b82 */ /* 0x000e240000000a00 */
[----:B------:R-:W1:Y:S01]  /*0220*/  POPC R9, R8 ;  /* 0x0000000800097309 */ /* 0x000e620000000000 */
[----:B--2---:R-:W1:Y:S02]  /*0230*/  SHFL.IDX PT, R0, R3, R6, 0x1f ;  /* 0x00001f0603007589 */ /* 0x004e6400000e0000 */
[----:B-1----:R-:W-:-:S05]  /*0240*/  IMAD.IADD R0, R0, 0x1, R9 ;  /* 0x0000000100007824 */ /* 0x002fca00078e0209 */
[----:B------:R-:W-:-:S05]  /*0250*/  LOP3.LUT R0, RZ, R0, RZ, 0x33, !PT ;  /* 0x00000000ff007212 */ /* 0x000fca00078e33ff */
[----:B------:R-:W-:-:S04]  /*0260*/  VIADD R9, R0, UR7 ;  /* 0x0000000700097c36 */ /* 0x000fc80008000000 */
[----:B0-----:R-:W-:-:S05]  /*0270*/  IMAD.WIDE R4, R9, 0x4, R4 ;  /* 0x0000000409047825 */ /* 0x001fca00078e0204 */
[----:B------:R-:W-:Y:S01]  /*0280*/  STG.E desc[UR4][R4.64], R7 ;  /* 0x0000000704007986 */ /* 0x000fe2000c101904 */
[----:B------:R-:W-:Y:S05]  /*0290*/  EXIT ;  /* 0x000000000000794d */ /* 0x000fea0003800000 */
.L_x_110:
        /* <DEDUP_REMOVED lines=14> */
.L_x_381:


//--------------------- .text._Z16bfs_dense_kerneliPKiS0_PyS1_S1_S1_Pi --------------------------
	.section	.text._Z16bfs_dense_kerneliPKiS0_PyS1_S1_S1_Pi,"ax",@progbits
	.align	128
        .global         _Z16bfs_dense_kerneliPKiS0_PyS1_S1_S1_Pi
        .type           _Z16bfs_dense_kerneliPKiS0_PyS1_S1_S1_Pi,@function
        .size           _Z16bfs_dense_kerneliPKiS0_PyS1_S1_S1_Pi,(.L_x_382 - _Z16bfs_dense_kerneliPKiS0_PyS1_S1_S1_Pi)
        .other          _Z16bfs_dense_kerneliPKiS0_PyS1_S1_S1_Pi,@"STO_CUDA_ENTRY STV_DEFAULT"
_Z16bfs_dense_kerneliPKiS0_PyS1_S1_S1_Pi:
.text._Z16bfs_dense_kerneliPKiS0_PyS1_S1_S1_Pi:
        /* <DEDUP_REMOVED lines=48> */
[----:B------:R-:W2:Y:S02]  /*0300*/  LDC.64 R6, c[0x0][0x390] ;  /* 0x0000e400ff067b82 */ /* 0x000ea40000000a00 */
.L_x_117:
[----:B--2---:R-:W-:-:S05]  /*0310*/  IMAD.WIDE R10, R5, 0x4, R6 ;  /* 0x00000004050a7825 */ /* 0x004fca00078e0206 */
[----:B------:R-:W2:Y:S01]  /*0320*/  LDG.E R4, desc[UR6][R10.64] ;  /* 0x000000060a047981 */ /* 0x000ea2000c1e1900 */
[----:B0-----:R-:W-:Y:S01]  /*0330*/  ISETP.EQ.U32.AND P1, PT, RZ, UR4, PT ;  /* 0x00000004ff007c0c */ /* 0x001fe2000bf22070 */
[----:B------:R-:W-:Y:S01]  /*0340*/  VIADD R2, R2, 0x1 ;  /* 0x0000000102027836 */ /* 0x000fe20000000000 */
[----:B------:R-:W-:Y:S01]  /*0350*/  BSSY.RECONVERGENT B1, `(.L_x_115) ;  /* 0x0000010000017945 */ /* 0x000fe20003800200 */
[----:B--2---:R-:W-:-:S04]  /*0360*/  ISETP.GE.AND P0, PT, R4, RZ, PT ;  /* 0x000000ff0400720c */ /* 0x004fc80003f06270 */
[----:B------:R-:W-:Y:S02]  /*0370*/  ISETP.EQ.OR.EX P0, PT, RZ, UR5, !P0, P1 ;  /* 0x00000005ff007c0c */ /* 0x000fe4000c702710 */
[----:B------:R-:W-:-:S11]  /*0380*/  ISETP.NE.AND P1, PT, R2, RZ, PT ;  /* 0x000000ff0200720c */ /* 0x000fd60003f25270 */
[----:B------:R-:W-:Y:S05]  /*0390*/  @P0 BRA `(.L_x_116) ;  /* 0x00000000002c0947 */ /* 0x000fea0003800000 */
        /* <DEDUP_REMOVED lines=10> */
[----:B------:R0:W-:Y:S02]  /*0440*/  REDG.E.OR.64.STRONG.GPU desc[UR6][R14.64], R12 ;  /* 0x0000000c0e00798e */ /* 0x0001e4000f12e506 */
.L_x_116:
[----:B------:R-:W-:Y:S05]  /*0450*/  BSYNC.RECONVERGENT B1 ;  /* 0x0000000000017941 */ /* 0x000fea0003800200 */
.L_x_115:
[----:B------:R-:W-:Y:S01]  /*0460*/  VIADD R5, R5, 0x1 ;  /* 0x0000000105057836 */ /* 0x000fe20000000000 */
[----:B------:R-:W-:Y:S06]  /*0470*/  @P1 BRA `(.L_x_117) ;  /* 0xfffffffc00a41947 */ /* 0x000fec000383ffff */
.L_x_114:
[----:B0-----:R-:W-:Y:S05]  /*0480*/  BSYNC.RECONVERGENT B0 ;  /* 0x0000000000007941 */ /* 0x001fea0003800200 */
.L_x_113:
[----:B------:R-:W-:-:S05]  /*0490*/  IMAD.IADD R2, R3, 0x1, -R0 ;  /* 0x0000000103027824 */ /* 0x000fca00078e0a00 */
[----:B------:R-:W-:-:S13]  /*04a0*/  ISETP.GT.U32.AND P0, PT, R2, -0x4, PT ;  /* 0xfffffffc0200780c */ /* 0x000fda0003f04070 */
[----:B------:R-:W-:Y:S05]  /*04b0*/  @P0 EXIT ;  /* 0x000000000000094d */ /* 0x000fea0003800000 */
[----:B------:R-:W0:Y:S01]  /*04c0*/  LDC.64 R2, c[0x0][0x398] ;  /* 0x0000e600ff027b82 */ /* 0x000e220000000a00 */
[----:B------:R-:W2:Y:S01]  /*04d0*/  LDCU.64 UR4, c[0x0][0x390] ;  /* 0x00007200ff0477ac */ /* 0x000ea20008000a00 */
[----:B------:R-:W-:Y:S01]  /*04e0*/  IMAD.IADD R0, R5, 0x1, -R0 ;  /* 0x0000000105007824 */ /* 0x000fe200078e0a00 */
[----:B------:R-:W3:Y:S01]  /*04f0*/  LDCU.64 UR8, c[0x0][0x398] ;  /* 0x00007300ff0877ac */ /* 0x000ee20008000a00 */
[----:B--2---:R-:W-:-:S04]  /*0500*/  UIADD3 UR4, UP0, UPT, UR4, 0x8, URZ ;  /* 0x0000000804047890 */ /* 0x004fc8000ff1e0ff */
[----:B---3--:R-:W-:-:S12]  /*0510*/  UIADD3.X UR5, UPT, UPT, URZ, UR5, URZ, UP0, !UPT ;  /* 0x00000005ff057290 */ /* 0x008fd800087fe4ff */
.L_x_126:
[----:B------:R-:W-:Y:S02]  /*0520*/  IMAD.U32 R6, RZ, RZ, UR4 ;  /* 0x00000004ff067e24 */ /* 0x000fe4000f8e00ff */
[----:B------:R-:W-:Y:S02]  /*0530*/  IMAD.U32 R7, RZ, RZ, UR5 ;  /* 0x00000005ff077e24 */ /* 0x000fe4000f8e00ff */
[----:B------:R-:W-:-:S05]  /*0540*/  IMAD.WIDE R6, R5, 0x4, R6 ;  /* 0x0000000405067825 */ /* 0x000fca00078e0206 */
[----:B--2---:R-:W2:Y:S01]  /*0550*/  LDG.E R4, desc[UR6][R6.64+-0x8] ;  /* 0xfffff80606047981 */ /* 0x004ea2000c1e1900 */
[----:B------:R-:W-:Y:S01]  /*0560*/  ISETP.EQ.U32.AND P0, PT, RZ, UR8, PT ;  /* 0x00000008ff007c0c */ /* 0x000fe2000bf02070 */
[----:B------:R-:W-:Y:S01]  /*0570*/  BSSY.RECONVERGENT B0, `(.L_x_118) ;  /* 0x000000f000007945 */ /* 0x000fe20003800200 */
[----:B--2---:R-:W-:-:S04]  /*0580*/  ISETP.GE.AND P1, PT, R4, RZ, PT ;  /* 0x000000ff0400720c */ /* 0x004fc80003f26270 */
[----:B------:R-:W-:-:S13]  /*0590*/  ISETP.EQ.OR.EX P1, PT, RZ, UR9, !P1, P0 ;  /* 0x00000009ff007c0c */ /* 0x000fda000cf22700 */
[----:B-1-34-:R-:W-:Y:S05]  /*05a0*/  @P1 BRA `(.L_x_119) ;  /* 0x00000000002c1947 */ /* 0x01afea0003800000 */
[----:B------:R-:W-:-:S05]  /*05b0*/  SHF.R.U32.HI R13, RZ, 0x6, R4 ;  /* 0x00000006ff0d7819 */ /* 0x000fca0000011604 */
[----:B0-----:R-:W-:-:S05]  /*05c0*/  IMAD.WIDE.U32 R12, R13, 0x8, R2 ;  /* 0x000000080d0c7825 */ /* 0x001fca00078e0002 */
[----:B-1----:R-:W2:Y:S01]  /*05d0*/  LDG.E.64 R8, desc[UR6][R12.64] ;  /* 0x000000060c087981 */ /* 0x002ea2000c1e1b00 */
        /* <DEDUP_REMOVED lines=8> */
.L_x_119:
[----:B------:R-:W-:Y:S05]  /*0660*/  BSYNC.RECONVERGENT B0 ;  /* 0x0000000000007941 */ /* 0x000fea0003800200 */
.L_x_118:
[----:B------:R-:W3:Y:S01]  /*0670*/  LDG.E R4, desc[UR6][R6.64+-0x4] ;  /* 0xfffffc0606047981 */ /* 0x000ee2000c1e1900 */
[----:B------:R-:W-:Y:S01]  /*0680*/  BSSY.RECONVERGENT B0, `(.L_x_120) ;  /* 0x000000f000007945 */ /* 0x000fe20003800200 */
[----:B---3--:R-:W-:-:S04]  /*0690*/  ISETP.GE.AND P1, PT, R4, RZ, PT ;  /* 0x000000ff0400720c */ /* 0x008fc80003f26270 */
[----:B------:R-:W-:-:S13]  /*06a0*/  ISETP.EQ.OR.EX P1, PT, RZ, UR9, !P1, P0 ;  /* 0x00000009ff007c0c */ /* 0x000fda000cf22700 */
[----:B------:R-:W-:Y:S05]  /*06b0*/  @P1 BRA `(.L_x_121) ;  /* 0x00000000002c1947 */ /* 0x000fea0003800000 */
[----:B--2---:R-:W-:-:S05]  /*06c0*/  SHF.R.U32.HI R13, RZ, 0x6, R4 ;  /* 0x00000006ff0d7819 */ /* 0x004fca0000011604 */
        /* <DEDUP_REMOVED lines=10> */
.L_x_121:
[----:B------:R-:W-:Y:S05]  /*0770*/  BSYNC.RECONVERGENT B0 ;  /* 0x0000000000007941 */ /* 0x000fea0003800200 */
.L_x_120:
[----:B------:R-:W4:Y:S01]  /*0780*/  LDG.E R4, desc[UR6][R6.64] ;  /* 0x0000000606047981 */ /* 0x000f22000c1e1900 */
[----:B------:R-:W-:Y:S01]  /*0790*/  BSSY.RECONVERGENT B0, `(.L_x_122) ;  /* 0x000000f000007945 */ /* 0x000fe20003800200 */
[----:B----4-:R-:W-:-:S04]  /*07a0*/  ISETP.GE.AND P1, PT, R4, RZ, PT ;  /* 0x000000ff0400720c */ /* 0x010fc80003f26270 */
[----:B------:R-:W-:-:S13]  /*07b0*/  ISETP.EQ.OR.EX P1, PT, RZ, UR9, !P1, P0 ;  /* 0x00000009ff007c0c */ /* 0x000fda000cf22700 */
[----:B------:R-:W-:Y:S05]  /*07c0*/  @P1 BRA `(.L_x_123) ;  /* 0x00000000002c1947 */ /* 0x000fea0003800000 */
[----:B--23--:R-:W-:-:S05]  /*07d0*/  SHF.R.U32.HI R13, RZ, 0x6, R4 ;  /* 0x00000006ff0d7819 */ /* 0x00cfca0000011604 */
        /* <DEDUP_REMOVED lines=10> */
.L_x_123:
[----:B------:R-:W-:Y:S05]  /*0880*/  BSYNC.RECONVERGENT B0 ;  /* 0x0000000000007941 */ /* 0x000fea0003800200 */
.L_x_122:
[----:B-1----:R-:W5:Y:S01]  /*0890*/  LDG.E R8, desc[UR6][R6.64+0x4] ;  /* 0x0000040606087981 */ /* 0x002f62000c1e1900 */
[----:B------:R-:W-:Y:S01]  /*08a0*/  VIADD R4, R0, 0x4 ;  /* 0x0000000400047836 */ /* 0x000fe20000000000 */
[----:B------:R-:W-:Y:S01]  /*08b0*/  BSSY.RECONVERGENT B0, `(.L_x_124) ;  /* 0x0000010000007945 */ /* 0x000fe20003800200 */
[----:B-----5:R-:W-:-:S04]  /*08c0*/  ISETP.GE.AND P1, PT, R8, RZ, PT ;  /* 0x000000ff0800720c */ /* 0x020fc80003f26270 */
[----:B------:R-:W-:Y:S02]  /*08d0*/  ISETP.EQ.OR.EX P0, PT, RZ, UR9, !P1, P0 ;  /* 0x00000009ff007c0c */ /* 0x000fe4000cf02700 */
[----:B------:R-:W-:-:S11]  /*08e0*/  ISETP.NE.AND P1, PT, R4, RZ, PT ;  /* 0x000000ff0400720c */ /* 0x000fd60003f25270 */
[----:B------:R-:W-:Y:S05]  /*08f0*/  @P0 BRA `(.L_x_125) ;  /* 0x00000000002c0947 */ /* 0x000fea0003800000 */
[----:B--234-:R-:W-:-:S05]  /*0900*/  SHF.R.U32.HI R11, RZ, 0x6, R8 ;  /* 0x00000006ff0b7819 */ /* 0x01cfca0000011608 */
[----:B0-----:R-:W-:-:S05]  /*0910*/  IMAD.WIDE.U32 R10, R11, 0x8, R2 ;  /* 0x000000080b0a7825 */ /* 0x001fca00078e0002 */
        /* <DEDUP_REMOVED lines=9> */
.L_x_125:
[----:B------:R-:W-:Y:S05]  /*09b0*/  BSYNC.RECONVERGENT B0 ;  /* 0x0000000000007941 */ /* 0x000fea0003800200 */
.L_x_124:
[----:B------:R-:W-:Y:S05]  /*09c0*/  @!P1 EXIT ;  /* 0x000000000000994d */ /* 0x000fea0003800000 */
[----:B------:R-:W-:Y:S02]  /*09d0*/  VIADD R5, R5, 0x4 ;  /* 0x0000000405057836 */ /* 0x000fe40000000000 */
[----:B------:R-:W-:Y:S01]  /*09e0*/  IMAD.MOV.U32 R0, RZ, RZ, R4 ;  /* 0x000000ffff007224 */ /* 0x000fe200078e0004 */
[----:B------:R-:W-:Y:S06]  /*09f0*/  BRA `(.L_x_126) ;  /* 0xfffffff800c87947 */ /* 0x000fec000383ffff */
.L_x_112:
        /* <DEDUP_REMOVED lines=11> */
.L_x_134:
[----:B0-2---:R-:W-:-:S05]  /*0ab0*/  IMAD.WIDE R14, R5, 0x4, R8 ;  /* 0x00000004050e7825 */ /* 0x005fca00078e0208 */
[----:B------:R-:W2:Y:S01]  /*0ac0*/  LDG.E R18, desc[UR6][R14.64] ;  /* 0x000000060e127981 */ /* 0x000ea2000c1e1900 */
[----:B0-----:R-:W-:Y:S01]  /*0ad0*/  ISETP.EQ.U32.AND P0, PT, RZ, UR4, PT ;  /* 0x00000004ff007c0c */ /* 0x001fe2000bf02070 */
[----:B------:R-:W-:Y:S01]  /*0ae0*/  VIADD R2, R2, 0x1 ;  /* 0x0000000102027836 */ /* 0x000fe20000000000 */
[----:B------:R-:W-:Y:S04]  /*0af0*/  BSSY.RECONVERGENT B1, `(.L_x_129) ;  /* 0x0000023000017945 */ /* 0x000fe80003800200 */
[----:B------:R-:W-:Y:S01]  /*0b00*/  BSSY.RELIABLE B2, `(.L_x_130) ;  /* 0x0000012000027945 */ /* 0x000fe20003800100 */
[----:B------:R-:W-:Y:S02]  /*0b10*/  ISETP.NE.AND P2, PT, R2, RZ, PT ;  /* 0x000000ff0200720c */ /* 0x000fe40003f45270 */
[----:B--2---:R-:W-:-:S02]  /*0b20*/  ISETP.GE.AND P1, PT, R18, RZ, PT ;  /* 0x000000ff1200720c */ /* 0x004fc40003f26270 */
[----:B------:R-:W-:Y:S02]  /*0b30*/  SHF.R.U32.HI R19, RZ, 0x6, R18 ;  /* 0x00000006ff137819 */ /* 0x000fe40000011612 */
[----:B------:R-:W-:-:S03]  /*0b40*/  ISETP.EQ.OR.EX P0, PT, RZ, UR5, !P1, P0 ;  /* 0x00000005ff007c0c */ /* 0x000fc6000cf02700 */
        /* <DEDUP_REMOVED lines=11> */
.L_x_131:
[----:B------:R-:W-:Y:S05]  /*0c00*/  @!P1 BREAK.RELIABLE B2 ;  /* 0x0000000000029942 */ /* 0x000fea0003800100 */
[----:B------:R-:W-:Y:S05]  /*0c10*/  @!P1 BRA `(.L_x_133) ;  /* 0x0000000000409947 */ /* 0x000fea0003800000 */
.L_x_132:
[----:B------:R-:W-:Y:S05]  /*0c20*/  BSYNC.RELIABLE B2 ;  /* 0x0000000000027941 */ /* 0x000fea0003800100 */
.L_x_130:
        /* <DEDUP_REMOVED lines=14> */
[----:B------:R0:W-:Y:S02]  /*0d10*/  REDG.E.OR.64.STRONG.GPU desc[UR6][R14.64], R18 ;  /* 0x000000120e00798e */ /* 0x0001e4000f12e506 */
.L_x_133:
[----:B------:R-:W-:Y:S05]  /*0d20*/  BSYNC.RECONVERGENT B1 ;  /* 0x0000000000017941 */ /* 0x000fea0003800200 */
.L_x_129:
[----:B------:R-:W-:Y:S01]  /*0d30*/  VIADD R5, R5, 0x1 ;  /* 0x0000000105057836 */ /* 0x000fe20000000000 */
[----:B------:R-:W-:Y:S06]  /*0d40*/  @P2 BRA `(.L_x_134) ;  /* 0xfffffffc00582947 */ /* 0x000fec000383ffff */
.L_x_128:
[----:B0-----:R-:W-:Y:S05]  /*0d50*/  BSYNC.RECONVERGENT B0 ;  /* 0x0000000000007941 */ /* 0x001fea0003800200 */
.L_x_127:
[----:B------:R-:W-:Y:S05]  /*0d60*/  WARPSYNC.ALL ;  /* 0x0000000000007948 */ /* 0x000fea0003800000 */
[----:B------:R-:W-:-:S05]  /*0d70*/  IMAD.IADD R2, R3, 0x1, -R0 ;  /* 0x0000000103027824 */ /* 0x000fca00078e0a00 */
[----:B------:R-:W-:-:S13]  /*0d80*/  ISETP.GT.U32.AND P0, PT, R2, -0x4, PT ;  /* 0xfffffffc0200780c */ /* 0x000fda0003f04070 */
[----:B------:R-:W-:Y:S05]  /*0d90*/  @P0 EXIT ;  /* 0x000000000000094d */ /* 0x000fea0003800000 */
[----:B------:R-:W0:Y:S01]  /*0da0*/  LDC.64 R2, c[0x0][0x398] ;  /* 0x0000e600ff027b82 */ /* 0x000e220000000a00 */
[----:B------:R-:W2:Y:S01]  /*0db0*/  LDCU.64 UR4, c[0x0][0x390] ;  /* 0x00007200ff0477ac */ /* 0x000ea20008000a00 */
[----:B------:R-:W-:Y:S01]  /*0dc0*/  IMAD.IADD R0, R5, 0x1, -R0 ;  /* 0x0000000105007824 */ /* 0x000fe200078e0a00 */
[----:B------:R-:W3:Y:S05]  /*0dd0*/  LDCU.64 UR8, c[0x0][0x398] ;  /* 0x00007300ff0877ac */ /* 0x000eea0008000a00 */
[----:B-1----:R-:W1:Y:S01]  /*0de0*/  LDC.64 R6, c[0x0][0x3a0] ;  /* 0x0000e800ff067b82 */ /* 0x002e620000000a00 */
[----:B--2---:R-:W-:-:S04]  /*0df0*/  UIADD3 UR4, UP0, UPT, UR4, 0x8, URZ ;  /* 0x0000000804047890 */ /* 0x004fc8000ff1e0ff */
[----:B---3--:R-:W-:-:S12]  /*0e00*/  UIADD3.X UR5, UPT, UPT, URZ, UR5, URZ, UP0, !UPT ;  /* 0x00000005ff057290 */ /* 0x008fd800087fe4ff */
.L_x_155:
[----:B------:R-:W-:Y:S02]  /*0e10*/  IMAD.U32 R8, RZ, RZ, UR4 ;  /* 0x00000004ff087e24 */ /* 0x000fe4000f8e00ff */
[----:B------:R-:W-:Y:S02]  /*0e20*/  IMAD.U32 R9, RZ, RZ, UR5 ;  /* 0x00000005ff097e24 */ /* 0x000fe4000f8e00ff */
[----:B------:R-:W-:-:S05]  /*0e30*/  IMAD.WIDE R8, R5, 0x4, R8 ;  /* 0x0000000405087825 */ /* 0x000fca00078e0208 */
[----:B0-----:R-:W2:Y:S01]  /*0e40*/  LDG.E R14, desc[UR6][R8.64+-0x8] ;  /* 0xfffff806080e7981 */ /* 0x001ea2000c1e1900 */
[----:B------:R-:W-:Y:S01]  /*0e50*/  ISETP.EQ.U32.AND P0, PT, RZ, UR8, PT ;  /* 0x00000008ff007c0c */ /* 0x000fe2000bf02070 */
[----:B------:R-:W-:Y:S04]  /*0e60*/  BSSY.RECONVERGENT B0, `(.L_x_135) ;  /* 0x0000022000007945 */ /* 0x000fe80003800200 */
[----:B------:R-:W-:Y:S01]  /*0e70*/  BSSY.RELIABLE B1, `(.L_x_136) ;  /* 0x0000011000017945 */ /* 0x000fe20003800100 */
[----:B--2---:R-:W-:Y:S02]  /*0e80*/  ISETP.GE.AND P2, PT, R14, RZ, PT ;  /* 0x000000ff0e00720c */ /* 0x004fe40003f46270 */
[----:B------:R-:W-:Y:S02]  /*0e90*/  SHF.R.U32.HI R17, RZ, 0x6, R14 ;  /* 0x00000006ff117819 */ /* 0x000fe4000001160e */
[----:B------:R-:W-:-:S03]  /*0ea0*/  ISETP.EQ.OR.EX P1, PT, RZ, UR9, !P2, P0 ;  /* 0x00000009ff007c0c */ /* 0x000fc6000d722700 */
[----:B0-----:R-:W-:-:S10]  /*0eb0*/  IMAD.WIDE.U32 R10, R17, 0x8, R2 ;  /* 0x00000008110a7825 */ /* 0x001fd400078e0002 */
        /* <DEDUP_REMOVED lines=10> */
.L_x_137:
[----:B------:R-:W-:Y:S05]  /*0f60*/  @!P2 BREAK.RELIABLE B1 ;  /* 0x000000000001a942 */ /* 0x000fea0003800100 */
[----:B------:R-:W-:Y:S05]  /*0f70*/  @!P2 BRA `(.L_x_139) ;  /* 0x000000000040a947 */ /* 0x000fea0003800000 */
.L_x_138:
[----:B------:R-:W-:Y:S05]  /*0f80*/  BSYNC.RELIABLE B1 ;  /* 0x0000000000017941 */ /* 0x000fea0003800100 */
.L_x_136:
        /* <DEDUP_REMOVED lines=15> */
.L_x_139:
[----:B------:R-:W-:Y:S05]  /*1080*/  BSYNC.RECONVERGENT B0 ;  /* 0x0000000000007941 */ /* 0x000fea0003800200 */
.L_x_135:
[----:B------:R-:W-:Y:S05]  /*1090*/  WARPSYNC.ALL ;  /* 0x0000000000007948 */ /* 0x000fea0003800000 */
[----:B0-----:R-:W2:Y:S01]  /*10a0*/  LDG.E R14, desc[UR6][R8.64+-0x4] ;  /* 0xfffffc06080e7981 */ /* 0x001ea2000c1e1900 */
[----:B------:R-:W-:Y:S04]  /*10b0*/  BSSY.RECONVERGENT B0, `(.L_x_140) ;  /* 0x0000022000007945 */ /* 0x000fe80003800200 */
[----:B------:R-:W-:Y:S01]  /*10c0*/  BSSY.RELIABLE B1, `(.L_x_141) ;  /* 0x0000011000017945 */ /* 0x000fe20003800100 */
[----:B--2---:R-:W-:-:S02]  /*10d0*/  ISETP.GE.AND P2, PT, R14, RZ, PT ;  /* 0x000000ff0e00720c */ /* 0x004fc40003f46270 */
[----:B------:R-:W-:Y:S02]  /*10e0*/  SHF.R.U32.HI R17, RZ, 0x6, R14 ;  /* 0x00000006ff117819 */ /* 0x000fe4000001160e */
        /* <DEDUP_REMOVED lines=12> */
.L_x_142:
[----:B------:R-:W-:Y:S05]  /*11b0*/  @!P2 BREAK.RELIABLE B1 ;  /* 0x000000000001a942 */ /* 0x000fea0003800100 */
[----:B------:R-:W-:Y:S05]  /*11c0*/  @!P2 BRA `(.L_x_144) ;  /* 0x000000000040a947 */ /* 0x000fea0003800000 */
.L_x_143:
[----:B------:R-:W-:Y:S05]  /*11d0*/  BSYNC.RELIABLE B1 ;  /* 0x0000000000017941 */ /* 0x000fea0003800100 */
.L_x_141:
        /* <DEDUP_REMOVED lines=15> */
.L_x_144:
[----:B------:R-:W-:Y:S05]  /*12d0*/  BSYNC.RECONVERGENT B0 ;  /* 0x0000000000007941 */ /* 0x000fea0003800200 */
.L_x_140:
        /* <DEDUP_REMOVED lines=18> */
.L_x_147:
[----:B------:R-:W-:Y:S05]  /*1400*/  @!P2 BREAK.RELIABLE B1 ;  /* 0x000000000001a942 */ /* 0x000fea0003800100 */
[----:B------:R-:W-:Y:S05]  /*1410*/  @!P2 BRA `(.L_x_149) ;  /* 0x000000000040a947 */ /* 0x000fea0003800000 */
.L_x_148:
[----:B------:R-:W-:Y:S05]  /*1420*/  BSYNC.RELIABLE B1 ;  /* 0x0000000000017941 */ /* 0x000fea0003800100 */
.L_x_146:
        /* <DEDUP_REMOVED lines=15> */
.L_x_149:
[----:B------:R-:W-:Y:S05]  /*1520*/  BSYNC.RECONVERGENT B0 ;  /* 0x0000000000007941 */ /* 0x000fea0003800200 */
.L_x_145:
[----:B------:R-:W-:Y:S05]  /*1530*/  WARPSYNC.ALL ;  /* 0x0000000000007948 */ /* 0x000fea0003800000 */
[----:B------:R-:W2:Y:S01]  /*1540*/  LDG.E R12, desc[UR6][R8.64+0x4] ;  /* 0x00000406080c7981 */ /* 0x000ea2000c1e1900 */
[----:B------:R-:W-:Y:S04]  /*1550*/  BSSY.RECONVERGENT B0, `(.L_x_150) ;  /* 0x0000022000007945 */ /* 0x000fe80003800200 */
[----:B------:R-:W-:Y:S01]  /*1560*/  BSSY.RELIABLE B1, `(.L_x_151) ;  /* 0x0000011000017945 */ /* 0x000fe20003800100 */
[----:B--2---:R-:W-:-:S02]  /*1570*/  ISETP.GE.AND P1, PT, R12, RZ, PT ;  /* 0x000000ff0c00720c */ /* 0x004fc40003f26270 */
[----:B0-----:R-:W-:Y:S02]  /*1580*/  SHF.R.U32.HI R15, RZ, 0x6, R12 ;  /* 0x00000006ff0f7819 */ /* 0x001fe4000001160c */
        /* <DEDUP_REMOVED lines=12> */
.L_x_152:
[----:B------:R-:W-:Y:S05]  /*1650*/  @!P1 BREAK.RELIABLE B1 ;  /* 0x0000000000019942 */ /* 0x000fea0003800100 */
[----:B------:R-:W-:Y:S05]  /*1660*/  @!P1 BRA `(.L_x_154) ;  /* 0x0000000000409947 */ /* 0x000fea0003800000 */
.L_x_153:
[----:B------:R-:W-:Y:S05]  /*1670*/  BSYNC.RELIABLE B1 ;  /* 0x0000000000017941 */ /* 0x000fea0003800100 */
.L_x_151:
        /* <DEDUP_REMOVED lines=15> */
.L_x_154:
[----:B------:R-:W-:Y:S05]  /*1770*/  BSYNC.RECONVERGENT B0 ;  /* 0x0000000000007941 */ /* 0x000fea0003800200 */
.L_x_150:
[----:B------:R-:W-:Y:S05]  /*1780*/  WARPSYNC.ALL ;  /* 0x0000000000007948 */ /* 0x000fea0003800000 */
[----:B------:R-:W-:-:S05]  /*1790*/  VIADD R0, R0, 0x4 ;  /* 0x0000000400007836 */ /* 0x000fca0000000000 */
[----:B------:R-:W-:-:S13]  /*17a0*/  ISETP.NE.AND P0, PT, R0, RZ, PT ;  /* 0x000000ff0000720c */ /* 0x000fda0003f05270 */
[----:B------:R-:W-:Y:S05]  /*17b0*/  @!P0 EXIT ;  /* 0x000000000000894d */ /* 0x000fea0003800000 */
[----:B------:R-:W-:Y:S01]  /*17c0*/  VIADD R5, R5, 0x4 ;  /* 0x0000000405057836 */ /* 0x000fe20000000000 */
[----:B------:R-:W-:Y:S06]  /*17d0*/  BRA `(.L_x_155) ;  /* 0xfffffff4008c7947 */ /* 0x000fec000383ffff */
.L_x_111:
        /* <DEDUP_REMOVED lines=15> */
.L_x_161:
[----:B0--3--:R-:W-:-:S06]  /*18d0*/  IMAD.WIDE R12, R5, 0x4, R6 ;  /* 0x00000004050c7825 */ /* 0x009fcc00078e0206 */
[----:B------:R-:W3:Y:S01]  /*18e0*/  LDG.E R12, desc[UR6][R12.64] ;  /* 0x000000060c0c7981 */ /* 0x000ee2000c1e1900 */
[----:B0-----:R-:W-:Y:S01]  /*18f0*/  ISETP.EQ.U32.AND P2, PT, RZ, UR8, PT ;  /* 0x00000008ff007c0c */ /* 0x001fe2000bf42070 */
[----:B------:R-:W-:Y:S01]  /*1900*/  VIADD R2, R2, 0x1 ;  /* 0x0000000102027836 */ /* 0x000fe20000000000 */
[----:B------:R-:W-:Y:S04]  /*1910*/  BSSY.RECONVERGENT B1, `(.L_x_159) ;  /* 0x000001f000017945 */ /* 0x000fe80003800200 */
[----:B------:R-:W-:Y:S02]  /*1920*/  ISETP.NE.AND P1, PT, R2, RZ, PT ;  /* 0x000000ff0200720c */ /* 0x000fe40003f25270 */
[----:B---3--:R-:W-:-:S04]  /*1930*/  ISETP.GE.AND P0, PT, R12, RZ, PT ;  /* 0x000000ff0c00720c */ /* 0x008fc80003f06270 */
[----:B------:R-:W-:-:S13]  /*1940*/  ISETP.EQ.OR.EX P0, PT, RZ, UR9, !P0, P2 ;  /* 0x00000009ff007c0c */ /* 0x000fda000c702720 */
[----:B------:R-:W-:Y:S05]  /*1950*/  @P0 BRA `(.L_x_160) ;  /* 0x0000000000680947 */ /* 0x000fea0003800000 */
        /* <DEDUP_REMOVED lines=14> */
[----:B--2---:R-:W-:-:S06]  /*1a40*/  IMAD.WIDE.U32 R14, R19, 0x8, R8 ;  /* 0x00000008130e7825 */ /* 0x004fcc00078e0008 */
[----:B------:R-:W2:Y:S02]  /*1a50*/  ATOMG.E.OR.64.STRONG.GPU PT, R14, desc[UR6][R14.64], R12 ;  /* 0x8000000c0e0e79a8 */ /* 0x000ea4000b1ef506 */
[----:B--2---:R-:W-:-:S04]  /*1a60*/  LOP3.LUT P0, RZ, R14, R12, RZ, 0xc0, !PT ;  /* 0x0000000c0eff7212 */ /* 0x004fc8000780c0ff */
[----:B------:R-:W-:-:S13]  /*1a70*/  LOP3.LUT P0, RZ, R15, R13, RZ, 0xc0, P0 ;  /* 0x0000000d0fff7212 */ /* 0x000fda000000c0ff */
[----:B------:R-:W-:Y:S05]  /*1a80*/  @P0 BRA `(.L_x_160) ;  /* 0x00000000001c0947 */ /* 0x000fea0003800000 */
[----:B------:R-:W0:Y:S01]  /*1a90*/  S2R R4, SR_LANEID ;  /* 0x0000000000047919 */ /* 0x000e220000000000 */
[----:B------:R-:W1:Y:S01]  /*1aa0*/  LDC.64 R12, c[0x0][0x3b8] ;  /* 0x0000ee00ff0c7b82 */ /* 0x000e620000000a00 */
[----:B------:R-:W-:Y:S02]  /*1ab0*/  VOTEU.ANY UR4, UPT, PT ;  /* 0x0000000000047886 */ /* 0x000fe400038e0100 */
[----:B------:R-:W-:Y:S02]  /*1ac0*/  UFLO.U32 UR5, UR4 ;  /* 0x00000004000572bd */ /* 0x000fe400080e0000 */
[----:B------:R-:W1:Y:S04]  /*1ad0*/  POPC R15, UR4 ;  /* 0x00000004000f7d09 */ /* 0x000e680008000000 */
[----:B0-----:R-:W-:-:S13]  /*1ae0*/  ISETP.EQ.U32.AND P0, PT, R4, UR5, PT ;  /* 0x0000000504007c0c */ /* 0x001fda000bf02070 */
[----:B-1----:R0:W-:Y:S02]  /*1af0*/  @P0 REDG.E.ADD.STRONG.GPU desc[UR6][R12.64], R15 ;  /* 0x0000000f0c00098e */ /* 0x0021e4000c12e106 */
.L_x_160:
[----:B------:R-:W-:Y:S05]  /*1b00*/  BSYNC.RECONVERGENT B1 ;  /* 0x0000000000017941 */ /* 0x000fea0003800200 */
.L_x_159:
[----:B------:R-:W-:Y:S01]  /*1b10*/  VIADD R5, R5, 0x1 ;  /* 0x0000000105057836 */ /* 0x000fe20000000000 */
[----:B------:R-:W-:Y:S06]  /*1b20*/  @P1 BRA `(.L_x_161) ;  /* 0xfffffffc00681947 */ /* 0x000fec000383ffff */
.L_x_158:
[----:B0-----:R-:W-:Y:S05]  /*1b30*/  BSYNC.RECONVERGENT B0 ;  /* 0x0000000000007941 */ /* 0x001fea0003800200 */
.L_x_157:
[----:B------:R-:W-:-:S05]  /*1b40*/  IMAD.IADD R2, R3, 0x1, -R0 ;  /* 0x0000000103027824 */ /* 0x000fca00078e0a00 */
[----:B------:R-:W-:-:S13]  /*1b50*/  ISETP.GT.U32.AND P0, PT, R2, -0x4, PT ;  /* 0xfffffffc0200780c */ /* 0x000fda0003f04070 */
[----:B------:R-:W-:Y:S05]  /*1b60*/  @P0 EXIT ;  /* 0x000000000000094d */ /* 0x000fea0003800000 */
[----:B------:R-:W0:Y:S01]  /*1b70*/  LDC.64 R2, c[0x0][0x398] ;  /* 0x0000e600ff027b82 */ /* 0x000e220000000a00 */
[----:B------:R-:W3:Y:S01]  /*1b80*/  LDCU.64 UR4, c[0x0][0x390] ;  /* 0x00007200ff0477ac */ /* 0x000ee20008000a00 */
[----:B------:R-:W-:Y:S01]  /*1b90*/  IMAD.IADD R0, R5, 0x1, -R0 ;  /* 0x0000000105007824 */ /* 0x000fe200078e0a00 */
[----:B------:R-:W4:Y:S05]  /*1ba0*/  LDCU.64 UR10, c[0x0][0x398] ;  /* 0x00007300ff0a77ac */ /* 0x000f2a0008000a00 */
[----:B------:R-:W0:Y:S01]  /*1bb0*/  LDC.64 R6, c[0x0][0x3b0] ;  /* 0x0000ec00ff067b82 */ /* 0x000e220000000a00 */
[----:B---3--:R-:W-:-:S04]  /*1bc0*/  UIADD3 UR4, UP0, UPT, UR4, 0x8, URZ ;  /* 0x0000000804047890 */ /* 0x008fc8000ff1e0ff */
[----:B----4-:R-:W-:-:S12]  /*1bd0*/  UIADD3.X UR5, UPT, UPT, URZ, UR5, URZ, UP0, !UPT ;  /* 0x00000005ff057290 */ /* 0x010fd800087fe4ff */
.L_x_170:
[----:B0-2---:R-:W-:Y:S02]  /*1be0*/  IMAD.U32 R8, RZ, RZ, UR4 ;  /* 0x00000004ff087e24 */ /* 0x005fe4000f8e00ff */
        /* <DEDUP_REMOVED lines=22> */
[----:B------:R-:W-:-:S06]  /*1d50*/  IMAD.WIDE.U32 R10, R17, 0x8, R6 ;  /* 0x00000008110a7825 */ /* 0x000fcc00078e0006 */
        /* <DEDUP_REMOVED lines=11> */
.L_x_163:
[----:B------:R-:W-:Y:S05]  /*1e10*/  BSYNC.RECONVERGENT B0 ;  /* 0x0000000000007941 */ /* 0x000fea0003800200 */
.L_x_162:
[----:B------:R-:W3:Y:S01]  /*1e20*/  LDG.E R4, desc[UR6][R8.64+-0x4] ;  /* 0xfffffc0608047981 */ /* 0x000ee2000c1e1900 */
[----:B------:R-:W-:Y:S01]  /*1e30*/  BSSY.RECONVERGENT B0, `(.L_x_164) ;  /* 0x000001e000007945 */ /* 0x000fe20003800200 */
[----:B---3--:R-:W-:-:S04]  /*1e40*/  ISETP.GE.AND P1, PT, R4, RZ, PT ;  /* 0x000000ff0400720c */ /* 0x008fc80003f26270 */
[----:B------:R-:W-:-:S13]  /*1e50*/  ISETP.EQ.OR.EX P1, PT, RZ, UR11, !P1, P0 ;  /* 0x0000000bff007c0c */ /* 0x000fda000cf22700 */
[----:B------:R-:W-:Y:S05]  /*1e60*/  @P1 BRA `(.L_x_165) ;  /* 0x0000000000681947 */ /* 0x000fea0003800000 */
[----:B------:R-:W-:-:S05]  /*1e70*/  SHF.R.U32.HI R17, RZ, 0x6, R4 ;  /* 0x00000006ff117819 */ /* 0x000fca0000011604 */
[----:B0-----:R-:W-:-:S05]  /*1e80*/  IMAD.WIDE.U32 R14, R17, 0x8, R2 ;  /* 0x00000008110e7825 */ /* 0x001fca00078e0002 */
[----:B-12---:R-:W2:Y:S01]  /*1e90*/  LDG.E.64 R10, desc[UR6][R14.64] ;  /* 0x000000060e0a7981 */ /* 0x006ea2000c1e1b00 */
        /* <DEDUP_REMOVED lines=23> */
.L_x_165:
[----:B------:R-:W-:Y:S05]  /*2010*/  BSYNC.RECONVERGENT B0 ;  /* 0x0000000000007941 */ /* 0x000fea0003800200 */
.L_x_164:
[----:B------:R-:W4:Y:S01]  /*2020*/  LDG.E R4, desc[UR6][R8.64] ;  /* 0x0000000608047981 */ /* 0x000f22000c1e1900 */
[----:B------:R-:W-:Y:S01]  /*2030*/  BSSY.RECONVERGENT B0, `(.L_x_166) ;  /* 0x000001e000007945 */ /* 0x000fe20003800200 */
[----:B----4-:R-:W-:-:S04]  /*2040*/  ISETP.GE.AND P1, PT, R4, RZ, PT ;  /* 0x000000ff0400720c */ /* 0x010fc80003f26270 */
[----:B------:R-:W-:-:S13]  /*2050*/  ISETP.EQ.OR.EX P1, PT, RZ, UR11, !P1, P0 ;  /* 0x0000000bff007c0c */ /* 0x000fda000cf22700 */
[----:B------:R-:W-:Y:S05]  /*2060*/  @P1 BRA `(.L_x_167) ;  /* 0x0000000000681947 */ /* 0x000fea0003800000 */
[----:B------:R-:W-:-:S05]  /*2070*/  SHF.R.U32.HI R17, RZ, 0x6, R4 ;  /* 0x00000006ff117819 */ /* 0x000fca0000011604 */
[----:B0-----:R-:W-:-:S05]  /*2080*/  IMAD.WIDE.U32 R14, R17, 0x8, R2 ;  /* 0x00000008110e7825 */ /* 0x001fca00078e0002 */
[----:B-123--:R-:W2:Y:S01]  /*2090*/  LDG.E.64 R10, desc[UR6][R14.64] ;  /* 0x000000060e0a7981 */ /* 0x00eea2000c1e1b00 */
        /* <DEDUP_REMOVED lines=23> */
.L_x_167:
[----:B------:R-:W-:Y:S05]  /*2210*/  BSYNC.RECONVERGENT B0 ;  /* 0x0000000000007941 */ /* 0x000fea0003800200 */
.L_x_166:
[----:B------:R-:W5:Y:S01]  /*2220*/  LDG.E R4, desc[UR6][R8.64+0x4] ;  /* 0x0000040608047981 */ /* 0x000f62000c1e1900 */
[----:B------:R-:W-:Y:S01]  /*2230*/  BSSY.RECONVERGENT B0, `(.L_x_168) ;  /* 0x000001e000007945 */ /* 0x000fe20003800200 */
[----:B-----5:R-:W-:-:S04]  /*2240*/  ISETP.GE.AND P1, PT, R4, RZ, PT ;  /* 0x000000ff0400720c */ /* 0x020fc80003f26270 */
[----:B------:R-:W-:-:S13]  /*2250*/  ISETP.EQ.OR.EX P0, PT, RZ, UR11, !P1, P0 ;  /* 0x0000000bff007c0c */ /* 0x000fda000cf02700 */
[----:B------:R-:W-:Y:S05]  /*2260*/  @P0 BRA `(.L_x_169) ;  /* 0x0000000000680947 */ /* 0x000fea0003800000 */
[----:B------:R-:W-:-:S05]  /*2270*/  SHF.R.U32.HI R15, RZ, 0x6, R4 ;  /* 0x00000006ff0f7819 */ /* 0x000fca0000011604 */
[----:B0-234-:R-:W-:-:S05]  /*2280*/  IMAD.WIDE.U32 R12, R15, 0x8, R2 ;  /* 0x000000080f0c7825 */ /* 0x01dfca00078e0002 */
[----:B------:R-:W2:Y:S01]  /*2290*/  LDG.E.64 R8, desc[UR6][R12.64] ;  /* 0x000000060c087981 */ /* 0x000ea2000c1e1b00 */
[----:B-1----:R-:W-:Y:S01]  /*22a0*/  IMAD.MOV.U32 R11, RZ, RZ, 0x1 ;  /* 0x00000001ff0b7424 */ /* 0x002fe200078e00ff */
        /* <DEDUP_REMOVED lines=22> */
.L_x_169:
[----:B------:R-:W-:Y:S05]  /*2410*/  BSYNC.RECONVERGENT B0 ;  /* 0x0000000000007941 */ /* 0x000fea0003800200 */
.L_x_168:
[----:B------:R-:W-:-:S05]  /*2420*/  VIADD R0, R0, 0x4 ;  /* 0x0000000400007836 */ /* 0x000fca0000000000 */
[----:B------:R-:W-:-:S13]  /*2430*/  ISETP.NE.AND P0, PT, R0, RZ, PT ;  /* 0x000000ff0000720c */ /* 0x000fda0003f05270 */
[----:B------:R-:W-:Y:S05]  /*2440*/  @!P0 EXIT ;  /* 0x000000000000894d */ /* 0x000fea0003800000 */
[----:B------:R-:W-:Y:S01]  /*2450*/  VIADD R5, R5, 0x4 ;  /* 0x0000000405057836 */ /* 0x000fe20000000000 */
[----:B------:R-:W-:Y:S06]  /*2460*/  BRA `(.L_x_170) ;  /* 0xfffffff400dc7947 */ /* 0x000fec000383ffff */
.L_x_156:
[----:B------:R-:W-:Y:S01]  /*2470*/  IMAD.IADD R2, R0, 0x1, -R3 ;  /* 0x0000000100027824 */ /* 0x000fe200078e0a03 */
[----:B------:R-:W-:Y:S01]  /*2480*/  BSSY.RECONVERGENT B0, `(.L_x_171) ;  /* 0x0000040000007945 */ /* 0x000fe20003800200 */
[----:B------:R-:W-:-:S03]  /*2490*/  VIADD R5, R3, 0x1 ;  /* 0x0000000103057836 */ /* 0x000fc60000000000 */
[----:B------:R-:W-:-:S04]  /*24a0*/  LOP3.LUT R2, R2, 0x1, RZ, 0xc0, !PT ;  /* 0x0000000102027812 */ /* 0x000fc800078ec0ff */
[----:B------:R-:W-:-:S13]  /*24b0*/  ISETP.NE.U32.AND P0, PT, R2, 0x1, PT ;  /* 0x000000010200780c */ /* 0x000fda0003f05070 */
[----:B------:R-:W-:Y:S05]  /*24c0*/  @P0 BRA `(.L_x_172) ;  /* 0x0000000000ec0947 */ /* 0x000fea0003800000 */
[----:B------:R-:W0:Y:S01]  /*24d0*/  LDC.64 R6, c[0x0][0x390] ;  /* 0x0000e400ff067b82 */ /* 0x000e220000000a00 */
[----:B------:R-:W1:Y:S01]  /*24e0*/  LDCU.64 UR4, c[0x0][0x398] ;  /* 0x00007300ff0477ac */ /* 0x000e620008000a00 */
[----:B0-----:R-:W-:-:S06]  /*24f0*/  IMAD.WIDE R2, R3, 0x4, R6 ;  /* 0x0000000403027825 */ /* 0x001fcc00078e0206 */
[----:B------:R-:W0:Y:S01]  /*2500*/  LDC.64 R6, c[0x0][0x398] ;  /* 0x0000e600ff067b82 */ /* 0x000e220000000a00 */
[----:B------:R-:W2:Y:S01]  /*2510*/  LDG.E R4, desc[UR6][R2.64] ;  /* 0x0000000602047981 */ /* 0x000ea2000c1e1900 */
[----:B-1----:R-:W-:Y:S01]  /*2520*/  ISETP.EQ.U32.AND P0, PT, RZ, UR4, PT ;  /* 0x00000004ff007c0c */ /* 0x002fe2000bf02070 */
        /* <DEDUP_REMOVED lines=14> */
[----:B------:R-:W-:Y:S01]  /*2610*/  IMAD.MOV.U32 R3, RZ, RZ, R5 ;  /* 0x000000ffff037224 */ /* 0x000fe200078e0005 */
[----:B------:R-:W-:Y:S06]  /*2620*/  BRA `(.L_x_172) ;  /* 0x0000000000947947 */ /* 0x000fec0003800000 */
.L_x_174:
[----:B------:R-:W-:Y:S05]  /*2630*/  @!P1 BREAK.RELIABLE B1 ;  /* 0x0000000000019942 */ /* 0x000fea0003800100 */
[----:B------:R-:W-:Y:S01]  /*2640*/  IMAD.MOV.U32 R3, RZ, RZ, R5 ;  /* 0x000000ffff037224 */ /* 0x000fe200078e0005 */
[----:B------:R-:W-:Y:S06]  /*2650*/  @!P1 BRA `(.L_x_172) ;  /* 0x0000000000889947 */ /* 0x000fec0003800000 */
.L_x_175:
[----:B------:R-:W-:Y:S05]  /*2660*/  BSYNC.RELIABLE B1 ;  /* 0x0000000000017941 */ /* 0x000fea0003800100 */
.L_x_173:
        /* <DEDUP_REMOVED lines=8> */
[----:B------:R-:W-:Y:S01]  /*26f0*/  LOP3.LUT P1, RZ, R3, R9, RZ, 0xc0, P1 ;  /* 0x0000000903ff7212 */ /* 0x000fe2000082c0ff */
[----:B------:R-:W-:-:S03]  /*2700*/  IMAD.MOV.U32 R3, RZ, RZ, R5 ;  /* 0x000000ffff037224 */ /* 0x000fc600078e0005 */
[----:B------:R-:W-:-:S13]  /*2710*/  PLOP3.LUT P1, PT, P0, P1, PT, 0xf8, 0x8f ;  /* 0x00000000008f781c */ /* 0x000fda0000723f70 */
[----:B------:R-:W-:Y:S05]  /*2720*/  @P1 BRA `(.L_x_172) ;  /* 0x0000000000541947 */ /* 0x000fea0003800000 */
[----:B------:R-:W2:Y:S01]  /*2730*/  ATOMG.E.OR.64.STRONG.GPU PT, R6, desc[UR6][R6.64], R8 ;  /* 0x80000008060679a8 */ /* 0x000ea2000b1ef506 */
[----:B------:R-:W-:Y:S01]  /*2740*/  IMAD.MOV.U32 R3, RZ, RZ, R5 ;  /* 0x000000ffff037224 */ /* 0x000fe200078e0005 */
[----:B--2---:R-:W-:-:S04]  /*2750*/  LOP3.LUT P0, RZ, R6, R8, RZ, 0xc0, !PT ;  /* 0x0000000806ff7212 */ /* 0x004fc8000780c0ff */
[----:B------:R-:W-:-:S13]  /*2760*/  LOP3.LUT P0, RZ, R7, R9, RZ, 0xc0, P0 ;  /* 0x0000000907ff7212 */ /* 0x000fda000000c0ff */
[----:B------:R-:W-:Y:S05]  /*2770*/  @P0 BRA `(.L_x_172) ;  /* 0x0000000000400947 */ /* 0x000fea0003800000 */
[----:B------:R-:W0:Y:S01]  /*2780*/  LDC.64 R6, c[0x0][0x3b0] ;  /* 0x0000ec00ff067b82 */ /* 0x000e220000000a00 */
[----:B------:R1:W-:Y:S01]  /*2790*/  REDG.E.OR.64.STRONG.GPU desc[UR6][R10.64], R8 ;  /* 0x000000080a00798e */ /* 0x0003e2000f12e506 */
[----:B0-----:R-:W-:-:S06]  /*27a0*/  IMAD.WIDE.U32 R6, R13, 0x8, R6 ;  /* 0x000000080d067825 */ /* 0x001fcc00078e0006 */
[----:B------:R-:W2:Y:S01]  /*27b0*/  ATOMG.E.OR.64.STRONG.GPU PT, R6, desc[UR6][R6.64], R8 ;  /* 0x80000008060679a8 */ /* 0x000ea2000b1ef506 */
[----:B------:R-:W-:Y:S01]  /*27c0*/  IMAD.MOV.U32 R3, RZ, RZ, R5 ;  /* 0x000000ffff037224 */ /* 0x000fe200078e0005 */
        /* <DEDUP_REMOVED lines=9> */
[----:B-1----:R0:W-:Y:S01]  /*2860*/  @P0 REDG.E.ADD.STRONG.GPU desc[UR6][R6.64], R9 ;  /* 0x000000090600098e */ /* 0x0021e2000c12e106 */
[----:B------:R-:W-:-:S07]  /*2870*/  IMAD.MOV.U32 R3, RZ, RZ, R5 ;  /* 0x000000ffff037224 */ /* 0x000fce00078e0005 */
.L_x_172:
[----:B------:R-:W-:Y:S05]  /*2880*/  BSYNC.RECONVERGENT B0 ;  /* 0x0000000000007941 */ /* 0x000fea0003800200 */
.L_x_171:
        /* <DEDUP_REMOVED lines=10> */
[----:B------:R-:W1:Y:S09]  /*2930*/  LDC.64 R22, c[0x0][0x398] ;  /* 0x0000e600ff167b82 */ /* 0x000e720000000a00 */
.L_x_186:
[----:B0-----:R-:W-:Y:S02]  /*2940*/  IMAD.U32 R10, RZ, RZ, UR4 ;  /* 0x00000004ff0a7e24 */ /* 0x001fe4000f8e00ff */
[----:B------:R-:W-:Y:S02]  /*2950*/  IMAD.U32 R11, RZ, RZ, UR5 ;  /* 0x00000005ff0b7e24 */ /* 0x000fe4000f8e00ff */
[----:B------:R-:W-:-:S05]  /*2960*/  IMAD.WIDE R10, R3, 0x4, R10 ;  /* 0x00000004030a7825 */ /* 0x000fca00078e020a */
[----:B------:R-:W4:Y:S01]  /*2970*/  LDG.E R18, desc[UR6][R10.64+-0x4] ;  /* 0xfffffc060a127981 */ /* 0x000f22000c1e1900 */
[----:B-1----:R-:W-:Y:S01]  /*2980*/  ISETP.EQ.U32.AND P0, PT, R22, RZ, PT ;  /* 0x000000ff1600720c */ /* 0x002fe20003f02070 */
[----:B------:R-:W-:Y:S01]  /*2990*/  VIADD R0, R0, 0x2 ;  /* 0x0000000200007836 */ /* 0x000fe20000000000 */
[----:B------:R-:W-:Y:S05]  /*29a0*/  YIELD ;  /* 0x0000000000007946 */ /* 0x000fea0003800000 */
[----:B------:R-:W-:Y:S04]  /*29b0*/  BSSY.RECONVERGENT B1, `(.L_x_176) ;  /* 0x000002f000017945 */ /* 0x000fe80003800200 */
[----:B------:R-:W-:Y:S01]  /*29c0*/  BSSY.RELIABLE B0, `(.L_x_177) ;  /* 0x0000012000007945 */ /* 0x000fe20003800100 */
[----:B------:R-:W-:-:S02]  /*29d0*/  ISETP.NE.AND P2, PT, R0, RZ, PT ;  /* 0x000000ff0000720c */ /* 0x000fc40003f45270 */
[----:B----4-:R-:W-:Y:S02]  /*29e0*/  ISETP.GE.AND P3, PT, R18, RZ, PT ;  /* 0x000000ff1200720c */ /* 0x010fe40003f66270 */
[----:B------:R-:W-:Y:S02]  /*29f0*/  SHF.R.U32.HI R19, RZ, 0x6, R18 ;  /* 0x00000006ff137819 */ /* 0x000fe40000011612 */
[----:B------:R-:W-:-:S03]  /*2a00*/  ISETP.EQ.OR.EX P1, PT, R23, RZ, !P3, P0 ;  /* 0x000000ff1700720c */ /* 0x000fc60005f22700 */
[----:B0-----:R-:W-:-:S10]  /*2a10*/  IMAD.WIDE.U32 R14, R19, 0x8, R8 ;  /* 0x00000008130e7825 */ /* 0x001fd400078e0008 */
[----:B------:R-:W-:Y:S05]  /*2a20*/  @P1 BRA `(.L_x_178) ;  /* 0x0000000000241947 */ /* 0x000fea0003800000 */
[----:B------:R-:W4:Y:S01]  /*2a30*/  LDG.E.64 R12, desc[UR6][R14.64] ;  /* 0x000000060e0c7981 */ /* 0x000f22000c1e1b00 */
[----:B------:R-:W-:-:S04]  /*2a40*/  LOP3.LUT R17, R18, 0x3f, RZ, 0xc0, !PT ;  /* 0x0000003f12117812 */ /* 0x000fc800078ec0ff */
[----:B----4-:R-:W-:-:S04]  /*2a50*/  SHF.R.U64 R2, R12, R17, R13 ;  /* 0x000000110c027219 */ /* 0x010fc8000000120d */
[----:B------:R-:W-:-:S04]  /*2a60*/  LOP3.LUT R2, R2, 0x1, RZ, 0xc0, !PT ;  /* 0x0000000102027812 */ /* 0x000fc800078ec0ff */
[----:B------:R-:W-:-:S04]  /*2a70*/  ISETP.NE.U32.AND P3, PT, R2, 0x1, PT ;  /* 0x000000010200780c */ /* 0x000fc80003f65070 */
[----:B------:R-:W-:-:S13]  /*2a80*/  ISETP.NE.U32.AND.EX P3, PT, RZ, RZ, PT, P3 ;  /* 0x000000ffff00720c */ /* 0x000fda0003f65130 */
[----:B------:R-:W-:Y:S05]  /*2a90*/  @!P3 BREAK.RELIABLE B0 ;  /* 0x000000000000b942 */ /* 0x000fea0003800100 */
[----:B------:R-:W-:Y:S05]  /*2aa0*/  @P3 BRA `(.L_x_179) ;  /* 0x00000000000c3947 */ /* 0x000fea0003800000 */
[----:B------:R-:W-:Y:S05]  /*2ab0*/  BRA `(.L_x_180) ;  /* 0x0000000000787947 */ /* 0x000fea0003800000 */
.L_x_178:
[----:B------:R-:W-:Y:S05]  /*2ac0*/  @!P3 BREAK.RELIABLE B0 ;  /* 0x000000000000b942 */ /* 0x000fea0003800100 */
[----:B------:R-:W-:Y:S05]  /*2ad0*/  @!P3 BRA `(.L_x_180) ;  /* 0x000000000070b947 */ /* 0x000fea0003800000 */
.L_x_179:
[----:B------:R-:W-:Y:S05]  /*2ae0*/  BSYNC.RELIABLE B0 ;  /* 0x0000000000007941 */ /* 0x000fea0003800100 */
.L_x_177:
        /* <DEDUP_REMOVED lines=14> */
[----:B---3--:R-:W-:Y:S01]  /*2bd0*/  IMAD.WIDE.U32 R14, R19, 0x8, R4 ;  /* 0x00000008130e7825 */ /* 0x008fe200078e0004 */
[----:B------:R0:W-:Y:S05]  /*2be0*/  REDG.E.OR.64.STRONG.GPU desc[UR6][R16.64], R12 ;  /* 0x0000000c1000798e */ /* 0x0001ea000f12e506 */
        /* <DEDUP_REMOVED lines=11> */
.L_x_180:
[----:B------:R-:W-:Y:S05]  /*2ca0*/  BSYNC.RECONVERGENT B1 ;  /* 0x0000000000017941 */ /* 0x000fea0003800200 */
.L_x_176:
[----:B------:R-:W4:Y:S01]  /*2cb0*/  LDG.E R18, desc[UR6][R10.64] ;  /* 0x000000060a127981 */ /* 0x000f22000c1e1900 */
[----:B------:R-:W-:Y:S04]  /*2cc0*/  BSSY.RECONVERGENT B1, `(.L_x_181) ;  /* 0x000002e000017945 */ /* 0x000fe80003800200 */
[----:B------:R-:W-:Y:S01]  /*2cd0*/  BSSY.RELIABLE B2, `(.L_x_182) ;  /* 0x0000011000027945 */ /* 0x000fe20003800100 */
        /* <DEDUP_REMOVED lines=14> */
.L_x_183:
[----:B------:R-:W-:Y:S05]  /*2dc0*/  @!P1 BREAK.RELIABLE B2 ;  /* 0x0000000000029942 */ /* 0x000fea0003800100 */
[----:B------:R-:W-:Y:S05]  /*2dd0*/  @!P1 BRA `(.L_x_185) ;  /* 0x0000000000709947 */ /* 0x000fea0003800000 */
.L_x_184:
[----:B------:R-:W-:Y:S05]  /*2de0*/  BSYNC.RELIABLE B2 ;  /* 0x0000000000027941 */ /* 0x000fea0003800100 */
.L_x_182:
        /* <DEDUP_REMOVED lines=27> */
.L_x_185:
[----:B------:R-:W-:Y:S05]  /*2fa0*/  BSYNC.RECONVERGENT B1 ;  /* 0x0000000000017941 */ /* 0x000fea0003800200 */
.L_x_181:
[----:B------:R-:W-:Y:S01]  /*2fb0*/  VIADD R3, R3, 0x2 ;  /* 0x0000000203037836 */ /* 0x000fe20000000000 */
[----:B------:R-:W-:Y:S06]  /*2fc0*/  @P2 BRA `(.L_x_186) ;  /* 0xfffffff8005c2947 */ /* 0x000fec000383ffff */
[----:B------:R-:W-:Y:S05]  /*2fd0*/  EXIT ;  /* 0x000000000000794d */ /* 0x000fea0003800000 */
.L_x_187:
        /* <DEDUP_REMOVED lines=10> */
.L_x_382:


//--------------------- .text._Z17bfs_sparse_kerneliPKiS0_PyS1_S0_PiS2_ --------------------------
	.section	.text._Z17bfs_sparse_kerneliPKiS0_PyS1_S0_PiS2_,"ax",@progbits
	.align	128
        .global         _Z17bfs_sparse_kerneliPKiS0_PyS1_S0_PiS2_
        .type           _Z17bfs_sparse_kerneliPKiS0_PyS1_S0_PiS2_,@function
        .size           _Z17bfs_sparse_kerneliPKiS0_PyS1_S0_PiS2_,(.L_x_383 - _Z17bfs_sparse_kerneliPKiS0_PyS1_S0_PiS2_)
        .other          _Z17bfs_sparse_kerneliPKiS0_PyS1_S0_PiS2_,@"STO_CUDA_ENTRY STV_DEFAULT"
_Z17bfs_sparse_kerneliPKiS0_PyS1_S0_PiS2_:
.text._Z17bfs_sparse_kerneliPKiS0_PyS1_S0_PiS2_:
        /* <DEDUP_REMOVED lines=32> */
[----:B------:R-:W3:Y:S02]  /*0200*/  LDC.64 R4, c[0x0][0x390] ;  /* 0x0000e400ff047b82 */ /* 0x000ee40000000a00 */
.L_x_193:
[----:B---3--:R-:W-:-:S05]  /*0210*/  IMAD.WIDE R12, R2, 0x4, R4 ;  /* 0x00000004020c7825 */ /* 0x008fca00078e0204 */
[----:B0-----:R-:W3:Y:S01]  /*0220*/  LDG.E R8, desc[UR6][R12.64] ;  /* 0x000000060c087981 */ /* 0x001ee2000c1e1900 */
        /* <DEDUP_REMOVED lines=21> */
[----:B------:R-:W0:Y:S01]  /*0380*/  S2R R15, SR_LANEID ;  /* 0x00000000000f7919 */ /* 0x000e220000000000 */
[----:B------:R-:W-:Y:S01]  /*0390*/  VOTEU.ANY UR4, UPT, PT ;  /* 0x0000000000047886 */ /* 0x000fe200038e0100 */
[----:B------:R-:W2:Y:S01]  /*03a0*/  LDC.64 R12, c[0x0][0x3b8] ;  /* 0x0000ee00ff0c7b82 */ /* 0x000ea20000000a00 */
[----:B------:R-:W0:Y:S08]  /*03b0*/  FLO.U32 R16, UR4 ;  /* 0x0000000400107d00 */ /* 0x000e3000080e0000 */
[----:B------:R-:W2:Y:S01]  /*03c0*/  POPC R17, UR4 ;  /* 0x0000000400117d09 */ /* 0x000ea20008000000 */
[----:B0-----:R-:W-:-:S13]  /*03d0*/  ISETP.EQ.U32.AND P0, PT, R16, R15, PT ;  /* 0x0000000f1000720c */ /* 0x001fda0003f02070 */
[----:B--2---:R-:W2:Y:S01]  /*03e0*/  @P0 ATOMG.E.ADD.STRONG.GPU PT, R13, desc[UR6][R12.64], R17 ;  /* 0x800000110c0d09a8 */ /* 0x004ea200081ef106 */
[----:B------:R-:W0:Y:S02]  /*03f0*/  S2R R14, SR_LTMASK ;  /* 0x00000000000e7919 */ /* 0x000e240000003900 */
[----:B0-----:R-:W-:-:S06]  /*0400*/  LOP3.LUT R18, R14, UR4, RZ, 0xc0, !PT ;  /* 0x000000040e127c12 */ /* 0x001fcc000f8ec0ff */
[----:B------:R-:W0:Y:S01]  /*0410*/  POPC R18, R18 ;  /* 0x0000001200127309 */ /* 0x000e220000000000 */
[----:B--2---:R-:W0:Y:S02]  /*0420*/  SHFL.IDX PT, R15, R13, R16, 0x1f ;  /* 0x00001f100d0f7589 */ /* 0x004e2400000e0000 */
[----:B0-----:R-:W-:-:S04]  /*0430*/  IMAD.IADD R15, R15, 0x1, R18 ;  /* 0x000000010f0f7824 */ /* 0x001fc800078e0212 */
[----:B-1----:R-:W-:-:S05]  /*0440*/  IMAD.WIDE R14, R15, 0x4, R10 ;  /* 0x000000040f0e7825 */ /* 0x002fca00078e020a */
[----:B------:R0:W-:Y:S02]  /*0450*/  STG.E desc[UR6][R14.64], R8 ;  /* 0x000000080e007986 */ /* 0x0001e4000c101906 */
.L_x_192:
[----:B------:R-:W-:Y:S05]  /*0460*/  BSYNC.RECONVERGENT B1 ;  /* 0x0000000000017941 */ /* 0x000fea0003800200 */
.L_x_191:
[----:B------:R-:W-:Y:S01]  /*0470*/  VIADD R2, R2, 0x1 ;  /* 0x0000000102027836 */ /* 0x000fe20000000000 */
[----:B------:R-:W-:Y:S06]  /*0480*/  @P1 BRA `(.L_x_193) ;  /* 0xfffffffc00601947 */ /* 0x000fec000383ffff */
.L_x_190:
[----:B0-----:R-:W-:Y:S05]  /*0490*/  BSYNC.RECONVERGENT B0 ;  /* 0x0000000000007941 */ /* 0x001fea0003800200 */
.L_x_189:
[----:B------:R-:W-:-:S05]  /*04a0*/  IMAD.IADD R0, R0, 0x1, -R9 ;  /* 0x0000000100007824 */ /* 0x000fca00078e0a09 */
[----:B------:R-:W-:-:S13]  /*04b0*/  ISETP.GT.U32.AND P0, PT, R0, -0x4, PT ;  /* 0xfffffffc0000780c */ /* 0x000fda0003f04070 */
[----:B------:R-:W-:Y:S05]  /*04c0*/  @P0 EXIT ;  /* 0x000000000000094d */ /* 0x000fea0003800000 */
[----:B------:R-:W0:Y:S01]  /*04d0*/  LDC.64 R4, c[0x0][0x3b0] ;  /* 0x0000ec00ff047b82 */ /* 0x000e220000000a00 */
[----:B------:R-:W3:Y:S01]  /*04e0*/  LDCU.64 UR4, c[0x0][0x390] ;  /* 0x00007200ff0477ac */ /* 0x000ee20008000a00 */
[----:B------:R-:W-:Y:S01]  /*04f0*/  IMAD.IADD R0, R2, 0x1, -R9 ;  /* 0x0000000102007824 */ /* 0x000fe200078e0a09 */
[----:B------:R-:W4:Y:S05]  /*0500*/  LDCU.64 UR10, c[0x0][0x398] ;  /* 0x00007300ff0a77ac */ /* 0x000f2a0008000a00 */
[----:B--2---:R-:W2:Y:S01]  /*0510*/  LDC.64 R6, c[0x0][0x398] ;  /* 0x0000e600ff067b82 */ /* 0x004ea20000000a00 */
[----:B---3--:R-:W-:-:S04]  /*0520*/  UIADD3 UR4, UP0, UPT, UR4, 0x8, URZ ;  /* 0x0000000804047890 */ /* 0x008fc8000ff1e0ff */
[----:B----4-:R-:W-:-:S12]  /*0530*/  UIADD3.X UR5, UPT, UPT, URZ, UR5, URZ, UP0, !UPT ;  /* 0x00000005ff057290 */ /* 0x010fd800087fe4ff */
.L_x_202:
[----:B----4-:R-:W-:Y:S02]  /*0540*/  IMAD.U32 R8, RZ, RZ, UR4 ;  /* 0x00000004ff087e24 */ /* 0x010fe4000f8e00ff */
[----:B------:R-:W-:Y:S02]  /*0550*/  IMAD.U32 R9, RZ, RZ, UR5 ;  /* 0x00000005ff097e24 */ /* 0x000fe4000f8e00ff */
[----:B------:R-:W-:-:S05]  /*0560*/  IMAD.WIDE R8, R2, 0x4, R8 ;  /* 0x0000000402087825 */ /* 0x000fca00078e0208 */
[----:B---3--:R-:W3:Y:S01]  /*0570*/  LDG.E R3, desc[UR6][R8.64+-0x8] ;  /* 0xfffff80608037981 */ /* 0x008ee2000c1e1900 */
[----:B------:R-:W-:Y:S01]  /*0580*/  ISETP.EQ.U32.AND P0, PT, RZ, UR10, PT ;  /* 0x0000000aff007c0c */ /* 0x000fe2000bf02070 */
[----:B------:R-:W-:Y:S01]  /*0590*/  BSSY.RECONVERGENT B0, `(.L_x_194) ;  /* 0x0000020000007945 */ /* 0x000fe20003800200 */
[----:B---3--:R-:W-:-:S04]  /*05a0*/  ISETP.GE.AND P1, PT, R3, RZ, PT ;  /* 0x000000ff0300720c */ /* 0x008fc80003f26270 */
[----:B------:R-:W-:-:S13]  /*05b0*/  ISETP.EQ.OR.EX P1, PT, RZ, UR11, !P1, P0 ;  /* 0x0000000bff007c0c */ /* 0x000fda000cf22700 */
[----:B------:R-:W-:Y:S05]  /*05c0*/  @P1 BRA `(.L_x_195) ;  /* 0x0000000000701947 */ /* 0x000fea0003800000 */
[----:B------:R-:W-:-:S05]  /*05d0*/  SHF.R.U32.HI R15, RZ, 0x6, R3 ;  /* 0x00000006ff0f7819 */ /* 0x000fca0000011603 */
[----:B--2---:R-:W-:-:S05]  /*05e0*/  IMAD.WIDE.U32 R14, R15, 0x8, R6 ;  /* 0x000000080f0e7825 */ /* 0x004fca00078e0006 */
        /* <DEDUP_REMOVED lines=12> */
[----:B------:R-:W1:Y:S01]  /*06b0*/  S2R R11, SR_LANEID ;  /* 0x00000000000b7919 */ /* 0x000e620000000000 */
[----:B------:R-:W-:Y:S01]  /*06c0*/  VOTEU.ANY UR8, UPT, PT ;  /* 0x0000000000087886 */ /* 0x000fe200038e0100 */
[----:B------:R-:W2:Y:S01]  /*06d0*/  LDC.64 R12, c[0x0][0x3b8] ;  /* 0x0000ee00ff0c7b82 */ /* 0x000ea20000000a00 */
[----:B------:R-:W1:Y:S08]  /*06e0*/  FLO.U32 R14, UR8 ;  /* 0x00000008000e7d00 */ /* 0x000e7000080e0000 */
[----:B------:R-:W2:Y:S01]  /*06f0*/  POPC R15, UR8 ;  /* 0x00000008000f7d09 */ /* 0x000ea20008000000 */
[----:B-1----:R-:W-:-:S13]  /*0700*/  ISETP.EQ.U32.AND P1, PT, R14, R11, PT ;  /* 0x0000000b0e00720c */ /* 0x002fda0003f22070 */
[----:B--2---:R-:W2:Y:S01]  /*0710*/  @P1 ATOMG.E.ADD.STRONG.GPU PT, R13, desc[UR6][R12.64], R15 ;  /* 0x8000000f0c0d19a8 */ /* 0x004ea200081ef106 */
[----:B------:R-:W1:Y:S02]  /*0720*/  S2R R16, SR_LTMASK ;  /* 0x0000000000107919 */ /* 0x000e640000003900 */
[----:B-1----:R-:W-:-:S06]  /*0730*/  LOP3.LUT R16, R16, UR8, RZ, 0xc0, !PT ;  /* 0x0000000810107c12 */ /* 0x002fcc000f8ec0ff */
[----:B------:R-:W1:Y:S01]  /*0740*/  POPC R16, R16 ;  /* 0x0000001000107309 */ /* 0x000e620000000000 */
[----:B--2---:R-:W1:Y:S02]  /*0750*/  SHFL.IDX PT, R11, R13, R14, 0x1f ;  /* 0x00001f0e0d0b7589 */ /* 0x004e6400000e0000 */
[----:B-1----:R-:W-:-:S04]  /*0760*/  IMAD.IADD R11, R11, 0x1, R16 ;  /* 0x000000010b0b7824 */ /* 0x002fc800078e0210 */
[----:B0-----:R-:W-:-:S05]  /*0770*/  IMAD.WIDE R10, R11, 0x4, R4 ;  /* 0x000000040b0a7825 */ /* 0x001fca00078e0204 */
[----:B------:R3:W-:Y:S02]  /*0780*/  STG.E desc[UR6][R10.64], R3 ;  /* 0x000000030a007986 */ /* 0x0007e4000c101906 */
.L_x_195:
[----:B------:R-:W-:Y:S05]  /*0790*/  BSYNC.RECONVERGENT B0 ;  /* 0x0000000000007941 */ /* 0x000fea0003800200 */
.L_x_194:
[----:B---3--:R-:W3:Y:S01]  /*07a0*/  LDG.E R3, desc[UR6][R8.64+-0x4] ;  /* 0xfffffc0608037981 */ /* 0x008ee2000c1e1900 */
        /* <DEDUP_REMOVED lines=32> */
.L_x_197:
[----:B------:R-:W-:Y:S05]  /*09b0*/  BSYNC.RECONVERGENT B0 ;  /* 0x0000000000007941 */ /* 0x000fea0003800200 */
.L_x_196:
        /* <DEDUP_REMOVED lines=33> */
.L_x_199:
[----:B------:R-:W-:Y:S05]  /*0bd0*/  BSYNC.RECONVERGENT B0 ;  /* 0x0000000000007941 */ /* 0x000fea0003800200 */
.L_x_198:
[----:B------:R-:W4:Y:S01]  /*0be0*/  LDG.E R8, desc[UR6][R8.64+0x4] ;  /* 0x0000040608087981 */ /* 0x000f22000c1e1900 */
[----:B------:R-:W-:Y:S01]  /*0bf0*/  BSSY.RECONVERGENT B0, `(.L_x_200) ;  /* 0x0000020000007945 */ /* 0x000fe20003800200 */
[----:B----4-:R-:W-:-:S04]  /*0c00*/  ISETP.GE.AND P1, PT, R8, RZ, PT ;  /* 0x000000ff0800720c */ /* 0x010fc80003f26270 */
[----:B------:R-:W-:-:S13]  /*0c10*/  ISETP.EQ.OR.EX P0, PT, RZ, UR11, !P1, P0 ;  /* 0x0000000bff007c0c */ /* 0x000fda000cf02700 */
[----:B------:R-:W-:Y:S05]  /*0c20*/  @P0 BRA `(.L_x_201) ;  /* 0x0000000000700947 */ /* 0x000fea0003800000 */
[----:B------:R-:W-:-:S05]  /*0c30*/  SHF.R.U32.HI R15, RZ, 0x6, R8 ;  /* 0x00000006ff0f7819 */ /* 0x000fca0000011608 */
[----:B--2---:R-:W-:-:S05]  /*0c40*/  IMAD.WIDE.U32 R14, R15, 0x8, R6 ;  /* 0x000000080f0e7825 */ /* 0x004fca00078e0006 */
[----:B-1-3--:R-:W2:Y:S01]  /*0c50*/  LDG.E.64 R10, desc[UR6][R14.64] ;  /* 0x000000060e0a7981 */ /* 0x00aea2000c1e1b00 */
        /* <DEDUP_REMOVED lines=25> */
.L_x_201:
[----:B------:R-:W-:Y:S05]  /*0df0*/  BSYNC.RECONVERGENT B0 ;  /* 0x0000000000007941 */ /* 0x000fea0003800200 */
.L_x_200:
[----:B------:R-:W-:-:S05]  /*0e00*/  VIADD R0, R0, 0x4 ;  /* 0x0000000400007836 */ /* 0x000fca0000000000 */
[----:B------:R-:W-:-:S13]  /*0e10*/  ISETP.NE.AND P0, PT, R0, RZ, PT ;  /* 0x000000ff0000720c */ /* 0x000fda0003f05270 */
[----:B------:R-:W-:Y:S05]  /*0e20*/  @!P0 EXIT ;  /* 0x000000000000894d */ /* 0x000fea0003800000 */
[----:B------:R-:W-:Y:S01]  /*0e30*/  VIADD R2, R2, 0x4 ;  /* 0x0000000402027836 */ /* 0x000fe20000000000 */
[----:B------:R-:W-:Y:S06]  /*0e40*/  BRA `(.L_x_202) ;  /* 0xfffffff400bc7947 */ /* 0x000fec000383ffff */
.L_x_188:
        /* <DEDUP_REMOVED lines=28> */
.L_x_206:
[----:B------:R-:W-:Y:S05]  /*1010*/  @!P1 BREAK.RELIABLE B1 ;  /* 0x0000000000019942 */ /* 0x000fea0003800100 */
[----:B------:R-:W-:Y:S01]  /*1020*/  IMAD.MOV.U32 R0, RZ, RZ, R2 ;  /* 0x000000ffff007224 */ /* 0x000fe200078e0002 */
[----:B------:R-:W-:Y:S06]  /*1030*/  @!P1 BRA `(.L_x_204) ;  /* 0x0000000000809947 */ /* 0x000fec0003800000 */
.L_x_207:
[----:B------:R-:W-:Y:S05]  /*1040*/  BSYNC.RELIABLE B1 ;  /* 0x0000000000017941 */ /* 0x000fea0003800100 */
.L_x_205:
        /* <DEDUP_REMOVED lines=19> */
[----:B------:R-:W-:Y:S07]  /*1180*/  REDG.E.OR.64.STRONG.GPU desc[UR6][R10.64], R6 ;  /* 0x000000060a00798e */ /* 0x000fee000f12e506 */
[----:B------:R-:W1:Y:S01]  /*1190*/  POPC R17, UR4 ;  /* 0x0000000400117d09 */ /* 0x000e620008000000 */
[----:B0-----:R-:W-:Y:S01]  /*11a0*/  ISETP.EQ.U32.AND P0, PT, R8, R5, PT ;  /* 0x000000050800720c */ /* 0x001fe20003f02070 */
[----:B------:R-:W0:Y:S01]  /*11b0*/  S2R R14, SR_LTMASK ;  /* 0x00000000000e7919 */ /* 0x000e220000003900 */
[----:B------:R-:W2:Y:S11]  /*11c0*/  LDC.64 R4, c[0x0][0x3b0] ;  /* 0x0000ec00ff047b82 */ /* 0x000eb60000000a00 */
[----:B-1----:R-:W3:Y:S01]  /*11d0*/  @P0 ATOMG.E.ADD.STRONG.GPU PT, R13, desc[UR6][R12.64], R17 ;  /* 0x800000110c0d09a8 */ /* 0x002ee200081ef106 */
[----:B0-----:R-:W-:-:S06]  /*11e0*/  LOP3.LUT R14, R14, UR4, RZ, 0xc0, !PT ;  /* 0x000000040e0e7c12 */ /* 0x001fcc000f8ec0ff */
[----:B------:R-:W0:Y:S01]  /*11f0*/  POPC R14, R14 ;  /* 0x0000000e000e7309 */ /* 0x000e220000000000 */
[----:B---3--:R-:W0:Y:S02]  /*1200*/  SHFL.IDX PT, R15, R13, R8, 0x1f ;  /* 0x00001f080d0f7589 */ /* 0x008e2400000e0000 */
[----:B0-----:R-:W-:-:S04]  /*1210*/  IMAD.IADD R15, R15, 0x1, R14 ;  /* 0x000000010f0f7824 */ /* 0x001fc800078e020e */
[----:B--2---:R-:W-:-:S05]  /*1220*/  IMAD.WIDE R4, R15, 0x4, R4 ;  /* 0x000000040f047825 */ /* 0x004fca00078e0204 */
[----:B------:R0:W-:Y:S02]  /*1230*/  STG.E desc[UR6][R4.64], R3 ;  /* 0x0000000304007986 */ /* 0x0001e4000c101906 */
.L_x_204:
[----:B------:R-:W-:Y:S05]  /*1240*/  BSYNC.RECONVERGENT B0 ;  /* 0x0000000000007941 */ /* 0x000fea0003800200 */
.L_x_203:
        /* <DEDUP_REMOVED lines=10> */
[----:B------:R-:W2:Y:S09]  /*12f0*/  LDC.64 R16, c[0x0][0x398] ;  /* 0x0000e600ff107b82 */ /* 0x000eb20000000a00 */
.L_x_218:
[----:B0-----:R-:W-:Y:S02]  /*1300*/  IMAD.U32 R10, RZ, RZ, UR4 ;  /* 0x00000004ff0a7e24 */ /* 0x001fe4000f8e00ff */
[----:B------:R-:W-:Y:S02]  /*1310*/  IMAD.U32 R11, RZ, RZ, UR5 ;  /* 0x00000005ff0b7e24 */ /* 0x000fe4000f8e00ff */
[----:B------:R-:W-:-:S05]  /*1320*/  IMAD.WIDE R10, R0, 0x4, R10 ;  /* 0x00000004000a7825 */ /* 0x000fca00078e020a */
[----:B------:R-:W4:Y:S01]  /*1330*/  LDG.E R8, desc[UR6][R10.64+-0x4] ;  /* 0xfffffc060a087981 */ /* 0x000f22000c1e1900 */
[----:B--2---:R-:W-:Y:S01]  /*1340*/  ISETP.EQ.U32.AND P0, PT, R16, RZ, PT ;  /* 0x000000ff1000720c */ /* 0x004fe20003f02070 */
        /* <DEDUP_REMOVED lines=19> */
.L_x_210:
[----:B------:R-:W-:Y:S05]  /*1480*/  @!P3 BREAK.RELIABLE B0 ;  /* 0x000000000000b942 */ /* 0x000fea0003800100 */
[----:B------:R-:W-:Y:S05]  /*1490*/  @!P3 BRA `(.L_x_212) ;  /* 0x000000000078b947 */ /* 0x000fea0003800000 */
.L_x_211:
[----:B------:R-:W-:Y:S05]  /*14a0*/  BSYNC.RELIABLE B0 ;  /* 0x0000000000007941 */ /* 0x000fea0003800100 */
.L_x_209:
[----:B---3--:R-:W-:-:S05]  /*14b0*/  IMAD.WIDE.U32 R14, R21, 0x8, R2 ;  /* 0x00000008150e7825 */ /* 0x008fca00078e0002 */
        /* <DEDUP_REMOVED lines=16> */
[----:B------:R-:W0:Y:S01]  /*15c0*/  FLO.U32 R22, UR8 ;  /* 0x0000000800167d00 */ /* 0x000e2200080e0000 */
[----:B------:R-:W-:Y:S07]  /*15d0*/  REDG.E.OR.64.STRONG.GPU desc[UR6][R14.64], R12 ;  /* 0x0000000c0e00798e */ /* 0x000fee000f12e506 */
        /* <DEDUP_REMOVED lines=10> */
.L_x_212:
[----:B------:R-:W-:Y:S05]  /*1680*/  BSYNC.RECONVERGENT B1 ;  /* 0x0000000000017941 */ /* 0x000fea0003800200 */
.L_x_208:
[----:B------:R-:W2:Y:S01]  /*1690*/  LDG.E R10, desc[UR6][R10.64] ;  /* 0x000000060a0a7981 */ /* 0x000ea2000c1e1900 */
[----:B------:R-:W-:Y:S04]  /*16a0*/  BSSY.RECONVERGENT B1, `(.L_x_213) ;  /* 0x0000030000017945 */ /* 0x000fe80003800200 */
[----:B------:R-:W-:Y:S01]  /*16b0*/  BSSY.RELIABLE B2, `(.L_x_214) ;  /* 0x0000011000027945 */ /* 0x000fe20003800100 */
[----:B--2---:R-:W-:Y:S02]  /*16c0*/  ISETP.GE.AND P1, PT, R10, RZ, PT ;  /* 0x000000ff0a00720c */ /* 0x004fe40003f26270 */
        /* <DEDUP_REMOVED lines=13> */
.L_x_215:
[----:B------:R-:W-:Y:S05]  /*17a0*/  @!P1 BREAK.RELIABLE B2 ;  /* 0x0000000000029942 */ /* 0x000fea0003800100 */
[----:B------:R-:W-:Y:S05]  /*17b0*/  @!P1 BRA `(.L_x_217) ;  /* 0x0000000000789947 */ /* 0x000fea0003800000 */
.L_x_216:
[----:B------:R-:W-:Y:S05]  /*17c0*/  BSYNC.RELIABLE B2 ;  /* 0x0000000000027941 */ /* 0x000fea0003800100 */
.L_x_214:
        /* <DEDUP_REMOVED lines=29> */
.L_x_217:
[----:B------:R-:W-:Y:S05]  /*19a0*/  BSYNC.RECONVERGENT B1 ;  /* 0x0000000000017941 */ /* 0x000fea0003800200 */
.L_x_213:
[----:B------:R-:W-:Y:S01]  /*19b0*/  VIADD R0, R0, 0x2 ;  /* 0x0000000200007836 */ /* 0x000fe20000000000 */
[----:B------:R-:W-:Y:S06]  /*19c0*/  @P2 BRA `(.L_x_218) ;  /* 0xfffffff8004c2947 */ /* 0x000fec000383ffff */
[----:B------:R-:W-:Y:S05]  /*19d0*/  EXIT ;  /* 0x000000000000794d */ /* 0x000fea0003800000 */
.L_x_219:
        /* <DEDUP_REMOVED lines=10> */
.L_x_383:


//--------------------- .text._Z18compactGraphKerneliPKiS0_S0_S0_PiS1_S1_ --------------------------
	.section	.text._Z18compactGraphKerneliPKiS0_S0_S0_PiS1_S1_,"ax",@progbits
	.align	128
        .global         _Z18compactGraphKerneliPKiS0_S0_S0_PiS1_S1_
        .type           _Z18compactGraphKerneliPKiS0_S0_S0_PiS1_S1_,@function
        .size           _Z18compactGraphKerneliPKiS0_S0_S0_PiS1_S1_,(.L_x_384 - _Z18compactGraphKerneliPKiS0_S0_S0_PiS1_S1_)
        .other          _Z18compactGraphKerneliPKiS0_S0_S0_PiS1_S1_,@"STO_CUDA_ENTRY STV_DEFAULT"
_Z18compactGraphKerneliPKiS0_S0_S0_PiS1_S1_:
.text._Z18compactGraphKerneliPKiS0_S0_S0_PiS1_S1_:
        /* <DEDUP_REMOVED lines=11> */
[----:B-1----:R-:W2:Y:S02]  /*00b0*/  LDG.E R2, desc[UR6][R2.64] ;  /* 0x0000000602027981 */ /* 0x002ea4000c1e1900 */
[----:B--2---:R-:W-:-:S13]  /*00c0*/  ISETP.NE.AND P0, PT, R2, RZ, PT ;  /* 0x000000ff0200720c */ /* 0x004fda0003f05270 */
[----:B------:R-:W-:Y:S05]  /*00d0*/  @P0 EXIT ;  /* 0x000000000000094d */ /* 0x000fea0003800000 */
[----:B------:R-:W0:Y:S08]  /*00e0*/  LDC.64 R6, c[0x0][0x388] ;  /* 0x0000e200ff067b82 */ /* 0x000e300000000a00 */
[----:B------:R-:W1:Y:S01]  /*00f0*/  LDC.64 R4, c[0x0][0x3a0] ;  /* 0x0000e800ff047b82 */ /* 0x000e620000000a00 */
[----:B0-----:R-:W-:-:S05]  /*0100*/  IMAD.WIDE R6, R9, 0x4, R6 ;  /* 0x0000000409067825 */ /* 0x001fca00078e0206 */
[----:B------:R-:W2:Y:S04]  /*0110*/  LDG.E R0, desc[UR6][R6.64] ;  /* 0x0000000606007981 */ /* 0x000ea8000c1e1900 */
[----:B------:R-:W2:Y:S01]  /*0120*/  LDG.E R3, desc[UR6][R6.64+0x4] ;  /* 0x0000040606037981 */ /* 0x000ea2000c1e1900 */
[----:B-1----:R-:W-:-:S05]  /*0130*/  IMAD.WIDE R4, R9, 0x4, R4 ;  /* 0x0000000409047825 */ /* 0x002fca00078e0204 */
[----:B------:R0:W5:Y:S01]  /*0140*/  LDG.E R2, desc[UR6][R4.64] ;  /* 0x0000000604027981 */ /* 0x000162000c1e1900 */
[----:B------:R-:W-:Y:S01]  /*0150*/  BSSY.RECONVERGENT B0, `(.L_x_220) ;  /* 0x00000e5000007945 */ /* 0x000fe20003800200 */
[----:B------:R-:W-:Y:S01]  /*0160*/  IMAD.MOV.U32 R8, RZ, RZ, RZ ;  /* 0x000000ffff087224 */ /* 0x000fe200078e00ff */
[----:B--2---:R-:W-:-:S13]  /*0170*/  ISETP.GE.AND P0, PT, R0, R3, PT ;  /* 0x000000030000720c */ /* 0x004fda0003f06270 */
[----:B0-----:R-:W-:Y:S05]  /*0180*/  @P0 BRA `(.L_x_221) ;  /* 0x0000000c00840947 */ /* 0x001fea0003800000 */
[C---:B------:R-:W-:Y:S01]  /*0190*/  IMAD.IADD R4, R0.reuse, 0x1, -R3 ;  /* 0x0000000100047824 */ /* 0x040fe200078e0a03 */
[----:B------:R-:W-:Y:S01]  /*01a0*/  IADD3 R5, PT, PT, -R0, R3, RZ ;  /* 0x0000000300057210 */ /* 0x000fe20007ffe1ff */
[----:B------:R-:W-:Y:S01]  /*01b0*/  BSSY.RECONVERGENT B1, `(.L_x_222) ;  /* 0x0000073000017945 */ /* 0x000fe20003800200 */
[----:B------:R-:W-:Y:S02]  /*01c0*/  HFMA2 R8, -RZ, RZ, 0, 0 ;  /* 0x00000000ff087431 */ /* 0x000fe400000001ff */
[----:B------:R-:W-:Y:S01]  /*01d0*/  ISETP.GT.U32.AND P2, PT, R4, -0x10, PT ;  /* 0xfffffff00400780c */ /* 0x000fe20003f44070 */
[----:B------:R-:W-:Y:S01]  /*01e0*/  IMAD.MOV.U32 R4, RZ, RZ, R0 ;  /* 0x000000ffff047224 */ /* 0x000fe200078e0000 */
[----:B------:R-:W-:-:S04]  /*01f0*/  LOP3.LUT R6, R5, 0xf, RZ, 0xc0, !PT ;  /* 0x0000000f05067812 */ /* 0x000fc800078ec0ff */
[----:B------:R-:W-:-:S07]  /*0200*/  ISETP.NE.AND P1, PT, R6, RZ, PT ;  /* 0x000000ff0600720c */ /* 0x000fce0003f25270 */
[----:B------:R-:W-:Y:S06]  /*0210*/  @P2 BRA `(.L_x_223) ;  /* 0x0000000400b02947 */ /* 0x000fec0003800000 */
[----:B------:R-:W0:Y:S01]  /*0220*/  LDC.64 R14, c[0x0][0x390] ;  /* 0x0000e400ff0e7b82 */ /* 0x000e220000000a00 */
[----:B------:R-:W-:Y:S02]  /*0230*/  LOP3.LUT R7, R5, 0xfffffff0, RZ, 0xc0, !PT ;  /* 0xfffffff005077812 */ /* 0x000fe400078ec0ff */
[----:B------:R-:W-:Y:S02]  /*0240*/  MOV R8, RZ ;  /* 0x000000ff00087202 */ /* 0x000fe40000000f00 */
[----:B------:R-:W-:Y:S01]  /*0250*/  MOV R4, R0 ;  /* 0x0000000000047202 */ /* 0x000fe20000000f00 */
[----:B------:R-:W-:Y:S01]  /*0260*/  IMAD.MOV R7, RZ, RZ, -R7 ;  /* 0x000000ffff077224 */ /* 0x000fe200078e0a07 */
[----:B0-----:R-:W-:-:S05]  /*0270*/  IADD3 R14, P2, PT, R14, 0x20, RZ ;  /* 0x000000200e0e7810 */ /* 0x001fca0007f5e0ff */
[----:B------:R-:W-:-:S08]  /*0280*/  IMAD.X R15, RZ, RZ, R15, P2 ;  /* 0x000000ffff0f7224 */ /* 0x000fd000010e060f */
.L_x_224:
[----:B------:R-:W-:-:S05]  /*0290*/  IMAD.WIDE R16, R4, 0x4, R14 ;  /* 0x0000000404107825 */ /* 0x000fca00078e020e */
[----:B------:R-:W2:Y:S04]  /*02a0*/  LDG.E R11, desc[UR6][R16.64+-0x20] ;  /* 0xffffe006100b7981 */ /* 0x000ea8000c1e1900 */
[----:B------:R-:W3:Y:S04]  /*02b0*/  LDG.E R23, desc[UR6][R16.64+-0x1c] ;  /* 0xffffe40610177981 */ /* 0x000ee8000c1e1900 */
[----:B------:R-:W4:Y:S04]  /*02c0*/  LDG.E R19, desc[UR6][R16.64+-0x18] ;  /* 0xffffe80610137981 */ /* 0x000f28000c1e1900 */
[----:B------:R-:W4:Y:S04]  /*02d0*/  LDG.E R21, desc[UR6][R16.64+-0x14] ;  /* 0xffffec0610157981 */ /* 0x000f28000c1e1900 */
[----:B------:R-:W4:Y:S04]  /*02e0*/  LDG.E R9, desc[UR6][R16.64+-0x10] ;  /* 0xfffff00610097981 */ /* 0x000f28000c1e1900 */
[----:B------:R-:W4:Y:S04]  /*02f0*/  LDG.E R24, desc[UR6][R16.64+-0xc] ;  /* 0xfffff40610187981 */ /* 0x000f28000c1e1900 */
[----:B------:R-:W4:Y:S04]  /*0300*/  LDG.E R27, desc[UR6][R16.64+-0x8] ;  /* 0xfffff806101b7981 */ /* 0x000f28000c1e1900 */
[----:B------:R-:W4:Y:S04]  /*0310*/  LDG.E R25, desc[UR6][R16.64] ;  /* 0x0000000610197981 */ /* 0x000f28000c1e1900 */
[----:B------:R-:W4:Y:S01]  /*0320*/  LDG.E R29, desc[UR6][R16.64+0xc] ;  /* 0x00000c06101d7981 */ /* 0x000f22000c1e1900 */
[----:B--2---:R-:W-:-:S06]  /*0330*/  IMAD.WIDE R10, R11, 0x4, R12 ;  /* 0x000000040b0a7825 */ /* 0x004fcc00078e020c */
[----:B------:R-:W2:Y:S01]  /*0340*/  LDG.E R11, desc[UR6][R10.64] ;  /* 0x000000060a0b7981 */ /* 0x000ea2000c1e1900 */
[----:B---3--:R-:W-:-:S04]  /*0350*/  IMAD.WIDE R22, R23, 0x4, R12 ;  /* 0x0000000417167825 */ /* 0x008fc800078e020c */
[----:B----4-:R-:W-:Y:S01]  /*0360*/  IMAD.WIDE R18, R19, 0x4, R12 ;  /* 0x0000000413127825 */ /* 0x010fe200078e020c */
[----:B------:R0:W3:Y:S04]  /*0370*/  LDG.E R20, desc[UR6][R22.64] ;  /* 0x0000000616147981 */ /* 0x0000e8000c1e1900 */
[----:B------:R-:W4:Y:S04]  /*0380*/  LDG.E R26, desc[UR6][R18.64] ;  /* 0x00000006121a7981 */ /* 0x000f28000c1e1900 */
[----:B------:R-:W4:Y:S04]  /*0390*/  LDG.E R10, desc[UR6][R16.64+0x4] ;  /* 0x00000406100a7981 */ /* 0x000f28000c1e1900 */
[----:B------:R-:W4:Y:S04]  /*03a0*/  LDG.E R23, desc[UR6][R16.64+0x14] ;  /* 0x0000140610177981 */ /* 0x000f28000c1e1900 */
[----:B------:R-:W4:Y:S01]  /*03b0*/  LDG.E R18, desc[UR6][R16.64+-0x4] ;  /* 0xfffffc0610127981 */ /* 0x000f22000c1e1900 */
[----:B0-----:R-:W-:-:S03]  /*03c0*/  IADD3 R22, PT, PT, R8, 0x1, RZ ;  /* 0x0000000108167810 */ /* 0x001fc60007ffe0ff */
[----:B------:R-:W4:Y:S01]  /*03d0*/  LDG.E R19, desc[UR6][R16.64+0x10] ;  /* 0x0000100610137981 */ /* 0x000f22000c1e1900 */
[----:B--2---:R-:W-:-:S03]  /*03e0*/  ISETP.NE.AND P2, PT, R11, RZ, PT ;  /* 0x000000ff0b00720c */ /* 0x004fc60003f45270 */
[----:B------:R-:W2:Y:S10]  /*03f0*/  LDG.E R11, desc[UR6][R16.64+0x8] ;  /* 0x00000806100b7981 */ /* 0x000eb4000c1e1900 */
[----:B------:R-:W-:Y:S01]  /*0400*/  @P2 IMAD.MOV R22, RZ, RZ, R8 ;  /* 0x000000ffff162224 */ /* 0x000fe200078e0208 */
[----:B---3--:R-:W-:-:S02]  /*0410*/  ISETP.NE.AND P2, PT, R20, RZ, PT ;  /* 0x000000ff1400720c */ /* 0x008fc40003f45270 */
[----:B----4-:R-:W-:Y:S02]  /*0420*/  ISETP.NE.AND P3, PT, R26, RZ, PT ;  /* 0x000000ff1a00720c */ /* 0x010fe40003f65270 */
[----:B------:R-:W-:-:S09]  /*0430*/  IADD3 R20, PT, PT, R22, 0x1, RZ ;  /* 0x0000000116147810 */ /* 0x000fd20007ffe0ff */
[----:B------:R-:W-:-:S05]  /*0440*/  @P2 IMAD.MOV R20, RZ, RZ, R22 ;  /* 0x000000ffff142224 */ /* 0x000fca00078e0216 */
[----:B------:R-:W-:Y:S01]  /*0450*/  IADD3 R8, PT, PT, R20, 0x1, RZ ;  /* 0x0000000114087810 */ /* 0x000fe20007ffe0ff */
[----:B------:R-:W-:Y:S02]  /*0460*/  @P3 IMAD.MOV R8, RZ, RZ, R20 ;  /* 0x000000ffff083224 */ /* 0x000fe400078e0214 */
[----:B------:R-:W-:-:S05]  /*0470*/  IMAD.WIDE R20, R21, 0x4, R12 ;  /* 0x0000000415147825 */ /* 0x000fca00078e020c */
[----:B------:R0:W3:Y:S02]  /*0480*/  LDG.E R22, desc[UR6][R20.64] ;  /* 0x0000000614167981 */ /* 0x0000e4000c1e1900 */
[----:B0-----:R-:W-:-:S05]  /*0490*/  IMAD.WIDE R20, R9, 0x4, R12 ;  /* 0x0000000409147825 */ /* 0x001fca00078e020c */
[----:B------:R0:W4:Y:S01]  /*04a0*/  LDG.E R9, desc[UR6][R20.64] ;  /* 0x0000000614097981 */ /* 0x000122000c1e1900 */
[----:B------:R-:W-:-:S06]  /*04b0*/  IMAD.WIDE R26, R27, 0x4, R12 ;  /* 0x000000041b1a7825 */ /* 0x000fcc00078e020c */
[----:B------:R-:W4:Y:S01]  /*04c0*/  LDG.E R27, desc[UR6][R26.64] ;  /* 0x000000061a1b7981 */ /* 0x000f22000c1e1900 */
[----:B0-----:R-:W-:-:S05]  /*04d0*/  IMAD.WIDE R20, R24, 0x4, R12 ;  /* 0x0000000418147825 */ /* 0x001fca00078e020c */
[----:B------:R0:W4:Y:S01]  /*04e0*/  LDG.E R28, desc[UR6][R20.64] ;  /* 0x00000006141c7981 */ /* 0x000122000c1e1900 */
[----:B------:R-:W-:-:S06]  /*04f0*/  IMAD.WIDE R24, R25, 0x4, R12 ;  /* 0x0000000419187825 */ /* 0x000fcc00078e020c */
[----:B------:R-:W4:Y:S01]  /*0500*/  LDG.E R25, desc[UR6][R24.64] ;  /* 0x0000000618197981 */ /* 0x000f22000c1e1900 */
[----:B0-----:R-:W-:-:S05]  /*0510*/  IMAD.WIDE R20, R18, 0x4, R12 ;  /* 0x0000000412147825 */ /* 0x001fca00078e020c */
[----:B------:R0:W4:Y:S02]  /*0520*/  LDG.E R26, desc[UR6][R20.64] ;  /* 0x00000006141a7981 */ /* 0x000124000c1e1900 */
[----:B0-----:R-:W-:-:S05]  /*0530*/  IMAD.WIDE R20, R10, 0x4, R12 ;  /* 0x000000040a147825 */ /* 0x001fca00078e020c */
[----:B------:R0:W4:Y:S02]  /*0540*/  LDG.E R24, desc[UR6][R20.64] ;  /* 0x0000000614187981 */ /* 0x000124000c1e1900 */
[----:B0-----:R-:W-:-:S04]  /*0550*/  IMAD.WIDE R20, R29, 0x4, R12 ;  /* 0x000000041d147825 */ /* 0x001fc800078e020c */
[----:B--2---:R-:W-:-:S06]  /*0560*/  IMAD.WIDE R10, R11, 0x4, R12 ;  /* 0x000000040b0a7825 */ /* 0x004fcc00078e020c */
[----:B------:R-:W2:Y:S04]  /*0570*/  LDG.E R11, desc[UR6][R10.64] ;  /* 0x000000060a0b7981 */ /* 0x000ea8000c1e1900 */
[----:B------:R0:W2:Y:S02]  /*0580*/  LDG.E R10, desc[UR6][R20.64] ;  /* 0x00000006140a7981 */ /* 0x0000a4000c1e1900 */
[--C-:B0-----:R-:W-:Y:S02]  /*0590*/  IMAD.WIDE R20, R23, 0x4, R12.reuse ;  /* 0x0000000417147825 */ /* 0x101fe400078e020c */
[----:B------:R-:W2:Y:S02]  /*05a0*/  LDG.E R23, desc[UR6][R16.64+0x18] ;  /* 0x0000180610177981 */ /* 0x000ea4000c1e1900 */
[----:B------:R-:W-:-:S02]  /*05b0*/  IMAD.WIDE R18, R19, 0x4, R12 ;  /* 0x0000000413127825 */ /* 0x000fc400078e020c */
[----:B------:R-:W2:Y:S04]  /*05c0*/  LDG.E R20, desc[UR6][R20.64] ;  /* 0x0000000614147981 */ /* 0x000ea8000c1e1900 */
[----:B------:R2:W2:Y:S04]  /*05d0*/  LDG.E R29, desc[UR6][R18.64] ;  /* 0x00000006121d7981 */ /* 0x0004a8000c1e1900 */
[----:B------:R-:W2:Y:S01]  /*05e0*/  LDG.E R17, desc[UR6][R16.64+0x1c] ;  /* 0x00001c0610117981 */ /* 0x000ea2000c1e1900 */
[----:B---3--:R-:W-:Y:S02]  /*05f0*/  ISETP.NE.AND P2, PT, R22, RZ, PT ;  /* 0x000000ff1600720c */ /* 0x008fe40003f45270 */
[----:B----4-:R-:W-:-:S02]  /*0600*/  ISETP.NE.AND P3, PT, R9, RZ, PT ;  /* 0x000000ff0900720c */ /* 0x010fc40003f65270 */
[----:B------:R-:W-:-:S09]  /*0610*/  IADD3 R9, PT, PT, R8, 0x1, RZ ;  /* 0x0000000108097810 */ /* 0x000fd20007ffe0ff */
[----:B------:R-:W-:-:S05]  /*0620*/  @P2 IMAD.MOV R9, RZ, RZ, R8 ;  /* 0x000000ffff092224 */ /* 0x000fca00078e0208 */
[----:B------:R-:W-:Y:S02]  /*0630*/  IADD3 R8, PT, PT, R9, 0x1, RZ ;  /* 0x0000000109087810 */ /* 0x000fe40007ffe0ff */
[----:B------:R-:W-:Y:S01]  /*0640*/  ISETP.NE.AND P2, PT, R28, RZ, PT ;  /* 0x000000ff1c00720c */ /* 0x000fe20003f45270 */
[----:B------:R-:W-:Y:S01]  /*0650*/  @P3 IMAD.MOV R8, RZ, RZ, R9 ;  /* 0x000000ffff083224 */ /* 0x000fe200078e0209 */
[----:B------:R-:W-:Y:S01]  /*0660*/  ISETP.NE.AND P3, PT, R27, RZ, PT ;  /* 0x000000ff1b00720c */ /* 0x000fe20003f65270 */
[----:B--2---:R-:W-:-:S06]  /*0670*/  IMAD.WIDE R18, R23, 0x4, R12 ;  /* 0x0000000417127825 */ /* 0x004fcc00078e020c */
[----:B------:R-:W2:Y:S01]  /*0680*/  LDG.E R18, desc[UR6][R18.64] ;  /* 0x0000000612127981 */ /* 0x000ea2000c1e1900 */
[----:B------:R-:W-:-:S06]  /*0690*/  IMAD.WIDE R22, R17, 0x4, R12 ;  /* 0x0000000411167825 */ /* 0x000fcc00078e020c */
[----:B------:R-:W3:Y:S01]  /*06a0*/  LDG.E R22, desc[UR6][R22.64] ;  /* 0x0000000616167981 */ /* 0x000ee2000c1e1900 */
[----:B------:R-:W-:Y:S01]  /*06b0*/  IADD3 R9, PT, PT, R8, 0x1, RZ ;  /* 0x0000000108097810 */ /* 0x000fe20007ffe0ff */
[----:B------:R-:W-:Y:S01]  /*06c0*/  @P2 IMAD.MOV R9, RZ, RZ, R8 ;  /* 0x000000ffff092224 */ /* 0x000fe200078e0208 */
[----:B------:R-:W-:-:S04]  /*06d0*/  ISETP.NE.AND P2, PT, R26, RZ, PT ;  /* 0x000000ff1a00720c */ /* 0x000fc80003f45270 */
[----:B------:R-:W-:Y:S01]  /*06e0*/  IADD3 R8, PT, PT, R9, 0x1, RZ ;  /* 0x0000000109087810 */ /* 0x000fe20007ffe0ff */
[----:B------:R-:W-:Y:S01]  /*06f0*/  @P3 IMAD.MOV R8, RZ, RZ, R9 ;  /* 0x000000ffff083224 */ /* 0x000fe200078e0209 */
[----:B------:R-:W-:-:S04]  /*0700*/  ISETP.NE.AND P3, PT, R25, RZ, PT ;  /* 0x000000ff1900720c */ /* 0x000fc80003f65270 */
[----:B------:R-:W-:-:S03]  /*0710*/  IADD3 R9, PT, PT, R8, 0x1, RZ ;  /* 0x0000000108097810 */ /* 0x000fc60007ffe0ff */
        /* <DEDUP_REMOVED lines=15> */
[----:B------:R-:W-:Y:S02]  /*0810*/  @P3 IMAD.MOV R8, RZ, RZ, R9 ;  /* 0x000000ffff083224 */ /* 0x000fe400078e0209 */
[----:B------:R-:W-:-:S03]  /*0820*/  VIADD R7, R7, 0x10 ;  /* 0x0000001007077836 */ /* 0x000fc60000000000 */
[----:B------:R-:W-:-:S03]  /*0830*/  IADD3 R9, PT, PT, R8, 0x1, RZ ;  /* 0x0000000108097810 */ /* 0x000fc60007ffe0ff */
[----:B------:R-:W-:-:S05]  /*0840*/  @P2 IMAD.MOV R9, RZ, RZ, R8 ;  /* 0x000000ffff092224 */ /* 0x000fca00078e0208 */
[----:B------:R-:W-:Y:S02]  /*0850*/  IADD3 R10, PT, PT, R9, 0x1, RZ ;  /* 0x00000001090a7810 */ /* 0x000fe40007ffe0ff */
[----:B------:R-:W-:Y:S02]  /*0860*/  IADD3 R4, PT, PT, R4, 0x10, RZ ;  /* 0x0000001004047810 */ /* 0x000fe40007ffe0ff */
[----:B--2---:R-:W-:-:S13]  /*0870*/  ISETP.NE.AND P3, PT, R18, RZ, PT ;  /* 0x000000ff1200720c */ /* 0x004fda0003f65270 */
[----:B------:R-:W-:Y:S02]  /*0880*/  @P3 IADD3 R10, PT, PT, R9, RZ, RZ ;  /* 0x000000ff090a3210 */ /* 0x000fe40007ffe0ff */
[----:B------:R-:W-:Y:S02]  /*0890*/  ISETP.NE.AND P3, PT, R7, RZ, PT ;  /* 0x000000ff0700720c */ /* 0x000fe40003f65270 */
[----:B---3--:R-:W-:Y:S01]  /*08a0*/  ISETP.NE.AND P2, PT, R22, RZ, PT ;  /* 0x000000ff1600720c */ /* 0x008fe20003f45270 */
[----:B------:R-:W-:-:S12]  /*08b0*/  VIADD R8, R10, 0x1 ;  /* 0x000000010a087836 */ /* 0x000fd80000000000 */
[----:B------:R-:W-:Y:S01]  /*08c0*/  @P2 IMAD.MOV R8, RZ, RZ, R10 ;  /* 0x000000ffff082224 */ /* 0x000fe200078e020a */
[----:B------:R-:W-:Y:S06]  /*08d0*/  @P3 BRA `(.L_x_224) ;  /* 0xfffffff8006c3947 */ /* 0x000fec000383ffff */
.L_x_223:
[----:B------:R-:W-:Y:S05]  /*08e0*/  BSYNC.RECONVERGENT B1 ;  /* 0x0000000000017941 */ /* 0x000fea0003800200 */
.L_x_222:
[----:B------:R-:W-:Y:S05]  /*08f0*/  @!P1 BRA `(.L_x_221) ;  /* 0x0000000400a89947 */ /* 0x000fea0003800000 */
[----:B------:R-:W-:Y:S01]  /*0900*/  ISETP.GE.U32.AND P2, PT, R6, 0x8, PT ;  /* 0x000000080600780c */ /* 0x000fe20003f46070 */
[----:B------:R-:W-:Y:S01]  /*0910*/  BSSY.RECONVERGENT B1, `(.L_x_225) ;  /* 0x0000037000017945 */ /* 0x000fe20003800200 */
[----:B------:R-:W-:-:S04]  /*0920*/  LOP3.LUT R26, R5, 0x7, RZ, 0xc0, !PT ;  /* 0x00000007051a7812 */ /* 0x000fc800078ec0ff */
[----:B------:R-:W-:-:S07]  /*0930*/  ISETP.NE.AND P1, PT, R26, RZ, PT ;  /* 0x000000ff1a00720c */ /* 0x000fce0003f25270 */
[----:B------:R-:W-:Y:S06]  /*0940*/  @!P2 BRA `(.L_x_226) ;  /* 0x0000000000cca947 */ /* 0x000fec0003800000 */
[----:B------:R-:W0:Y:S02]  /*0950*/  LDC.64 R20, c[0x0][0x390] ;  /* 0x0000e400ff147b82 */ /* 0x000e240000000a00 */
[----:B0-----:R-:W-:-:S05]  /*0960*/  IMAD.WIDE R20, R4, 0x4, R20 ;  /* 0x0000000404147825 */ /* 0x001fca00078e0214 */
[----:B------:R-:W2:Y:S04]  /*0970*/  LDG.E R23, desc[UR6][R20.64] ;  /* 0x0000000614177981 */ /* 0x000ea8000c1e1900 */
[----:B------:R-:W3:Y:S04]  /*0980*/  LDG.E R25, desc[UR6][R20.64+0x4] ;  /* 0x0000040614197981 */ /* 0x000ee8000c1e1900 */
[----:B------:R-:W4:Y:S04]  /*0990*/  LDG.E R7, desc[UR6][R20.64+0x8] ;  /* 0x0000080614077981 */ /* 0x000f28000c1e1900 */
[----:B------:R-:W4:Y:S04]  /*09a0*/  LDG.E R11, desc[UR6][R20.64+0xc] ;  /* 0x00000c06140b7981 */ /* 0x000f28000c1e1900 */
[----:B------:R-:W4:Y:S04]  /*09b0*/  LDG.E R15, desc[UR6][R20.64+0x10] ;  /* 0x00001006140f7981 */ /* 0x000f28000c1e1900 */
[----:B------:R-:W4:Y:S04]  /*09c0*/  LDG.E R19, desc[UR6][R20.64+0x14] ;  /* 0x0000140614137981 */ /* 0x000f28000c1e1900 */
[----:B------:R-:W4:Y:S04]  /*09d0*/  LDG.E R9, desc[UR6][R20.64+0x18] ;  /* 0x0000180614097981 */ /* 0x000f28000c1e1900 */
[----:B------:R0:W4:Y:S01]  /*09e0*/  LDG.E R17, desc[UR6][R20.64+0x1c] ;  /* 0x00001c0614117981 */ /* 0x000122000c1e1900 */
[----:B--2---:R-:W-:-:S04]  /*09f0*/  IMAD.WIDE R22, R23, 0x4, R12 ;  /* 0x0000000417167825 */ /* 0x004fc800078e020c */
[--C-:B---3--:R-:W-:Y:S01]  /*0a00*/  IMAD.WIDE R24, R25, 0x4, R12.reuse ;  /* 0x0000000419187825 */ /* 0x108fe200078e020c */
[----:B------:R1:W2:Y:S03]  /*0a10*/  LDG.E R16, desc[UR6][R22.64] ;  /* 0x0000000616107981 */ /* 0x0002a6000c1e1900 */
[--C-:B----4-:R-:W-:Y:S02]  /*0a20*/  IMAD.WIDE R6, R7, 0x4, R12.reuse ;  /* 0x0000000407067825 */ /* 0x110fe400078e020c */
[----:B------:R-:W3:Y:S02]  /*0a30*/  LDG.E R24, desc[UR6][R24.64] ;  /* 0x0000000618187981 */ /* 0x000ee4000c1e1900 */
[--C-:B------:R-:W-:Y:S02]  /*0a40*/  IMAD.WIDE R10, R11, 0x4, R12.reuse ;  /* 0x000000040b0a7825 */ /* 0x100fe400078e020c */
[----:B------:R4:W3:Y:S02]  /*0a50*/  LDG.E R6, desc[UR6][R6.64] ;  /* 0x0000000606067981 */ /* 0x0008e4000c1e1900 */
[----:B------:R-:W-:-:S02]  /*0a60*/  IMAD.WIDE R14, R15, 0x4, R12 ;  /* 0x000000040f0e7825 */ /* 0x000fc400078e020c */
[----:B------:R-:W3:Y:S02]  /*0a70*/  LDG.E R10, desc[UR6][R10.64] ;  /* 0x000000060a0a7981 */ /* 0x000ee4000c1e1900 */
[--C-:B------:R-:W-:Y:S02]  /*0a80*/  IMAD.WIDE R18, R19, 0x4, R12.reuse ;  /* 0x0000000413127825 */ /* 0x100fe400078e020c */
[----:B------:R-:W3:Y:S02]  /*0a90*/  LDG.E R14, desc[UR6][R14.64] ;  /* 0x000000060e0e7981 */ /* 0x000ee4000c1e1900 */
[--C-:B0-----:R-:W-:Y:S02]  /*0aa0*/  IMAD.WIDE R20, R9, 0x4, R12.reuse ;  /* 0x0000000409147825 */ /* 0x101fe400078e020c */
[----:B------:R-:W3:Y:S02]  /*0ab0*/  LDG.E R18, desc[UR6][R18.64] ;  /* 0x0000000612127981 */ /* 0x000ee4000c1e1900 */
[----:B-1----:R-:W-:-:S02]  /*0ac0*/  IMAD.WIDE R22, R17, 0x4, R12 ;  /* 0x0000000411167825 */ /* 0x002fc400078e020c */
[----:B------:R-:W3:Y:S04]  /*0ad0*/  LDG.E R20, desc[UR6][R20.64] ;  /* 0x0000000614147981 */ /* 0x000ee8000c1e1900 */
[----:B------:R-:W3:Y:S01]  /*0ae0*/  LDG.E R22, desc[UR6][R22.64] ;  /* 0x0000000616167981 */ /* 0x000ee2000c1e1900 */
[----:B----4-:R-:W-:Y:S01]  /*0af0*/  IADD3 R7, PT, PT, R8, 0x1, RZ ;  /* 0x0000000108077810 */ /* 0x010fe20007ffe0ff */
[----:B------:R-:W-:Y:S01]  /*0b00*/  VIADD R4, R4, 0x8 ;  /* 0x0000000804047836 */ /* 0x000fe20000000000 */
[----:B--2---:R-:W-:Y:S02]  /*0b10*/  ISETP.NE.AND P3, PT, R16, RZ, PT ;  /* 0x000000ff1000720c */ /* 0x004fe40003f65270 */
[----:B---3--:R-:W-:-:S11]  /*0b20*/  ISETP.NE.AND P2, PT, R24, RZ, PT ;  /* 0x000000ff1800720c */ /* 0x008fd60003f45270 */
        /* <DEDUP_REMOVED lines=18> */
[----:B------:R-:W-:-:S05]  /*0c50*/  @P3 IMAD.MOV R7, RZ, RZ, R6 ;  /* 0x000000ffff073224 */ /* 0x000fca00078e0206 */
[C---:B------:R-:W-:Y:S02]  /*0c60*/  IADD3 R8, PT, PT, R7.reuse, 0x1, RZ ;  /* 0x0000000107087810 */ /* 0x040fe40007ffe0ff */
[----:B------:R-:W-:-:S07]  /*0c70*/  @P2 IADD3 R8, PT, PT, R7, RZ, RZ ;  /* 0x000000ff07082210 */ /* 0x000fce0007ffe0ff */
.L_x_226:
[----:B------:R-:W-:Y:S05]  /*0c80*/  BSYNC.RECONVERGENT B1 ;  /* 0x0000000000017941 */ /* 0x000fea0003800200 */
.L_x_225:
        /* <DEDUP_REMOVED lines=11> */
[----:B------:R-:W4:Y:S01]  /*0d40*/  LDG.E R19, desc[UR6][R6.64+0xc] ;  /* 0x00000c0606137981 */ /* 0x000f22000c1e1900 */
[----:B--2---:R-:W-:-:S04]  /*0d50*/  IMAD.WIDE R10, R11, 0x4, R12 ;  /* 0x000000040b0a7825 */ /* 0x004fc800078e020c */
[--C-:B---3--:R-:W-:Y:S02]  /*0d60*/  IMAD.WIDE R14, R15, 0x4, R12.reuse ;  /* 0x000000040f0e7825 */ /* 0x108fe400078e020c */
[----:B------:R-:W2:Y:S02]  /*0d70*/  LDG.E R10, desc[UR6][R10.64] ;  /* 0x000000060a0a7981 */ /* 0x000ea4000c1e1900 */
[--C-:B----4-:R-:W-:Y:S02]  /*0d80*/  IMAD.WIDE R16, R17, 0x4, R12.reuse ;  /* 0x0000000411107825 */ /* 0x110fe400078e020c */
[----:B------:R-:W3:Y:S02]  /*0d90*/  LDG.E R14, desc[UR6][R14.64] ;  /* 0x000000060e0e7981 */ /* 0x000ee4000c1e1900 */
[----:B------:R-:W-:Y:S02]  /*0da0*/  IMAD.WIDE R18, R19, 0x4, R12 ;  /* 0x0000000413127825 */ /* 0x000fe400078e020c */
[----:B------:R-:W4:Y:S04]  /*0db0*/  LDG.E R16, desc[UR6][R16.64] ;  /* 0x0000000610107981 */ /* 0x000f28000c1e1900 */
[----:B------:R-:W4:Y:S01]  /*0dc0*/  LDG.E R18, desc[UR6][R18.64] ;  /* 0x0000000612127981 */ /* 0x000f22000c1e1900 */
[----:B------:R-:W-:Y:S01]  /*0dd0*/  VIADD R6, R8, 0x1 ;  /* 0x0000000108067836 */ /* 0x000fe20000000000 */
[----:B------:R-:W-:-:S02]  /*0de0*/  IADD3 R4, PT, PT, R4, 0x4, RZ ;  /* 0x0000000404047810 */ /* 0x000fc40007ffe0ff */
[----:B--2---:R-:W-:Y:S02]  /*0df0*/  ISETP.NE.AND P3, PT, R10, RZ, PT ;  /* 0x000000ff0a00720c */ /* 0x004fe40003f65270 */
[----:B---3--:R-:W-:-:S11]  /*0e00*/  ISETP.NE.AND P2, PT, R14, RZ, PT ;  /* 0x000000ff0e00720c */ /* 0x008fd60003f45270 */
[----:B------:R-:W-:Y:S02]  /*0e10*/  @P3 IADD3 R6, PT, PT, R8, RZ, RZ ;  /* 0x000000ff08063210 */ /* 0x000fe40007ffe0ff */
[----:B----4-:R-:W-:-:S03]  /*0e20*/  ISETP.NE.AND P3, PT, R16, RZ, PT ;  /* 0x000000ff1000720c */ /* 0x010fc60003f65270 */
[C---:B------:R-:W-:Y:S01]  /*0e30*/  VIADD R7, R6.reuse, 0x1 ;  /* 0x0000000106077836 */ /* 0x040fe20000000000 */
[----:B------:R-:W-:Y:S02]  /*0e40*/  @P2 IADD3 R7, PT, PT, R6, RZ, RZ ;  /* 0x000000ff06072210 */ /* 0x000fe40007ffe0ff */
[----:B------:R-:W-:-:S03]  /*0e50*/  ISETP.NE.AND P2, PT, R18, RZ, PT ;  /* 0x000000ff1200720c */ /* 0x000fc60003f45270 */
[----:B------:R-:W-:-:S04]  /*0e60*/  VIADD R6, R7, 0x1 ;  /* 0x0000000107067836 */ /* 0x000fc80000000000 */
[----:B------:R-:W-:-:S05]  /*0e70*/  @P3 IADD3 R6, PT, PT, R7, RZ, RZ ;  /* 0x000000ff07063210 */ /* 0x000fca0007ffe0ff */
[----:B------:R-:W-:Y:S02]  /*0e80*/  VIADD R8, R6, 0x1 ;  /* 0x0000000106087836 */ /* 0x000fe40000000000 */
[----:B------:R-:W-:-:S07]  /*0e90*/  @P2 IMAD.MOV R8, RZ, RZ, R6 ;  /* 0x000000ffff082224 */ /* 0x000fce00078e0206 */
.L_x_228:
[----:B------:R-:W-:Y:S05]  /*0ea0*/  BSYNC.RECONVERGENT B1 ;  /* 0x0000000000017941 */ /* 0x000fea0003800200 */
.L_x_227:
[----:B------:R-:W-:Y:S05]  /*0eb0*/  @!P1 BRA `(.L_x_221) ;  /* 0x0000000000389947 */ /* 0x000fea0003800000 */
[----:B------:R-:W0:Y:S01]  /*0ec0*/  LDC.64 R14, c[0x0][0x390] ;  /* 0x0000e400ff0e7b82 */ /* 0x000e220000000a00 */
[----:B------:R-:W-:-:S07]  /*0ed0*/  IADD3 R5, PT, PT, -R5, RZ, RZ ;  /* 0x000000ff05057210 */ /* 0x000fce0007ffe1ff */
.L_x_229:
[----:B0-----:R-:W-:-:S06]  /*0ee0*/  IMAD.WIDE R6, R4, 0x4, R14 ;  /* 0x0000000404067825 */ /* 0x001fcc00078e020e */
[----:B------:R-:W2:Y:S02]  /*0ef0*/  LDG.E R7, desc[UR6][R6.64] ;  /* 0x0000000606077981 */ /* 0x000ea4000c1e1900 */
[----:B--2---:R-:W-:-:S06]  /*0f00*/  IMAD.WIDE R10, R7, 0x4, R12 ;  /* 0x00000004070a7825 */ /* 0x004fcc00078e020c */
[----:B------:R-:W2:Y:S01]  /*0f10*/  LDG.E R10, desc[UR6][R10.64] ;  /* 0x000000060a0a7981 */ /* 0x000ea2000c1e1900 */
[----:B------:R-:W-:Y:S01]  /*0f20*/  VIADD R5, R5, 0x1 ;  /* 0x0000000105057836 */ /* 0x000fe20000000000 */
[----:B------:R-:W-:Y:S02]  /*0f30*/  IADD3 R9, PT, PT, R8, 0x1, RZ ;  /* 0x0000000108097810 */ /* 0x000fe40007ffe0ff */
[----:B------:R-:W-:Y:S02]  /*0f40*/  IADD3 R4, PT, PT, R4, 0x1, RZ ;  /* 0x0000000104047810 */ /* 0x000fe40007ffe0ff */
[----:B------:R-:W-:Y:S02]  /*0f50*/  ISETP.NE.AND P2, PT, R5, RZ, PT ;  /* 0x000000ff0500720c */ /* 0x000fe40003f45270 */
[----:B--2---:R-:W-:-:S13]  /*0f60*/  ISETP.NE.AND P1, PT, R10, RZ, PT ;  /* 0x000000ff0a00720c */ /* 0x004fda0003f25270 */
[----:B------:R-:W-:-:S04]  /*0f70*/  @P1 IMAD.MOV R9, RZ, RZ, R8 ;  /* 0x000000ffff091224 */ /* 0x000fc800078e0208 */
[----:B------:R-:W-:Y:S01]  /*0f80*/  IMAD.MOV.U32 R8, RZ, RZ, R9 ;  /* 0x000000ffff087224 */ /* 0x000fe200078e0009 */
[----:B------:R-:W-:Y:S06]  /*0f90*/  @P2 BRA `(.L_x_229) ;  /* 0xfffffffc00d02947 */ /* 0x000fec000383ffff */
.L_x_221:
[----:B------:R-:W-:Y:S05]  /*0fa0*/  BSYNC.RECONVERGENT B0 ;  /* 0x0000000000007941 */ /* 0x000fea0003800200 */
.L_x_220:
[----:B------:R-:W-:Y:S01]  /*0fb0*/  VOTE.ANY R6, PT, PT ;  /* 0x0000000000067806 */ /* 0x000fe200038e0100 */
[----:B------:R-:W0:Y:S03]  /*0fc0*/  LDC.64 R4, c[0x0][0x3b8] ;  /* 0x0000ee00ff047b82 */ /* 0x000e260000000a00 */
[----:B------:R-:W-:-:S05]  /*0fd0*/  ISETP.EQ.U32.AND P1, PT, R6, -0x1, PT ;  /* 0xffffffff0600780c */ /* 0x000fca0003f22070 */
[----:B------:R-:W1:Y:S08]  /*0fe0*/  LDC.64 R6, c[0x0][0x3a8] ;  /* 0x0000ea00ff067b82 */ /* 0x000e700000000a00 */
[----:B0-----:R0:W5:Y:S02]  /*0ff0*/  @!P1 ATOMG.E.ADD.STRONG.GPU PT, R9, desc[UR6][R4.64], R8 ;  /* 0x80000008040999a8 */ /* 0x00116400081ef106 */
[----:B-1---5:R-:W-:Y:S01]  /*1000*/  IMAD.WIDE R6, R2, 0x4, R6 ;  /* 0x0000000402067825 */ /* 0x022fe200078e0206 */
[----:B------:R-:W-:Y:S06]  /*1010*/  @!P1 BRA `(.L_x_230) ;  /* 0x0000000000449947 */ /* 0x000fec0003800000 */
[----:B------:R-:W1:Y:S01]  /*1020*/  SHFL.UP P1, R9, R8, 0x1, RZ ;  /* 0x0420000008097989 */ /* 0x000e6200000200ff */
[----:B------:R-:W-:Y:S01]  /*1030*/  MOV R11, R8 ;  /* 0x00000008000b7202 */ /* 0x000fe20000000f00 */
[----:B-1----:R-:W-:Y:S02]  /*1040*/  @P1 IMAD.IADD.U32 R11, R8, 0x1, R9 ;  /* 0x00000001080b1824 */ /* 0x002fe400078e0009 */
[----:B------:R-:W1:Y:S03]  /*1050*/  S2R R9, SR_LANEID ;  /* 0x0000000000097919 */ /* 0x000e660000000000 */
[----:B------:R-:W2:Y:S02]  /*1060*/  SHFL.UP P1, R2, R11, 0x2, RZ ;  /* 0x044000000b027989 */ /* 0x000ea400000200ff */
[----:B--2---:R-:W-:Y:S02]  /*1070*/  @P1 IADD3 R11, PT, PT, R11, R2, RZ ;  /* 0x000000020b0b1210 */ /* 0x004fe40007ffe0ff */
[----:B-1----:R-:W-:-:S03]  /*1080*/  ISETP.EQ.U32.AND P2, PT, R9, 0x1f, PT ;  /* 0x0000001f0900780c */ /* 0x002fc60003f42070 */
[----:B------:R-:W1:Y:S02]  /*1090*/  SHFL.UP P1, R2, R11, 0x4, RZ ;  /* 0x048000000b027989 */ /* 0x000e6400000200ff */
[----:B-1----:R-:W-:-:S05]  /*10a0*/  @P1 IMAD.IADD.U32 R11, R11, 0x1, R2 ;  /* 0x000000010b0b1824 */ /* 0x002fca00078e0002 */
[----:B------:R-:W1:Y:S02]  /*10b0*/  SHFL.UP P1, R2, R11, 0x8, RZ ;  /* 0x050000000b027989 */ /* 0x000e6400000200ff */
[----:B-1----:R-:W-:-:S05]  /*10c0*/  @P1 IADD3 R11, PT, PT, R11, R2, RZ ;  /* 0x000000020b0b1210 */ /* 0x002fca0007ffe0ff */
[----:B------:R-:W1:Y:S02]  /*10d0*/  SHFL.UP P1, R2, R11, 0x10, RZ ;  /* 0x060000000b027989 */ /* 0x000e6400000200ff */
[----:B-1----:R-:W-:-:S05]  /*10e0*/  @P1 IMAD.IADD.U32 R11, R11, 0x1, R2 ;  /* 0x000000010b0b1824 */ /* 0x002fca00078e0002 */
[----:B0-----:R-:W2:Y:S04]  /*10f0*/  @P2 ATOMG.E.ADD.STRONG.GPU PT, R4, desc[UR6][R4.64], R11 ;  /* 0x8000000b040429a8 */ /* 0x001ea800081ef106 */
[----:B------:R-:W-:Y:S04]  /*1100*/  SHFL.UP P1, R2, R11, 0x1, RZ ;  /* 0x042000000b027989 */ /* 0x000fe800000200ff */
[----:B--2---:R-:W0:Y:S02]  /*1110*/  SHFL.IDX PT, R9, R4, 0x1f, 0x1f ;  /* 0x03e01f0004097f89 */ /* 0x004e2400000e0000 */
[----:B0-----:R-:W-:-:S07]  /*1120*/  @P1 IADD3 R9, PT, PT, R9, R2, RZ ;  /* 0x0000000209091210 */ /* 0x001fce0007ffe0ff */
.L_x_230:
[----:B------:R1:W-:Y:S01]  /*1130*/  STG.E desc[UR6][R6.64], R9 ;  /* 0x0000000906007986 */ /* 0x0003e2000c101906 */
[----:B------:R-:W-:Y:S05]  /*1140*/  @P0 EXIT ;  /* 0x000000000000094d */ /* 0x000fea0003800000 */
[----:B0-----:R-:W-:Y:S01]  /*1150*/  IMAD.IADD R8, R3, 0x1, -R0 ;  /* 0x0000000103087824 */ /* 0x001fe200078e0a00 */
[----:B------:R-:W-:Y:S01]  /*1160*/  IADD3 R2, PT, PT, R0, -R3, RZ ;  /* 0x8000000300027210 */ /* 0x000fe20007ffe0ff */
[----:B------:R-:W-:Y:S03]  /*1170*/  BSSY.RECONVERGENT B0, `(.L_x_231) ;  /* 0x0000019000007945 */ /* 0x000fe60003800200 */
[----:B------:R-:W-:Y:S02]  /*1180*/  LOP3.LUT P0, R8, R8, 0x3, RZ, 0xc0, !PT ;  /* 0x0000000308087812 */ /* 0x000fe4000780c0ff */
[----:B------:R-:W-:Y:S01]  /*1190*/  ISETP.GT.U32.AND P1, PT, R2, -0x4, PT ;  /* 0xfffffffc0200780c */ /* 0x000fe20003f24070 */
[----:B------:R-:W-:-:S10]  /*11a0*/  IMAD.MOV.U32 R2, RZ, RZ, R9 ;  /* 0x000000ffff027224 */ /* 0x000fd400078e0009 */
[----:B------:R-:W-:Y:S05]  /*11b0*/  @!P0 BRA `(.L_x_232) ;  /* 0x0000000000508947 */ /* 0x000fea0003800000 */
[----:B------:R-:W0:Y:S01]  /*11c0*/  LDC.64 R4, c[0x0][0x390] ;  /* 0x0000e400ff047b82 */ /* 0x000e220000000a00 */
[----:B------:R-:W-:-:S07]  /*11d0*/  IADD3 R16, PT, PT, -R8, RZ, RZ ;  /* 0x000000ff08107210 */ /* 0x000fce0007ffe1ff */
[----:B-1----:R-:W1:Y:S02]  /*11e0*/  LDC.64 R6, c[0x0][0x398] ;  /* 0x0000e600ff067b82 */ /* 0x002e640000000a00 */
.L_x_233:
[----:B0-----:R-:W-:-:S06]  /*11f0*/  IMAD.WIDE R8, R0, 0x4, R4 ;  /* 0x0000000400087825 */ /* 0x001fcc00078e0204 */
[----:B------:R-:W1:Y:S02]  /*1200*/  LDG.E R9, desc[UR6][R8.64] ;  /* 0x0000000608097981 */ /* 0x000e64000c1e1900 */
[----:B-1----:R-:W-:-:S06]  /*1210*/  IMAD.WIDE R10, R9, 0x4, R6 ;  /* 0x00000004090a7825 */ /* 0x002fcc00078e0206 */
[----:B--2---:R-:W2:Y:S02]  /*1220*/  LDG.E R10, desc[UR6][R10.64] ;  /* 0x000000060a0a7981 */ /* 0x004ea4000c1e1900 */
[----:B--2---:R-:W-:-:S13]  /*1230*/  ISETP.NE.AND P0, PT, R10, RZ, PT ;  /* 0x000000ff0a00720c */ /* 0x004fda0003f05270 */
[----:B------:R-:W0:Y:S08]  /*1240*/  @!P0 LDC.64 R12, c[0x0][0x3a0] ;  /* 0x0000e800ff0c8b82 */ /* 0x000e300000000a00 */
[----:B------:R-:W1:Y:S01]  /*1250*/  @!P0 LDC.64 R14, c[0x0][0x3b0] ;  /* 0x0000ec00ff0e8b82 */ /* 0x000e620000000a00 */
[----:B0-----:R-:W-:-:S06]  /*1260*/  @!P0 IMAD.WIDE R12, R9, 0x4, R12 ;  /* 0x00000004090c8825 */ /* 0x001fcc00078e020c */
[----:B------:R-:W2:Y:S01]  /*1270*/  @!P0 LDG.E R13, desc[UR6][R12.64] ;  /* 0x000000060c0d8981 */ /* 0x000ea2000c1e1900 */
[----:B------:R-:W-:Y:S01]  /*1280*/  VIADD R16, R16, 0x1 ;  /* 0x0000000110107836 */ /* 0x000fe20000000000 */
[C---:B------:R-:W-:Y:S01]  /*1290*/  @!P0 IADD3 R8, PT, PT, R2.reuse, 0x1, RZ ;  /* 0x0000000102088810 */ /* 0x040fe20007ffe0ff */
[----:B-1----:R-:W-:Y:S01]  /*12a0*/  @!P0 IMAD.WIDE R14, R2, 0x4, R14 ;  /* 0x00000004020e8825 */ /* 0x002fe200078e020e */
[----:B------:R-:W-:Y:S02]  /*12b0*/  IADD3 R0, PT, PT, R0, 0x1, RZ ;  /* 0x0000000100007810 */ /* 0x000fe40007ffe0ff */
[----:B------:R-:W-:Y:S01]  /*12c0*/  ISETP.NE.AND P2, PT, R16, RZ, PT ;  /* 0x000000ff1000720c */ /* 0x000fe20003f45270 */
[----:B------:R-:W-:Y:S01]  /*12d0*/  @!P0 IMAD.MOV.U32 R2, RZ, RZ, R8 ;  /* 0x000000ffff028224 */ /* 0x000fe200078e0008 */
[----:B--2---:R2:W-:Y:S11]  /*12e0*/  @!P0 STG.E desc[UR6][R14.64], R13 ;  /* 0x0000000d0e008986 */ /* 0x0045f6000c101906 */
[----:B------:R-:W-:Y:S05]  /*12f0*/  @P2 BRA `(.L_x_233) ;  /* 0xfffffffc00bc2947 */ /* 0x000fea000383ffff */
.L_x_232:
[----:B------:R-:W-:Y:S05]  /*1300*/  BSYNC.RECONVERGENT B0 ;  /* 0x0000000000007941 */ /* 0x000fea0003800200 */
.L_x_231:
[----:B------:R-:W-:Y:S05]  /*1310*/  @P1 EXIT ;  /* 0x000000000000194d */ /* 0x000fea0003800000 */
[----:B------:R-:W0:Y:S01]  /*1320*/  LDCU.64 UR4, c[0x0][0x390] ;  /* 0x00007200ff0477ac */ /* 0x000e220008000a00 */
[----:B------:R-:W-:Y:S01]  /*1330*/  IMAD.IADD R3, R0, 0x1, -R3 ;  /* 0x0000000100037824 */ /* 0x000fe200078e0a03 */
[----:B0-----:R-:W-:-:S04]  /*1340*/  UIADD3 UR4, UP0, UPT, UR4, 0x8, URZ ;  /* 0x0000000804047890 */ /* 0x001fc8000ff1e0ff */
[----:B------:R-:W-:-:S12]  /*1350*/  UIADD3.X UR5, UPT, UPT, URZ, UR5, URZ, UP0, !UPT ;  /* 0x00000005ff057290 */ /* 0x000fd800087fe4ff */
.L_x_234:
[----:B-1----:R-:W-:Y:S01]  /*1360*/  MOV R6, UR4 ;  /* 0x0000000400067c02 */ /* 0x002fe20008000f00 */
[----:B------:R-:W-:Y:S01]  /*1370*/  IMAD.U32 R7, RZ, RZ, UR5 ;  /* 0x00000005ff077e24 */ /* 0x000fe2000f8e00ff */
[----:B------:R-:W0:Y:S03]  /*1380*/  LDC.64 R4, c[0x0][0x398] ;  /* 0x0000e600ff047b82 */ /* 0x000e260000000a00 */
[----:B------:R-:W-:-:S05]  /*1390*/  IMAD.WIDE R6, R0, 0x4, R6 ;  /* 0x0000000400067825 */ /* 0x000fca00078e0206 */
[----:B--23--:R-:W0:Y:S02]  /*13a0*/  LDG.E R13, desc[UR6][R6.64+-0x8] ;  /* 0xfffff806060d7981 */ /* 0x00ce24000c1e1900 */
[----:B0-----:R-:W-:-:S06]  /*13b0*/  IMAD.WIDE R8, R13, 0x4, R4 ;  /* 0x000000040d087825 */ /* 0x001fcc00078e0204 */
[----:B------:R-:W2:Y:S02]  /*13c0*/  LDG.E R8, desc[UR6][R8.64] ;  /* 0x0000000608087981 */ /* 0x000ea4000c1e1900 */
[----:B--2---:R-:W-:-:S13]  /*13d0*/  ISETP.NE.AND P0, PT, R8, RZ, PT ;  /* 0x000000ff0800720c */ /* 0x004fda0003f05270 */
[----:B------:R-:W0:Y:S02]  /*13e0*/  @!P0 LDC.64 R10, c[0x0][0x3a0] ;  /* 0x0000e800ff0a8b82 */ /* 0x000e240000000a00 */
[----:B0-----:R-:W-:-:S06]  /*13f0*/  @!P0 IMAD.WIDE R10, R13, 0x4, R10 ;  /* 0x000000040d0a8825 */ /* 0x001fcc00078e020a */
[----:B------:R-:W0:Y:S01]  /*1400*/  @!P0 LDC.64 R12, c[0x0][0x3b0] ;  /* 0x0000ec00ff0c8b82 */ /* 0x000e220000000a00 */
[----:B------:R-:W2:Y:S01]  /*1410*/  @!P0 LDG.E R17, desc[UR6][R10.64] ;  /* 0x000000060a118981 */ /* 0x000ea2000c1e1900 */
[----:B0-----:R-:W-:-:S05]  /*1420*/  @!P0 IMAD.WIDE R14, R2, 0x4, R12 ;  /* 0x00000004020e8825 */ /* 0x001fca00078e020c */
[----:B--2---:R0:W-:Y:S04]  /*1430*/  @!P0 STG.E desc[UR6][R14.64], R17 ;  /* 0x000000110e008986 */ /* 0x0041e8000c101906 */
[----:B------:R-:W2:Y:S02]  /*1440*/  LDG.E R19, desc[UR6][R6.64+-0x4] ;  /* 0xfffffc0606137981 */ /* 0x000ea4000c1e1900 */
[----:B--2---:R-:W-:-:S06]  /*1450*/  IMAD.WIDE R12, R19, 0x4, R4 ;  /* 0x00000004130c7825 */ /* 0x004fcc00078e0204 */
[----:B------:R-:W2:Y:S02]  /*1460*/  LDG.E R12, desc[UR6][R12.64] ;  /* 0x000000060c0c7981 */ /* 0x000ea4000c1e1900 */
[----:B--2---:R-:W-:-:S13]  /*1470*/  ISETP.NE.AND P1, PT, R12, RZ, PT ;  /* 0x000000ff0c00720c */ /* 0x004fda0003f25270 */
[----:B------:R-:W1:Y:S08]  /*1480*/  @!P1 LDC.64 R8, c[0x0][0x3a0] ;  /* 0x0000e800ff089b82 */ /* 0x000e700000000a00 */
[----:B------:R-:W0:Y:S01]  /*1490*/  @!P1 LDC.64 R10, c[0x0][0x3b0] ;  /* 0x0000ec00ff0a9b82 */ /* 0x000e220000000a00 */
[----:B-1----:R-:W-:-:S05]  /*14a0*/  @!P1 IMAD.WIDE R8, R19, 0x4, R8 ;  /* 0x0000000413089825 */ /* 0x002fca00078e0208 */
[----:B------:R-:W2:Y:S01]  /*14b0*/  @!P1 LDG.E R19, desc[UR6][R8.64] ;  /* 0x0000000608139981 */ /* 0x000ea2000c1e1900 */
[----:B------:R-:W-:-:S05]  /*14c0*/  @!P0 IADD3 R16, PT, PT, R2, 0x1, RZ ;  /* 0x0000000102108810 */ /* 0x000fca0007ffe0ff */
[----:B------:R-:W-:-:S04]  /*14d0*/  @!P0 IMAD.MOV.U32 R2, RZ, RZ, R16 ;  /* 0x000000ffff028224 */ /* 0x000fc800078e0010 */
[----:B0-----:R-:W-:-:S05]  /*14e0*/  @!P1 IMAD.WIDE R14, R2, 0x4, R10 ;  /* 0x00000004020e9825 */ /* 0x001fca00078e020a */
[----:B--2---:R0:W-:Y:S04]  /*14f0*/  @!P1 STG.E desc[UR6][R14.64], R19 ;  /* 0x000000130e009986 */ /* 0x0041e8000c101906 */
[----:B------:R-:W2:Y:S02]  /*1500*/  LDG.E R17, desc[UR6][R6.64] ;  /* 0x0000000606117981 */ /* 0x000ea4000c1e1900 */
[----:B--2---:R-:W-:-:S06]  /*1510*/  IMAD.WIDE R10, R17, 0x4, R4 ;  /* 0x00000004110a7825 */ /* 0x004fcc00078e0204 */
[----:B------:R-:W2:Y:S02]  /*1520*/  LDG.E R10, desc[UR6][R10.64] ;  /* 0x000000060a0a7981 */ /* 0x000ea4000c1e1900 */
[----:B--2---:R-:W-:-:S13]  /*1530*/  ISETP.NE.AND P0, PT, R10, RZ, PT ;  /* 0x000000ff0a00720c */ /* 0x004fda0003f05270 */
[----:B------:R-:W1:Y:S02]  /*1540*/  @!P0 LDC.64 R12, c[0x0][0x3a0] ;  /* 0x0000e800ff0c8b82 */ /* 0x000e640000000a00 */
[----:B-1----:R-:W-:-:S06]  /*1550*/  @!P0 IMAD.WIDE R8, R17, 0x4, R12 ;  /* 0x0000000411088825 */ /* 0x002fcc00078e020c */
[----:B------:R-:W1:Y:S01]  /*1560*/  @!P0 LDC.64 R12, c[0x0][0x3b0] ;  /* 0x0000ec00ff0c8b82 */ /* 0x000e620000000a00 */
[----:B------:R-:W2:Y:S01]  /*1570*/  @!P0 LDG.E R17, desc[UR6][R8.64] ;  /* 0x0000000608118981 */ /* 0x000ea2000c1e1900 */
[----:B------:R-:W-:-:S05]  /*1580*/  @!P1 IADD3 R16, PT, PT, R2, 0x1, RZ ;  /* 0x0000000102109810 */ /* 0x000fca0007ffe0ff */
[----:B------:R-:W-:-:S04]  /*1590*/  @!P1 IMAD.MOV.U32 R2, RZ, RZ, R16 ;  /* 0x000000ffff029224 */ /* 0x000fc800078e0010 */
[----:B-1----:R-:W-:-:S05]  /*15a0*/  @!P0 IMAD.WIDE R12, R2, 0x4, R12 ;  /* 0x00000004020c8825 */ /* 0x002fca00078e020c */
        /* <DEDUP_REMOVED lines=9> */
[----:B0-----:R-:W-:Y:S01]  /*1640*/  @!P0 IADD3 R14, PT, PT, R2, 0x1, RZ ;  /* 0x00000001020e8810 */ /* 0x001fe20007ffe0ff */
[----:B------:R-:W-:Y:S01]  /*1650*/  VIADD R0, R0, 0x4 ;  /* 0x0000000400007836 */ /* 0x000fe20000000000 */
[----:B------:R-:W-:-:S03]  /*1660*/  IADD3 R3, PT, PT, R3, 0x4, RZ ;  /* 0x0000000403037810 */ /* 0x000fc60007ffe0ff */
[----:B------:R-:W-:Y:S01]  /*1670*/  @!P0 IMAD.MOV.U32 R2, RZ, RZ, R14 ;  /* 0x000000ffff028224 */ /* 0x000fe200078e000e */
[----:B------:R-:W-:-:S03]  /*1680*/  ISETP.NE.AND P0, PT, R3, RZ, PT ;  /* 0x000000ff0300720c */ /* 0x000fc60003f05270 */
[C---:B------:R-:W-:Y:S02]  /*1690*/  @!P1 VIADD R4, R2.reuse, 0x1 ;  /* 0x0000000102049836 */ /* 0x040fe40000000000 */
[----:B-1----:R-:W-:-:S03]  /*16a0*/  @!P1 IMAD.WIDE R10, R2, 0x4, R10 ;  /* 0x00000004020a9825 */ /* 0x002fc600078e020a */
[----:B------:R-:W-:Y:S02]  /*16b0*/  @!P1 MOV R2, R4 ;  /* 0x0000000400029202 */ /* 0x000fe40000000f00 */
[----:B--2---:R3:W-:Y:S03]  /*16c0*/  @!P1 STG.E desc[UR6][R10.64], R9 ;  /* 0x000000090a009986 */ /* 0x0047e6000c101906 */
[----:B------:R-:W-:Y:S05]  /*16d0*/  @P0 BRA `(.L_x_234) ;  /* 0xfffffffc00200947 */ /* 0x000fea000383ffff */
[----:B------:R-:W-:Y:S05]  /*16e0*/  EXIT ;  /* 0x000000000000794d */ /* 0x000fea0003800000 */
.L_x_235:
        /* <DEDUP_REMOVED lines=9> */
.L_x_384:


//--------------------- .text._Z15trimGraphKerneliPKiS0_S0_S0_PiS1_S1_S1_iS1_ --------------------------
	.section	.text._Z15trimGraphKerneliPKiS0_S0_S0_PiS1_S1_S1_iS1_,"ax",@progbits
	.align	128
        .global         _Z15trimGraphKerneliPKiS0_S0_S0_PiS1_S1_S1_iS1_
        .type           _Z15trimGraphKerneliPKiS0_S0_S0_PiS1_S1_S1_iS1_,@function
        .size           _Z15trimGraphKerneliPKiS0_S0_S0_PiS1_S1_S1_iS1_,(.L_x_385 - _Z15trimGraphKerneliPKiS0_S0_S0_PiS1_S1_S1_iS1_)
        .other          _Z15trimGraphKerneliPKiS0_S0_S0_PiS1_S1_S1_iS1_,@"STO_CUDA_ENTRY STV_DEFAULT"
_Z15trimGraphKerneliPKiS0_S0_S0_PiS1_S1_S1_iS1_:
.text._Z15trimGraphKerneliPKiS0_S0_S0_PiS1_S1_S1_iS1_:
        /* <DEDUP_REMOVED lines=8> */
[----:B------:R-:W0:Y:S01]  /*0080*/  LDCU.64 UR6, c[0x0][0x3b8] ;  /* 0x00007700ff0677ac */ /* 0x000e220008000a00 */
[----:B------:R-:W1:Y:S01]  /*0090*/  LDCU.64 UR4, c[0x0][0x358] ;  /* 0x00006b00ff0477ac */ /* 0x000e620008000a00 */
[----:B0-----:R-:W-:Y:S02]  /*00a0*/  MOV R2, UR6 ;  /* 0x0000000600027c02 */ /* 0x001fe40008000f00 */
[----:B------:R-:W-:-:S03]  /*00b0*/  MOV R3, UR7 ;  /* 0x0000000700037c02 */ /* 0x000fc60008000f00 */
[----:B------:R-:W-:-:S05]  /*00c0*/  IMAD.WIDE R10, R7, 0x4, R2 ;  /* 0x00000004070a7825 */ /* 0x000fca00078e0202 */
[----:B-1----:R-:W2:Y:S02]  /*00d0*/  LDG.E R0, desc[UR4][R10.64] ;  /* 0x000000040a007981 */ /* 0x002ea4000c1e1900 */
[----:B--2---:R-:W-:-:S13]  /*00e0*/  ISETP.NE.AND P0, PT, R0, RZ, PT ;  /* 0x000000ff0000720c */ /* 0x004fda0003f05270 */
[----:B------:R-:W-:Y:S05]  /*00f0*/  @P0 EXIT ;  /* 0x000000000000094d */ /* 0x000fea0003800000 */
[----:B------:R-:W0:Y:S08]  /*0100*/  LDC.64 R8, c[0x0][0x3a8] ;  /* 0x0000ea00ff087b82 */ /* 0x000e300000000a00 */
[----:B------:R-:W1:Y:S01]  /*0110*/  LDC.64 R4, c[0x0][0x3b0] ;  /* 0x0000ec00ff047b82 */ /* 0x000e620000000a00 */
[----:B0-----:R-:W-:-:S05]  /*0120*/  IMAD.WIDE R8, R7, 0x4, R8 ;  /* 0x0000000407087825 */ /* 0x001fca00078e0208 */
[----:B------:R-:W2:Y:S01]  /*0130*/  LDG.E R0, desc[UR4][R8.64] ;  /* 0x0000000408007981 */ /* 0x000ea2000c1e1900 */
[----:B------:R-:W-:Y:S01]  /*0140*/  BSSY.RECONVERGENT B0, `(.L_x_236) ;  /* 0x0000007000007945 */ /* 0x000fe20003800200 */
[----:B-1----:R-:W-:Y:S01]  /*0150*/  IMAD.WIDE R4, R7, 0x4, R4 ;  /* 0x0000000407047825 */ /* 0x002fe200078e0204 */
[----:B--2---:R-:W-:-:S13]  /*0160*/  ISETP.NE.AND P0, PT, R0, RZ, PT ;  /* 0x000000ff0000720c */ /* 0x004fda0003f05270 */
[----:B------:R-:W-:Y:S05]  /*0170*/  @!P0 BRA `(.L_x_237) ;  /* 0x00000000000c8947 */ /* 0x000fea0003800000 */
[----:B------:R-:W2:Y:S02]  /*0180*/  LDG.E R0, desc[UR4][R4.64] ;  /* 0x0000000404007981 */ /* 0x000ea4000c1e1900 */
[----:B--2---:R-:W-:-:S13]  /*0190*/  ISETP.NE.AND P0, PT, R0, RZ, PT ;  /* 0x000000ff0000720c */ /* 0x004fda0003f05270 */
[----:B------:R-:W-:Y:S05]  /*01a0*/  @P0 EXIT ;  /* 0x000000000000094d */ /* 0x000fea0003800000 */
.L_x_237:
[----:B------:R-:W-:Y:S05]  /*01b0*/  BSYNC.RECONVERGENT B0 ;  /* 0x0000000000007941 */ /* 0x000fea0003800200 */
.L_x_236:
[----:B------:R-:W-:Y:S02]  /*01c0*/  HFMA2 R12, -RZ, RZ, 0, 0 ;  /* 0x00000000ff0c7431 */ /* 0x000fe400000001ff */
[----:B------:R-:W-:-:S05]  /*01d0*/  IMAD.MOV.U32 R13, RZ, RZ, 0x1 ;  /* 0x00000001ff0d7424 */ /* 0x000fca00078e00ff */
[----:B------:R-:W2:Y:S02]  /*01e0*/  ATOMG.E.CAS.STRONG.GPU PT, R10, [R10], R12, R13 ;  /* 0x0000000c0a0a73a9 */ /* 0x000ea400001ee10d */
[----:B--2---:R-:W-:-:S13]  /*01f0*/  ISETP.NE.AND P0, PT, R10, RZ, PT ;  /* 0x000000ff0a00720c */ /* 0x004fda0003f05270 */
[----:B------:R-:W-:Y:S05]  /*0200*/  @P0 EXIT ;  /* 0x000000000000094d */ /* 0x000fea0003800000 */
[----:B------:R-:W0:Y:S01]  /*0210*/  S2R R11, SR_LANEID ;  /* 0x00000000000b7919 */ /* 0x000e220000000000 */
[----:B------:R-:W-:Y:S01]  /*0220*/  VOTEU.ANY UR6, UPT, PT ;  /* 0x0000000000067886 */ /* 0x000fe200038e0100 */
[----:B------:R-:W1:Y:S01]  /*0230*/  LDC.64 R12, c[0x0][0x3d0] ;  /* 0x0000f400ff0c7b82 */ /* 0x000e620000000a00 */
[----:B------:R-:W0:Y:S08]  /*0240*/  FLO.U32 R0, UR6 ;  /* 0x0000000600007d00 */ /* 0x000e3000080e0000 */
[----:B------:R-:W1:Y:S01]  /*0250*/  POPC R17, UR6 ;  /* 0x0000000600117d09 */ /* 0x000e620008000000 */
[----:B0-----:R-:W-:Y:S01]  /*0260*/  ISETP.EQ.U32.AND P0, PT, R0, R11, PT ;  /* 0x0000000b0000720c */ /* 0x001fe20003f02070 */
[----:B------:R-:W0:Y:S01]  /*0270*/  S2R R6, SR_LTMASK ;  /* 0x0000000000067919 */ /* 0x000e220000003900 */
[----:B------:R-:W2:Y:S11]  /*0280*/  LDC.64 R10, c[0x0][0x3c0] ;  /* 0x0000f000ff0a7b82 */ /* 0x000eb60000000a00 */
[----:B-1----:R-:W3:Y:S01]  /*0290*/  @P0 ATOMG.E.ADD.STRONG.GPU PT, R13, desc[UR4][R12.64], R17 ;  /* 0x800000110c0d09a8 */ /* 0x002ee200081ef104 */
[----:B--2---:R-:W-:Y:S01]  /*02a0*/  IMAD.WIDE R10, R7, 0x4, R10 ;  /* 0x00000004070a7825 */ /* 0x004fe200078e020a */
[----:B0-----:R-:W-:Y:S01]  /*02b0*/  LOP3.LUT R6, R6, UR6, RZ, 0xc0, !PT ;  /* 0x0000000606067c12 */ /* 0x001fe2000f8ec0ff */
[----:B------:R-:W0:Y:S05]  /*02c0*/  LDCU UR6, c[0x0][0x3c8] ;  /* 0x00007900ff0677ac */ /* 0x000e2a0008000800 */
[----:B------:R-:W0:Y:S01]  /*02d0*/  POPC R6, R6 ;  /* 0x0000000600067309 */ /* 0x000e220000000000 */
[----:B---3--:R-:W0:Y:S02]  /*02e0*/  SHFL.IDX PT, R15, R13, R0, 0x1f ;  /* 0x00001f000d0f7589 */ /* 0x008e2400000e0000 */
[----:B0-----:R-:W-:Y:S01]  /*02f0*/  IADD3 R15, PT, PT, R15, UR6, R6 ;  /* 0x000000060f0f7c10 */ /* 0x001fe2000fffe006 */
[----:B------:R-:W0:Y:S04]  /*0300*/  LDCU.64 UR6, c[0x0][0x3b8] ;  /* 0x00007700ff0677ac */ /* 0x000e280008000a00 */
[----:B------:R1:W5:Y:S04]  /*0310*/  ATOMG.E.EXCH.STRONG.GPU PT, RZ, desc[UR4][R10.64], R15 ;  /* 0x8000000f0aff79a8 */ /* 0x000368000c1ef104 */
[----:B------:R-:W2:Y:S01]  /*0320*/  LDG.E R8, desc[UR4][R8.64] ;  /* 0x0000000408087981 */ /* 0x000ea2000c1e1900 */
[----:B------:R-:W-:Y:S01]  /*0330*/  BSSY.RECONVERGENT B0, `(.L_x_238) ;  /* 0x000016c000007945 */ /* 0x000fe20003800200 */
[----:B--2---:R-:W-:-:S13]  /*0340*/  ISETP.NE.AND P0, PT, R8, RZ, PT ;  /* 0x000000ff0800720c */ /* 0x004fda0003f05270 */
[----:B01----:R-:W-:Y:S05]  /*0350*/  @P0 BRA `(.L_x_239) ;  /* 0x0000001400a40947 */ /* 0x003fea0003800000 */
[----:B------:R-:W0:Y:S02]  /*0360*/  LDC.64 R8, c[0x0][0x398] ;  /* 0x0000e600ff087b82 */ /* 0x000e240000000a00 */
[----:B0-----:R-:W-:-:S05]  /*0370*/  IMAD.WIDE R8, R7, 0x4, R8 ;  /* 0x0000000407087825 */ /* 0x001fca00078e0208 */
[----:B------:R-:W2:Y:S04]  /*0380*/  LDG.E R0, desc[UR4][R8.64] ;  /* 0x0000000408007981 */ /* 0x000ea8000c1e1900 */
[----:B------:R-:W2:Y:S02]  /*0390*/  LDG.E R11, desc[UR4][R8.64+0x4] ;  /* 0x00000404080b7981 */ /* 0x000ea4000c1e1900 */
[----:B--2---:R-:W-:-:S13]  /*03a0*/  ISETP.GE.AND P0, PT, R0, R11, PT ;  /* 0x0000000b0000720c */ /* 0x004fda0003f06270 */
[----:B------:R-:W-:Y:S05]  /*03b0*/  @P0 BRA `(.L_x_239) ;  /* 0x00000014008c0947 */ /* 0x000fea0003800000 */
[C---:B------:R-:W-:Y:S01]  /*03c0*/  IADD3 R6, PT, PT, -R11.reuse, R0, RZ ;  /* 0x000000000b067210 */ /* 0x040fe20007ffe1ff */
[----:B------:R-:W-:Y:S03]  /*03d0*/  BSSY.RECONVERGENT B1, `(.L_x_240) ;  /* 0x00000b2000017945 */ /* 0x000fe60003800200 */
[----:B------:R-:W-:Y:S01]  /*03e0*/  ISETP.GT.U32.AND P0, PT, R6, -0x10, PT ;  /* 0xfffffff00600780c */ /* 0x000fe20003f04070 */
[----:B------:R-:W-:-:S05]  /*03f0*/  IMAD.IADD R6, R11, 0x1, -R0 ;  /* 0x000000010b067824 */ /* 0x000fca00078e0a00 */
[----:B------:R-:W-:-:S07]  /*0400*/  LOP3.LUT R15, R6, 0xf, RZ, 0xc0, !PT ;  /* 0x0000000f060f7812 */ /* 0x000fce00078ec0ff */
[----:B------:R-:W-:Y:S05]  /*0410*/  @P0 BRA `(.L_x_241) ;  /* 0x0000000800b40947 */ /* 0x000fea0003800000 */
[----:B------:R-:W0:Y:S01]  /*0420*/  LDC.64 R10, c[0x0][0x3a0] ;  /* 0x0000e800ff0a7b82 */ /* 0x000e220000000a00 */
[----:B------:R-:W-:-:S04]  /*0430*/  LOP3.LUT R14, R6, 0xfffffff0, RZ, 0xc0, !PT ;  /* 0xfffffff0060e7812 */ /* 0x000fc800078ec0ff */
[----:B------:R-:W-:-:S03]  /*0440*/  IADD3 R14, PT, PT, -R14, RZ, RZ ;  /* 0x000000ff0e0e7210 */ /* 0x000fc60007ffe1ff */
[----:B------:R-:W1:Y:S01]  /*0450*/  LDC.64 R8, c[0x0][0x3a8] ;  /* 0x0000ea00ff087b82 */ /* 0x000e620000000a00 */
[----:B0-----:R-:W-:-:S04]  /*0460*/  IADD3 R10, P0, PT, R10, 0x20, RZ ;  /* 0x000000200a0a7810 */ /* 0x001fc80007f1e0ff */
[----:B------:R-:W-:-:S09]  /*0470*/  IADD3.X R11, PT, PT, RZ, R11, RZ, P0, !PT ;  /* 0x0000000bff0b7210 */ /* 0x000fd200007fe4ff */
.L_x_274:
[----:B0-----:R-:W-:-:S05]  /*0480*/  IMAD.WIDE R12, R0, 0x4, R10 ;  /* 0x00000004000c7825 */ /* 0x001fca00078e020a */
[----:B------:R-:W2:Y:S01]  /*0490*/  LDG.E R19, desc[UR4][R12.64+-0x20] ;  /* 0xffffe0040c137981 */ /* 0x000ea2000c1e1900 */
[----:B------:R-:W-:Y:S01]  /*04a0*/  MOV R3, UR7 ;  /* 0x0000000700037c02 */ /* 0x000fe20008000f00 */
[----:B------:R-:W-:-:S04]  /*04b0*/  IMAD.U32 R2, RZ, RZ, UR6 ;  /* 0x00000006ff027e24 */ /* 0x000fc8000f8e00ff */
[----:B--2---:R-:W-:-:S06]  /*04c0*/  IMAD.WIDE R16, R19, 0x4, R2 ;  /* 0x0000000413107825 */ /* 0x004fcc00078e0202 */
[----:B------:R-:W2:Y:S01]  /*04d0*/  LDG.E R16, desc[UR4][R16.64] ;  /* 0x0000000410107981 */ /* 0x000ea2000c1e1900 */
[----:B------:R-:W-:Y:S01]  /*04e0*/  BSSY.RECONVERGENT B2, `(.L_x_242) ;  /* 0x0000006000027945 */ /* 0x000fe20003800200 */
[----:B--2---:R-:W-:-:S13]  /*04f0*/  ISETP.NE.AND P0, PT, R16, RZ, PT ;  /* 0x000000ff1000720c */ /* 0x004fda0003f05270 */
[----:B------:R-:W-:Y:S05]  /*0500*/  @P0 BRA `(.L_x_243) ;  /* 0x00000000000c0947 */ /* 0x000fea0003800000 */
[----:B-1----:R-:W-:Y:S01]  /*0510*/  IMAD.WIDE R16, R19, 0x4, R8 ;  /* 0x0000000413107825 */ /* 0x002fe200078e0208 */
[----:B------:R-:W-:-:S05]  /*0520*/  MOV R19, 0xffffffff ;  /* 0xffffffff00137802 */ /* 0x000fca0000000f00 */
[----:B------:R0:W-:Y:S02]  /*0530*/  REDG.E.ADD.STRONG.GPU desc[UR4][R16.64], R19 ;  /* 0x000000131000798e */ /* 0x0001e4000c12e104 */
.L_x_243:
[----:B------:R-:W-:Y:S05]  /*0540*/  BSYNC.RECONVERGENT B2 ;  /* 0x0000000000027941 */ /* 0x000fea0003800200 */
.L_x_242:
[----:B0-----:R-:W2:Y:S02]  /*0550*/  LDG.E R19, desc[UR4][R12.64+-0x1c] ;  /* 0xffffe4040c137981 */ /* 0x001ea4000c1e1900 */
[----:B--2---:R-:W-:-:S06]  /*0560*/  IMAD.WIDE R16, R19, 0x4, R2 ;  /* 0x0000000413107825 */ /* 0x004fcc00078e0202 */
[----:B------:R-:W2:Y:S01]  /*0570*/  LDG.E R16, desc[UR4][R16.64] ;  /* 0x0000000410107981 */ /* 0x000ea2000c1e1900 */
[----:B------:R-:W-:Y:S01]  /*0580*/  BSSY.RECONVERGENT B2, `(.L_x_244) ;  /* 0x0000006000027945 */ /* 0x000fe20003800200 */
[----:B--2---:R-:W-:-:S13]  /*0590*/  ISETP.NE.AND P0, PT, R16, RZ, PT ;  /* 0x000000ff1000720c */ /* 0x004fda0003f05270 */
[----:B------:R-:W-:Y:S05]  /*05a0*/  @P0 BRA `(.L_x_245) ;  /* 0x00000000000c0947 */ /* 0x000fea0003800000 */
[----:B-1----:R-:W-:-:S04]  /*05b0*/  IMAD.WIDE R16, R19, 0x4, R8 ;  /* 0x0000000413107825 */ /* 0x002fc800078e0208 */
[----:B------:R-:W-:-:S05]  /*05c0*/  IMAD.MOV.U32 R19, RZ, RZ, -0x1 ;  /* 0xffffffffff137424 */ /* 0x000fca00078e00ff */
[----:B------:R0:W-:Y:S02]  /*05d0*/  REDG.E.ADD.STRONG.GPU desc[UR4][R16.64], R19 ;  /* 0x000000131000798e */ /* 0x0001e4000c12e104 */
.L_x_245:
[----:B------:R-:W-:Y:S05]  /*05e0*/  BSYNC.RECONVERGENT B2 ;  /* 0x0000000000027941 */ /* 0x000fea0003800200 */
.L_x_244:
[----:B0-----:R-:W2:Y:S02]  /*05f0*/  LDG.E R19, desc[UR4][R12.64+-0x18] ;  /* 0xffffe8040c137981 */ /* 0x001ea4000c1e1900 */
        /* <DEDUP_REMOVED lines=8> */
.L_x_247:
[----:B------:R-:W-:Y:S05]  /*0680*/  BSYNC.RECONVERGENT B2 ;  /* 0x0000000000027941 */ /* 0x000fea0003800200 */
.L_x_246:
        /* <DEDUP_REMOVED lines=9> */
.L_x_249:
[----:B------:R-:W-:Y:S05]  /*0720*/  BSYNC.RECONVERGENT B2 ;  /* 0x0000000000027941 */ /* 0x000fea0003800200 */
.L_x_248:
        /* <DEDUP_REMOVED lines=9> */
.L_x_251:
[----:B------:R-:W-:Y:S05]  /*07c0*/  BSYNC.RECONVERGENT B2 ;  /* 0x0000000000027941 */ /* 0x000fea0003800200 */
.L_x_250:
        /* <DEDUP_REMOVED lines=9> */
.L_x_253:
[----:B------:R-:W-:Y:S05]  /*0860*/  BSYNC.RECONVERGENT B2 ;  /* 0x0000000000027941 */ /* 0x000fea0003800200 */
.L_x_252:
        /* <DEDUP_REMOVED lines=9> */
.L_x_255:
[----:B------:R-:W-:Y:S05]  /*0900*/  BSYNC.RECONVERGENT B2 ;  /* 0x0000000000027941 */ /* 0x000fea0003800200 */
.L_x_254:
        /* <DEDUP_REMOVED lines=9> */
.L_x_257:
[----:B------:R-:W-:Y:S05]  /*09a0*/  BSYNC.RECONVERGENT B2 ;  /* 0x0000000000027941 */ /* 0x000fea0003800200 */
.L_x_256:
        /* <DEDUP_REMOVED lines=9> */
.L_x_259:
[----:B------:R-:W-:Y:S05]  /*0a40*/  BSYNC.RECONVERGENT B2 ;  /* 0x0000000000027941 */ /* 0x000fea0003800200 */
.L_x_258:
        /* <DEDUP_REMOVED lines=9> */
.L_x_261:
[----:B------:R-:W-:Y:S05]  /*0ae0*/  BSYNC.RECONVERGENT B2 ;  /* 0x0000000000027941 */ /* 0x000fea0003800200 */
.L_x_260:
        /* <DEDUP_REMOVED lines=9> */
.L_x_263:
[----:B------:R-:W-:Y:S05]  /*0b80*/  BSYNC.RECONVERGENT B2 ;  /* 0x0000000000027941 */ /* 0x000fea0003800200 */
.L_x_262:
        /* <DEDUP_REMOVED lines=9> */
.L_x_265:
[----:B------:R-:W-:Y:S05]  /*0c20*/  BSYNC.RECONVERGENT B2 ;  /* 0x0000000000027941 */ /* 0x000fea0003800200 */
.L_x_264:
        /* <DEDUP_REMOVED lines=9> */
.L_x_267:
[----:B------:R-:W-:Y:S05]  /*0cc0*/  BSYNC.RECONVERGENT B2 ;  /* 0x0000000000027941 */ /* 0x000fea0003800200 */
.L_x_266:
        /* <DEDUP_REMOVED lines=9> */
.L_x_269:
[----:B------:R-:W-:Y:S05]  /*0d60*/  BSYNC.RECONVERGENT B2 ;  /* 0x0000000000027941 */ /* 0x000fea0003800200 */
.L_x_268:
        /* <DEDUP_REMOVED lines=9> */
.L_x_271:
[----:B------:R-:W-:Y:S05]  /*0e00*/  BSYNC.RECONVERGENT B2 ;  /* 0x0000000000027941 */ /* 0x000fea0003800200 */
.L_x_270:
[----:B------:R-:W0:Y:S02]  /*0e10*/  LDG.E R13, desc[UR4][R12.64+0x1c] ;  /* 0x00001c040c0d7981 */ /* 0x000e24000c1e1900 */
[----:B0-----:R-:W-:-:S06]  /*0e20*/  IMAD.WIDE R16, R13, 0x4, R2 ;  /* 0x000000040d107825 */ /* 0x001fcc00078e0202 */
[----:B------:R-:W2:Y:S01]  /*0e30*/  LDG.E R16, desc[UR4][R16.64] ;  /* 0x0000000410107981 */ /* 0x000ea2000c1e1900 */
[----:B------:R-:W-:Y:S01]  /*0e40*/  IADD3 R14, PT, PT, R14, 0x10, RZ ;  /* 0x000000100e0e7810 */ /* 0x000fe20007ffe0ff */
[----:B------:R-:W-:Y:S03]  /*0e50*/  BSSY.RECONVERGENT B2, `(.L_x_272) ;  /* 0x0000007000027945 */ /* 0x000fe60003800200 */
[----:B------:R-:W-:Y:S02]  /*0e60*/  ISETP.NE.AND P1, PT, R14, RZ, PT ;  /* 0x000000ff0e00720c */ /* 0x000fe40003f25270 */
[----:B--2---:R-:W-:-:S13]  /*0e70*/  ISETP.NE.AND P0, PT, R16, RZ, PT ;  /* 0x000000ff1000720c */ /* 0x004fda0003f05270 */
[----:B------:R-:W-:Y:S05]  /*0e80*/  @P0 BRA `(.L_x_273) ;  /* 0x00000000000c0947 */ /* 0x000fea0003800000 */
[----:B-1----:R-:W-:-:S04]  /*0e90*/  IMAD.WIDE R12, R13, 0x4, R8 ;  /* 0x000000040d0c7825 */ /* 0x002fc800078e0208 */
[----:B------:R-:W-:-:S05]  /*0ea0*/  IMAD.MOV.U32 R17, RZ, RZ, -0x1 ;  /* 0xffffffffff117424 */ /* 0x000fca00078e00ff */
[----:B------:R0:W-:Y:S02]  /*0eb0*/  REDG.E.ADD.STRONG.GPU desc[UR4][R12.64], R17 ;  /* 0x000000110c00798e */ /* 0x0001e4000c12e104 */
.L_x_273:
[----:B------:R-:W-:Y:S05]  /*0ec0*/  BSYNC.RECONVERGENT B2 ;  /* 0x0000000000027941 */ /* 0x000fea0003800200 */
.L_x_272:
[----:B------:R-:W-:Y:S01]  /*0ed0*/  IADD3 R0, PT, PT, R0, 0x10, RZ ;  /* 0x0000001000007810 */ /* 0x000fe20007ffe0ff */
[----:B------:R-:W-:Y:S06]  /*0ee0*/  @P1 BRA `(.L_x_274) ;  /* 0xfffffff400641947 */ /* 0x000fec000383ffff */
.L_x_241:
[----:B------:R-:W-:Y:S05]  /*0ef0*/  BSYNC.RECONVERGENT B1 ;  /* 0x0000000000017941 */ /* 0x000fea0003800200 */
.L_x_240:
[----:B------:R-:W-:-:S13]  /*0f00*/  ISETP.NE.AND P0, PT, R15, RZ, PT ;  /* 0x000000ff0f00720c */ /* 0x000fda0003f05270 */
[----:B------:R-:W-:Y:S05]  /*0f10*/  @!P0 BRA `(.L_x_239) ;  /* 0x0000000800b48947 */ /* 0x000fea0003800000 */
[----:B------:R-:W-:Y:S01]  /*0f20*/  ISETP.GE.U32.AND P0, PT, R15, 0x8, PT ;  /* 0x000000080f00780c */ /* 0x000fe20003f06070 */
[----:B------:R-:W-:Y:S01]  /*0f30*/  BSSY.RECONVERGENT B1, `(.L_x_275) ;  /* 0x000005e000017945 */ /* 0x000fe20003800200 */
[----:B0-----:R-:W-:-:S11]  /*0f40*/  LOP3.LUT R12, R6, 0x7, RZ, 0xc0, !PT ;  /* 0x00000007060c7812 */ /* 0x001fd600078ec0ff */
[----:B------:R-:W-:Y:S05]  /*0f50*/  @!P0 BRA `(.L_x_276) ;  /* 0x00000004006c8947 */ /* 0x000fea0003800000 */
[----:B-1----:R-:W0:Y:S02]  /*0f60*/  LDC.64 R8, c[0x0][0x3a0] ;  /* 0x0000e800ff087b82 */ /* 0x002e240000000a00 */
[----:B0-----:R-:W-:-:S05]  /*0f70*/  IMAD.WIDE R8, R0, 0x4, R8 ;  /* 0x0000000400087825 */ /* 0x001fca00078e0208 */
[----:B------:R-:W2:Y:S02]  /*0f80*/  LDG.E R13, desc[UR4][R8.64] ;  /* 0x00000004080d7981 */ /* 0x000ea4000c1e1900 */
[----:B--2---:R-:W-:-:S06]  /*0f90*/  IMAD.WIDE R10, R13, 0x4, R2 ;  /* 0x000000040d0a7825 */ /* 0x004fcc00078e0202 */
[----:B------:R-:W2:Y:S01]  /*0fa0*/  LDG.E R10, desc[UR4][R10.64] ;  /* 0x000000040a0a7981 */ /* 0x000ea2000c1e1900 */
[----:B------:R-:W-:Y:S01]  /*0fb0*/  BSSY.RECONVERGENT B2, `(.L_x_277) ;  /* 0x0000007000027945 */ /* 0x000fe20003800200 */
[----:B--2---:R-:W-:-:S13]  /*0fc0*/  ISETP.NE.AND P0, PT, R10, RZ, PT ;  /* 0x000000ff0a00720c */ /* 0x004fda0003f05270 */
[----:B------:R-:W-:Y:S05]  /*0fd0*/  @P0 BRA `(.L_x_278) ;  /* 0x0000000000100947 */ /* 0x000fea0003800000 */
[----:B------:R-:W0:Y:S01]  /*0fe0*/  LDC.64 R10, c[0x0][0x3a8] ;  /* 0x0000ea00ff0a7b82 */ /* 0x000e220000000a00 */
[----:B------:R-:W-:Y:S01]  /*0ff0*/  MOV R15, 0xffffffff ;  /* 0xffffffff000f7802 */ /* 0x000fe20000000f00 */
[----:B0-----:R-:W-:-:S05]  /*1000*/  IMAD.WIDE R10, R13, 0x4, R10 ;  /* 0x000000040d0a7825 */ /* 0x001fca00078e020a */
[----:B------:R0:W-:Y:S02]  /*1010*/  REDG.E.ADD.STRONG.GPU desc[UR4][R10.64], R15 ;  /* 0x0000000f0a00798e */ /* 0x0001e4000c12e104 */
.L_x_278:
[----:B------:R-:W-:Y:S05]  /*1020*/  BSYNC.RECONVERGENT B2 ;  /* 0x0000000000027941 */ /* 0x000fea0003800200 */
.L_x_277:
[----:B------:R-:W0:Y:S02]  /*1030*/  LDG.E R13, desc[UR4][R8.64+0x4] ;  /* 0x00000404080d7981 */ /* 0x000e24000c1e1900 */
[----:B0-----:R-:W-:-:S06]  /*1040*/  IMAD.WIDE R10, R13, 0x4, R2 ;  /* 0x000000040d0a7825 */ /* 0x001fcc00078e0202 */
[----:B------:R-:W2:Y:S01]  /*1050*/  LDG.E R10, desc[UR4][R10.64] ;  /* 0x000000040a0a7981 */ /* 0x000ea2000c1e1900 */
[----:B------:R-:W-:Y:S01]  /*1060*/  BSSY.RECONVERGENT B2, `(.L_x_279) ;  /* 0x0000007000027945 */ /* 0x000fe20003800200 */
[----:B--2---:R-:W-:-:S13]  /*1070*/  ISETP.NE.AND P0, PT, R10, RZ, PT ;  /* 0x000000ff0a00720c */ /* 0x004fda0003f05270 */
[----:B------:R-:W-:Y:S05]  /*1080*/  @P0 BRA `(.L_x_280) ;  /* 0x0000000000100947 */ /* 0x000fea0003800000 */
[----:B------:R-:W0:Y:S01]  /*1090*/  LDC.64 R10, c[0x0][0x3a8] ;  /* 0x0000ea00ff0a7b82 */ /* 0x000e220000000a00 */
[----:B------:R-:W-:Y:S02]  /*10a0*/  IMAD.MOV.U32 R15, RZ, RZ, -0x1 ;  /* 0xffffffffff0f7424 */ /* 0x000fe400078e00ff */
[----:B0-----:R-:W-:-:S05]  /*10b0*/  IMAD.WIDE R10, R13, 0x4, R10 ;  /* 0x000000040d0a7825 */ /* 0x001fca00078e020a */
[----:B------:R0:W-:Y:S02]  /*10c0*/  REDG.E.ADD.STRONG.GPU desc[UR4][R10.64], R15 ;  /* 0x0000000f0a00798e */ /* 0x0001e4000c12e104 */
.L_x_280:
[----:B------:R-:W-:Y:S05]  /*10d0*/  BSYNC.RECONVERGENT B2 ;  /* 0x0000000000027941 */ /* 0x000fea0003800200 */
.L_x_279:
[----:B------:R-:W0:Y:S02]  /*10e0*/  LDG.E R13, desc[UR4][R8.64+0x8] ;  /* 0x00000804080d7981 */ /* 0x000e24000c1e1900 */
[----:B0-----:R-:W-:-:S06]  /*10f0*/  IMAD.WIDE R10, R13, 0x4, R2 ;  /* 0x000000040d0a7825 */ /* 0x001fcc00078e0202 */
        /* <DEDUP_REMOVED lines=8> */
.L_x_282:
[----:B------:R-:W-:Y:S05]  /*1180*/  BSYNC.RECONVERGENT B2 ;  /* 0x0000000000027941 */ /* 0x000fea0003800200 */
.L_x_281:
        /* <DEDUP_REMOVED lines=10> */
.L_x_284:
[----:B------:R-:W-:Y:S05]  /*1230*/  BSYNC.RECONVERGENT B2 ;  /* 0x0000000000027941 */ /* 0x000fea0003800200 */
.L_x_283:
        /* <DEDUP_REMOVED lines=10> */
.L_x_286:
[----:B------:R-:W-:Y:S05]  /*12e0*/  BSYNC.RECONVERGENT B2 ;  /* 0x0000000000027941 */ /* 0x000fea0003800200 */
.L_x_285:
        /* <DEDUP_REMOVED lines=10> */
.L_x_288:
[----:B------:R-:W-:Y:S05]  /*1390*/  BSYNC.RECONVERGENT B2 ;  /* 0x0000000000027941 */ /* 0x000fea0003800200 */
.L_x_287:
        /* <DEDUP_REMOVED lines=10> */
.L_x_290:
[----:B------:R-:W-:Y:S05]  /*1440*/  BSYNC.RECONVERGENT B2 ;  /* 0x0000000000027941 */ /* 0x000fea0003800200 */
.L_x_289:
        /* <DEDUP_REMOVED lines=10> */
.L_x_292:
[----:B------:R-:W-:Y:S05]  /*14f0*/  BSYNC.RECONVERGENT B2 ;  /* 0x0000000000027941 */ /* 0x000fea0003800200 */
.L_x_291:
[----:B------:R-:W-:-:S07]  /*1500*/  IADD3 R0, PT, PT, R0, 0x8, RZ ;  /* 0x0000000800007810 */ /* 0x000fce0007ffe0ff */
.L_x_276:
[----:B------:R-:W-:Y:S05]  /*1510*/  BSYNC.RECONVERGENT B1 ;  /* 0x0000000000017941 */ /* 0x000fea0003800200 */
.L_x_275:
[----:B------:R-:W-:-:S13]  /*1520*/  ISETP.NE.AND P0, PT, R12, RZ, PT ;  /* 0x000000ff0c00720c */ /* 0x000fda0003f05270 */
[----:B------:R-:W-:Y:S05]  /*1530*/  @!P0 BRA `(.L_x_239) ;  /* 0x00000004002c8947 */ /* 0x000fea0003800000 */
[----:B------:R-:W-:Y:S01]  /*1540*/  ISETP.GE.U32.AND P0, PT, R12, 0x4, PT ;  /* 0x000000040c00780c */ /* 0x000fe20003f06070 */
[----:B------:R-:W-:Y:S01]  /*1550*/  BSSY.RECONVERGENT B1, `(.L_x_293) ;  /* 0x0000032000017945 */ /* 0x000fe20003800200 */
[----:B------:R-:W-:-:S11]  /*1560*/  LOP3.LUT R6, R6, 0x3, RZ, 0xc0, !PT ;  /* 0x0000000306067812 */ /* 0x000fd600078ec0ff */
[----:B------:R-:W-:Y:S05]  /*1570*/  @!P0 BRA `(.L_x_294) ;  /* 0x0000000000bc8947 */ /* 0x000fea0003800000 */
[----:B01----:R-:W0:Y:S02]  /*1580*/  LDC.64 R8, c[0x0][0x3a0] ;  /* 0x0000e800ff087b82 */ /* 0x003e240000000a00 */
        /* <DEDUP_REMOVED lines=11> */
.L_x_296:
[----:B------:R-:W-:Y:S05]  /*1640*/  BSYNC.RECONVERGENT B2 ;  /* 0x0000000000027941 */ /* 0x000fea0003800200 */
.L_x_295:
        /* <DEDUP_REMOVED lines=10> */
.L_x_298:
[----:B------:R-:W-:Y:S05]  /*16f0*/  BSYNC.RECONVERGENT B2 ;  /* 0x0000000000027941 */ /* 0x000fea0003800200 */
.L_x_297:
        /* <DEDUP_REMOVED lines=10> */
.L_x_300:
[----:B------:R-:W-:Y:S05]  /*17a0*/  BSYNC.RECONVERGENT B2 ;  /* 0x0000000000027941 */ /* 0x000fea0003800200 */
.L_x_299:
        /* <DEDUP_REMOVED lines=10> */
.L_x_302:
[----:B------:R-:W-:Y:S05]  /*1850*/  BSYNC.RECONVERGENT B2 ;  /* 0x0000000000027941 */ /* 0x000fea0003800200 */
.L_x_301:
[----:B------:R-:W-:-:S07]  /*1860*/  VIADD R0, R0, 0x4 ;  /* 0x0000000400007836 */ /* 0x000fce0000000000 */
.L_x_294:
[----:B------:R-:W-:Y:S05]  /*1870*/  BSYNC.RECONVERGENT B1 ;  /* 0x0000000000017941 */ /* 0x000fea0003800200 */
.L_x_293:
[----:B------:R-:W-:-:S13]  /*1880*/  ISETP.NE.AND P0, PT, R6, RZ, PT ;  /* 0x000000ff0600720c */ /* 0x000fda0003f05270 */
[----:B------:R-:W-:Y:S05]  /*1890*/  @!P0 BRA `(.L_x_239) ;  /* 0x0000000000548947 */ /* 0x000fea0003800000 */
[----:B------:R-:W2:Y:S01]  /*18a0*/  LDC.64 R14, c[0x0][0x3a8] ;  /* 0x0000ea00ff0e7b82 */ /* 0x000ea20000000a00 */
[----:B------:R-:W-:-:S07]  /*18b0*/  IADD3 R6, PT, PT, -R6, RZ, RZ ;  /* 0x000000ff06067210 */ /* 0x000fce0007ffe1ff */
[----:B------:R-:W3:Y:S02]  /*18c0*/  LDC.64 R12, c[0x0][0x3a0] ;  /* 0x0000e800ff0c7b82 */ /* 0x000ee40000000a00 */
.L_x_305:
[----:B01-3--:R-:W-:Y:S01]  /*18d0*/  IMAD.WIDE R8, R0, 0x4, R12 ;  /* 0x0000000400087825 */ /* 0x00bfe200078e020c */
[----:B------:R-:W0:Y:S05]  /*18e0*/  LDCU.64 UR8, c[0x0][0x3b8] ;  /* 0x00007700ff0877ac */ /* 0x000e2a0008000a00 */
[----:B------:R-:W3:Y:S01]  /*18f0*/  LDG.E R9, desc[UR4][R8.64] ;  /* 0x0000000408097981 */ /* 0x000ee2000c1e1900 */
[----:B0-----:R-:W-:Y:S01]  /*1900*/  MOV R2, UR8 ;  /* 0x0000000800027c02 */ /* 0x001fe20008000f00 */
[----:B------:R-:W-:-:S04]  /*1910*/  IMAD.U32 R3, RZ, RZ, UR9 ;  /* 0x00000009ff037e24 */ /* 0x000fc8000f8e00ff */
[----:B---3--:R-:W-:-:S06]  /*1920*/  IMAD.WIDE R10, R9, 0x4, R2 ;  /* 0x00000004090a7825 */ /* 0x008fcc00078e0202 */
[----:B------:R-:W3:Y:S01]  /*1930*/  LDG.E R10, desc[UR4][R10.64] ;  /* 0x000000040a0a7981 */ /* 0x000ee2000c1e1900 */
[----:B------:R-:W-:Y:S01]  /*1940*/  IADD3 R6, PT, PT, R6, 0x1, RZ ;  /* 0x0000000106067810 */ /* 0x000fe20007ffe0ff */
[----:B------:R-:W-:Y:S03]  /*1950*/  BSSY.RECONVERGENT B1, `(.L_x_303) ;  /* 0x0000007000017945 */ /* 0x000fe60003800200 */
[----:B------:R-:W-:Y:S02]  /*1960*/  ISETP.NE.AND P1, PT, R6, RZ, PT ;  /* 0x000000ff0600720c */ /* 0x000fe40003f25270 */
[----:B---3--:R-:W-:-:S13]  /*1970*/  ISETP.NE.AND P0, PT, R10, RZ, PT ;  /* 0x000000ff0a00720c */ /* 0x008fda0003f05270 */
[----:B------:R-:W-:Y:S05]  /*1980*/  @P0 BRA `(.L_x_304) ;  /* 0x00000000000c0947 */ /* 0x000fea0003800000 */
[----:B--2---:R-:W-:Y:S01]  /*1990*/  IMAD.WIDE R8, R9, 0x4, R14 ;  /* 0x0000000409087825 */ /* 0x004fe200078e020e */
[----:B------:R-:W-:-:S05]  /*19a0*/  MOV R11, 0xffffffff ;  /* 0xffffffff000b7802 */ /* 0x000fca0000000f00 */
[----:B------:R0:W-:Y:S02]  /*19b0*/  REDG.E.ADD.STRONG.GPU desc[UR4][R8.64], R11 ;  /* 0x0000000b0800798e */ /* 0x0001e4000c12e104 */
.L_x_304:
[----:B------:R-:W-:Y:S05]  /*19c0*/  BSYNC.RECONVERGENT B1 ;  /* 0x0000000000017941 */ /* 0x000fea0003800200 */
.L_x_303:
[----:B------:R-:W-:Y:S01]  /*19d0*/  VIADD R0, R0, 0x1 ;  /* 0x0000000100007836 */ /* 0x000fe20000000000 */
[----:B------:R-:W-:Y:S06]  /*19e0*/  @P1 BRA `(.L_x_305) ;  /* 0xfffffffc00b81947 */ /* 0x000fec000383ffff */
.L_x_239:
[----:B------:R-:W-:Y:S05]  /*19f0*/  BSYNC.RECONVERGENT B0 ;  /* 0x0000000000007941 */ /* 0x000fea0003800200 */
.L_x_238:
[----:B------:R-:W3:Y:S02]  /*1a00*/  LDG.E R4, desc[UR4][R4.64] ;  /* 0x0000000404047981 */ /* 0x000ee4000c1e1900 */
[----:B---3--:R-:W-:-:S13]  /*1a10*/  ISETP.NE.AND P0, PT, R4, RZ, PT ;  /* 0x000000ff0400720c */ /* 0x008fda0003f05270 */
[----:B------:R-:W-:Y:S05]  /*1a20*/  @P0 EXIT ;  /* 0x000000000000094d */ /* 0x000fea0003800000 */
[----:B------:R-:W3:Y:S02]  /*1a30*/  LDC.64 R4, c[0x0][0x388] ;  /* 0x0000e200ff047b82 */ /* 0x000ee40000000a00 */
[----:B---3--:R-:W-:-:S05]  /*1a40*/  IMAD.WIDE R4, R7, 0x4, R4 ;  /* 0x0000000407047825 */ /* 0x008fca00078e0204 */
[----:B------:R-:W3:Y:S04]  /*1a50*/  LDG.E R0, desc[UR4][R4.64] ;  /* 0x0000000404007981 */ /* 0x000ee8000c1e1900 */
[----:B------:R-:W3:Y:S02]  /*1a60*/  LDG.E R7, desc[UR4][R4.64+0x4] ;  /* 0x0000040404077981 */ /* 0x000ee4000c1e1900 */
[----:B---3--:R-:W-:-:S13]  /*1a70*/  ISETP.GE.AND P0, PT, R0, R7, PT ;  /* 0x000000070000720c */ /* 0x008fda0003f06270 */
[----:B------:R-:W-:Y:S05]  /*1a80*/  @P0 EXIT ;  /* 0x000000000000094d */ /* 0x000fea0003800000 */
[CC--:B------:R-:W-:Y:S01]  /*1a90*/  IADD3 R4, PT, PT, -R7.reuse, R0.reuse, RZ ;  /* 0x0000000007047210 */ /* 0x0c0fe20007ffe1ff */
[----:B------:R-:W3:Y:S01]  /*1aa0*/  LDCU.64 UR6, c[0x0][0x3b8] ;  /* 0x00007700ff0677ac */ /* 0x000ee20008000a00 */
[----:B------:R-:W-:Y:S01]  /*1ab0*/  IADD3 R10, PT, PT, R7, -R0, RZ ;  /* 0x80000000070a7210 */ /* 0x000fe20007ffe0ff */
[----:B------:R-:W-:Y:S01]  /*1ac0*/  BSSY.RECONVERGENT B0, `(.L_x_306) ;  /* 0x00000b1000007945 */ /* 0x000fe20003800200 */
[----:B------:R-:W-:Y:S02]  /*1ad0*/  ISETP.GT.U32.AND P0, PT, R4, -0x10, PT ;  /* 0xfffffff00400780c */ /* 0x000fe40003f04070 */
[----:B--2---:R-:W-:-:S11]  /*1ae0*/  LOP3.LUT R14, R10, 0xf, RZ, 0xc0, !PT ;  /* 0x0000000f0a0e7812 */ /* 0x004fd600078ec0ff */
[----:B------:R-:W-:Y:S05]  /*1af0*/  @P0 BRA `(.L_x_307) ;  /* 0x0000000800b40947 */ /* 0x000fea0003800000 */
[----:B------:R-:W2:Y:S01]  /*1b00*/  LDC.64 R6, c[0x0][0x390] ;  /* 0x0000e400ff067b82 */ /* 0x000ea20000000a00 */
[----:B0-----:R-:W-:-:S05]  /*1b10*/  LOP3.LUT R11, R10, 0xfffffff0, RZ, 0xc0, !PT ;  /* 0xfffffff00a0b7812 */ /* 0x001fca00078ec0ff */
[----:B------:R-:W-:Y:S02]  /*1b20*/  IMAD.MOV R11, RZ, RZ, -R11 ;  /* 0x000000ffff0b7224 */ /* 0x000fe400078e0a0b */
[----:B------:R-:W0:Y:S01]  /*1b30*/  LDC.64 R4, c[0x0][0x3b0] ;  /* 0x0000ec00ff047b82 */ /* 0x000e220000000a00 */
[----:B--2---:R-:W-:-:S04]  /*1b40*/  IADD3 R6, P0, PT, R6, 0x20, RZ ;  /* 0x0000002006067810 */ /* 0x004fc80007f1e0ff */
[----:B------:R-:W-:-:S09]  /*1b50*/  IADD3.X R7, PT, PT, RZ, R7, RZ, P0, !PT ;  /* 0x00000007ff077210 */ /* 0x000fd200007fe4ff */
.L_x_340:
[----:B-1----:R-:W-:-:S05]  /*1b60*/  IMAD.WIDE R8, R0, 0x4, R6 ;  /* 0x0000000400087825 */ /* 0x002fca00078e0206 */
[----:B------:R-:W2:Y:S01]  /*1b70*/  LDG.E R15, desc[UR4][R8.64+-0x20] ;  /* 0xffffe004080f7981 */ /* 0x000ea2000c1e1900 */
[----:B---3--:R-:W-:Y:S01]  /*1b80*/  MOV R2, UR6 ;  /* 0x0000000600027c02 */ /* 0x008fe20008000f00 */
[----:B------:R-:W-:-:S04]  /*1b90*/  IMAD.U32 R3, RZ, RZ, UR7 ;  /* 0x00000007ff037e24 */ /* 0x000fc8000f8e00ff */
[----:B--2---:R-:W-:-:S06]  /*1ba0*/  IMAD.WIDE R12, R15, 0x4, R2 ;  /* 0x000000040f0c7825 */ /* 0x004fcc00078e0202 */
[----:B------:R-:W2:Y:S01]  /*1bb0*/  LDG.E R12, desc[UR4][R12.64] ;  /* 0x000000040c0c7981 */ /* 0x000ea2000c1e1900 */
[----:B------:R-:W-:Y:S01]  /*1bc0*/  BSSY.RECONVERGENT B1, `(.L_x_308) ;  /* 0x0000006000017945 */ /* 0x000fe20003800200 */
[----:B--2---:R-:W-:-:S13]  /*1bd0*/  ISETP.NE.AND P0, PT, R12, RZ, PT ;  /* 0x000000ff0c00720c */ /* 0x004fda0003f05270 */
[----:B------:R-:W-:Y:S05]  /*1be0*/  @P0 BRA `(.L_x_309) ;  /* 0x00000000000c0947 */ /* 0x000fea0003800000 */
[----:B0-----:R-:W-:Y:S01]  /*1bf0*/  IMAD.WIDE R12, R15, 0x4, R4 ;  /* 0x000000040f0c7825 */ /* 0x001fe200078e0204 */
[----:B------:R-:W-:-:S05]  /*1c00*/  MOV R15, 0xffffffff ;  /* 0xffffffff000f7802 */ /* 0x000fca0000000f00 */
[----:B------:R1:W-:Y:S02]  /*1c10*/  REDG.E.ADD.STRONG.GPU desc[UR4][R12.64], R15 ;  /* 0x0000000f0c00798e */ /* 0x0003e4000c12e104 */
.L_x_309:
[----:B------:R-:W-:Y:S05]  /*1c20*/  BSYNC.RECONVERGENT B1 ;  /* 0x0000000000017941 */ /* 0x000fea0003800200 */
.L_x_308:
[----:B-1----:R-:W2:Y:S02]  /*1c30*/  LDG.E R15, desc[UR4][R8.64+-0x1c] ;  /* 0xffffe404080f7981 */ /* 0x002ea4000c1e1900 */
        /* <DEDUP_REMOVED lines=8> */
.L_x_311:
[----:B------:R-:W-:Y:S05]  /*1cc0*/  BSYNC.RECONVERGENT B1 ;  /* 0x0000000000017941 */ /* 0x000fea0003800200 */
.L_x_310:
[----:B-1----:R-:W2:Y:S02]  /*1cd0*/  LDG.E R15, desc[UR4][R8.64+-0x18] ;  /* 0xffffe804080f7981 */ /* 0x002ea4000c1e1900 */
[----:B--2---:R-:W-:-:S06]  /*1ce0*/  IMAD.WIDE R12, R15, 0x4, R2 ;  /* 0x000000040f0c7825 */ /* 0x004fcc00078e0202 */
[----:B------:R-:W2:Y:S01]  /*1cf0*/  LDG.E R12, desc[UR4][R12.64] ;  /* 0x000000040c0c7981 */ /* 0x000ea2000c1e1900 */
[----:B------:R-:W-:Y:S01]  /*1d00*/  BSSY.RECONVERGENT B1, `(.L_x_312) ;  /* 0x0000006000017945 */ /* 0x000fe20003800200 */
[----:B--2---:R-:W-:-:S13]  /*1d10*/  ISETP.NE.AND P0, PT, R12, RZ, PT ;  /* 0x000000ff0c00720c */ /* 0x004fda0003f05270 */
[----:B------:R-:W-:Y:S05]  /*1d20*/  @P0 BRA `(.L_x_313) ;  /* 0x00000000000c0947 */ /* 0x000fea0003800000 */
[----:B0-----:R-:W-:-:S04]  /*1d30*/  IMAD.WIDE R12, R15, 0x4, R4 ;  /* 0x000000040f0c7825 */ /* 0x001fc800078e0204 */
[----:B------:R-:W-:-:S05]  /*1d40*/  IMAD.MOV.U32 R15, RZ, RZ, -0x1 ;  /* 0xffffffffff0f7424 */ /* 0x000fca00078e00ff */
[----:B------:R1:W-:Y:S02]  /*1d50*/  REDG.E.ADD.STRONG.GPU desc[UR4][R12.64], R15 ;  /* 0x0000000f0c00798e */ /* 0x0003e4000c12e104 */
.L_x_313:
[----:B------:R-:W-:Y:S05]  /*1d60*/  BSYNC.RECONVERGENT B1 ;  /* 0x0000000000017941 */ /* 0x000fea0003800200 */
.L_x_312:
        /* <DEDUP_REMOVED lines=9> */
.L_x_315:
[----:B------:R-:W-:Y:S05]  /*1e00*/  BSYNC.RECONVERGENT B1 ;  /* 0x0000000000017941 */ /* 0x000fea0003800200 */
.L_x_314:
        /* <DEDUP_REMOVED lines=9> */
.L_x_317:
[----:B------:R-:W-:Y:S05]  /*1ea0*/  BSYNC.RECONVERGENT B1 ;  /* 0x0000000000017941 */ /* 0x000fea0003800200 */
.L_x_316:
        /* <DEDUP_REMOVED lines=9> */
.L_x_319:
[----:B------:R-:W-:Y:S05]  /*1f40*/  BSYNC.RECONVERGENT B1 ;  /* 0x0000000000017941 */ /* 0x000fea0003800200 */
.L_x_318:
        /* <DEDUP_REMOVED lines=9> */
.L_x_321:
[----:B------:R-:W-:Y:S05]  /*1fe0*/  BSYNC.RECONVERGENT B1 ;  /* 0x0000000000017941 */ /* 0x000fea0003800200 */
.L_x_320:
        /* <DEDUP_REMOVED lines=9> */
.L_x_323:
[----:B------:R-:W-:Y:S05]  /*2080*/  BSYNC.RECONVERGENT B1 ;  /* 0x0000000000017941 */ /* 0x000fea0003800200 */
.L_x_322:
        /* <DEDUP_REMOVED lines=9> */
.L_x_325:
[----:B------:R-:W-:Y:S05]  /*2120*/  BSYNC.RECONVERGENT B1 ;  /* 0x0000000000017941 */ /* 0x000fea0003800200 */
.L_x_324:
        /* <DEDUP_REMOVED lines=9> */
.L_x_327:
[----:B------:R-:W-:Y:S05]  /*21c0*/  BSYNC.RECONVERGENT B1 ;  /* 0x0000000000017941 */ /* 0x000fea0003800200 */
.L_x_326:
        /* <DEDUP_REMOVED lines=9> */
.L_x_329:
[----:B------:R-:W-:Y:S05]  /*2260*/  BSYNC.RECONVERGENT B1 ;  /* 0x0000000000017941 */ /* 0x000fea0003800200 */
.L_x_328:
        /* <DEDUP_REMOVED lines=9> */
.L_x_331:
[----:B------:R-:W-:Y:S05]  /*2300*/  BSYNC.RECONVERGENT B1 ;  /* 0x0000000000017941 */ /* 0x000fea0003800200 */
.L_x_330:
        /* <DEDUP_REMOVED lines=9> */
.L_x_333:
[----:B------:R-:W-:Y:S05]  /*23a0*/  BSYNC.RECONVERGENT B1 ;  /* 0x0000000000017941 */ /* 0x000fea0003800200 */
.L_x_332:
        /* <DEDUP_REMOVED lines=9> */
.L_x_335:
[----:B------:R-:W-:Y:S05]  /*2440*/  BSYNC.RECONVERGENT B1 ;  /* 0x0000000000017941 */ /* 0x000fea0003800200 */
.L_x_334:
        /* <DEDUP_REMOVED lines=9> */
.L_x_337:
[----:B------:R-:W-:Y:S05]  /*24e0*/  BSYNC.RECONVERGENT B1 ;  /* 0x0000000000017941 */ /* 0x000fea0003800200 */
.L_x_336:
[----:B------:R-:W1:Y:S02]  /*24f0*/  LDG.E R9, desc[UR4][R8.64+0x1c] ;  /* 0x00001c0408097981 */ /* 0x000e64000c1e1900 */
[----:B-1----:R-:W-:-:S06]  /*2500*/  IMAD.WIDE R12, R9, 0x4, R2 ;  /* 0x00000004090c7825 */ /* 0x002fcc00078e0202 */
[----:B------:R-:W2:Y:S01]  /*2510*/  LDG.E R12, desc[UR4][R12.64] ;  /* 0x000000040c0c7981 */ /* 0x000ea2000c1e1900 */
[----:B------:R-:W-:Y:S01]  /*2520*/  IADD3 R11, PT, PT, R11, 0x10, RZ ;  /* 0x000000100b0b7810 */ /* 0x000fe20007ffe0ff */
[----:B------:R-:W-:Y:S03]  /*2530*/  BSSY.RECONVERGENT B1, `(.L_x_338) ;  /* 0x0000007000017945 */ /* 0x000fe60003800200 */
[----:B------:R-:W-:Y:S02]  /*2540*/  ISETP.NE.AND P1, PT, R11, RZ, PT ;  /* 0x000000ff0b00720c */ /* 0x000fe40003f25270 */
[----:B--2---:R-:W-:-:S13]  /*2550*/  ISETP.NE.AND P0, PT, R12, RZ, PT ;  /* 0x000000ff0c00720c */ /* 0x004fda0003f05270 */
[----:B------:R-:W-:Y:S05]  /*2560*/  @P0 BRA `(.L_x_339) ;  /* 0x00000000000c0947 */ /* 0x000fea0003800000 */
[----:B0-----:R-:W-:-:S04]  /*2570*/  IMAD.WIDE R8, R9, 0x4, R4 ;  /* 0x0000000409087825 */ /* 0x001fc800078e0204 */
[----:B------:R-:W-:-:S05]  /*2580*/  IMAD.MOV.U32 R13, RZ, RZ, -0x1 ;  /* 0xffffffffff0d7424 */ /* 0x000fca00078e00ff */
[----:B------:R1:W-:Y:S02]  /*2590*/  REDG.E.ADD.STRONG.GPU desc[UR4][R8.64], R13 ;  /* 0x0000000d0800798e */ /* 0x0003e4000c12e104 */
.L_x_339:
[----:B------:R-:W-:Y:S05]  /*25a0*/  BSYNC.RECONVERGENT B1 ;  /* 0x0000000000017941 */ /* 0x000fea0003800200 */
.L_x_338:
[----:B------:R-:W-:Y:S01]  /*25b0*/  IADD3 R0, PT, PT, R0, 0x10, RZ ;  /* 0x0000001000007810 */ /* 0x000fe20007ffe0ff */
[----:B------:R-:W-:Y:S06]  /*25c0*/  @P1 BRA `(.L_x_340) ;  /* 0xfffffff400641947 */ /* 0x000fec000383ffff */
.L_x_307:
[----:B---3--:R-:W-:Y:S05]  /*25d0*/  BSYNC.RECONVERGENT B0 ;  /* 0x0000000000007941 */ /* 0x008fea0003800200 */
.L_x_306:
[----:B------:R-:W-:-:S13]  /*25e0*/  ISETP.NE.AND P0, PT, R14, RZ, PT ;  /* 0x000000ff0e00720c */ /* 0x000fda0003f05270 */
[----:B------:R-:W-:Y:S05]  /*25f0*/  @!P0 EXIT ;  /* 0x000000000000894d */ /* 0x000fea0003800000 */
[----:B------:R-:W-:Y:S01]  /*2600*/  ISETP.GE.U32.AND P0, PT, R14, 0x8, PT ;  /* 0x000000080e00780c */ /* 0x000fe20003f06070 */
[----:B------:R-:W-:Y:S01]  /*2610*/  BSSY.RECONVERGENT B0, `(.L_x_341) ;  /* 0x000005e000007945 */ /* 0x000fe20003800200 */
[----:B01----:R-:W-:-:S11]  /*2620*/  LOP3.LUT R8, R10, 0x7, RZ, 0xc0, !PT ;  /* 0x000000070a087812 */ /* 0x003fd600078ec0ff */
[----:B------:R-:W-:Y:S05]  /*2630*/  @!P0 BRA `(.L_x_342) ;  /* 0x00000004006c8947 */ /* 0x000fea0003800000 */
[----:B------:R-:W0:Y:S02]  /*2640*/  LDC.64 R4, c[0x0][0x390] ;  /* 0x0000e400ff047b82 */ /* 0x000e240000000a00 */
        /* <DEDUP_REMOVED lines=11> */
.L_x_344:
[----:B------:R-:W-:Y:S05]  /*2700*/  BSYNC.RECONVERGENT B1 ;  /* 0x0000000000017941 */ /* 0x000fea0003800200 */
.L_x_343:
        /* <DEDUP_REMOVED lines=10> */
.L_x_346:
[----:B------:R-:W-:Y:S05]  /*27b0*/  BSYNC.RECONVERGENT B1 ;  /* 0x0000000000017941 */ /* 0x000fea0003800200 */
.L_x_345:
        /* <DEDUP_REMOVED lines=10> */
.L_x_348:
[----:B------:R-:W-:Y:S05]  /*2860*/  BSYNC.RECONVERGENT B1 ;  /* 0x0000000000017941 */ /* 0x000fea0003800200 */
.L_x_347:
        /* <DEDUP_REMOVED lines=10> */
.L_x_350:
[----:B------:R-:W-:Y:S05]  /*2910*/  BSYNC.RECONVERGENT B1 ;  /* 0x0000000000017941 */ /* 0x000fea0003800200 */
.L_x_349:
        /* <DEDUP_REMOVED lines=10> */
.L_x_352:
[----:B------:R-:W-:Y:S05]  /*29c0*/  BSYNC.RECONVERGENT B1 ;  /* 0x0000000000017941 */ /* 0x000fea0003800200 */
.L_x_351:
        /* <DEDUP_REMOVED lines=10> */
.L_x_354:
[----:B------:R-:W-:Y:S05]  /*2a70*/  BSYNC.RECONVERGENT B1 ;  /* 0x0000000000017941 */ /* 0x000fea0003800200 */
.L_x_353:
        /* <DEDUP_REMOVED lines=10> */
.L_x_356:
[----:B------:R-:W-:Y:S05]  /*2b20*/  BSYNC.RECONVERGENT B1 ;  /* 0x0000000000017941 */ /* 0x000fea0003800200 */
.L_x_355:
        /* <DEDUP_REMOVED lines=10> */
.L_x_358:
[----:B------:R-:W-:Y:S05]  /*2bd0*/  BSYNC.RECONVERGENT B1 ;  /* 0x0000000000017941 */ /* 0x000fea0003800200 */
.L_x_357:
[----:B------:R-:W-:-:S07]  /*2be0*/  IADD3 R0, PT, PT, R0, 0x8, RZ ;  /* 0x0000000800007810 */ /* 0x000fce0007ffe0ff */
.L_x_342:
[----:B------:R-:W-:Y:S05]  /*2bf0*/  BSYNC.RECONVERGENT B0 ;  /* 0x0000000000007941 */ /* 0x000fea0003800200 */
.L_x_341:
[----:B------:R-:W-:-:S13]  /*2c00*/  ISETP.NE.AND P0, PT, R8, RZ, PT ;  /* 0x000000ff0800720c */ /* 0x000fda0003f05270 */
[----:B------:R-:W-:Y:S05]  /*2c10*/  @!P0 EXIT ;  /* 0x000000000000894d */ /* 0x000fea0003800000 */
[----:B------:R-:W-:Y:S01]  /*2c20*/  ISETP.GE.U32.AND P0, PT, R8, 0x4, PT ;  /* 0x000000040800780c */ /* 0x000fe20003f06070 */
[----:B------:R-:W-:Y:S01]  /*2c30*/  BSSY.RECONVERGENT B0, `(.L_x_359) ;  /* 0x0000032000007945 */ /* 0x000fe20003800200 */
[----:B------:R-:W-:-:S11]  /*2c40*/  LOP3.LUT R10, R10, 0x3, RZ, 0xc0, !PT ;  /* 0x000000030a0a7812 */ /* 0x000fd600078ec0ff */
[----:B------:R-:W-:Y:S05]  /*2c50*/  @!P0 BRA `(.L_x_360) ;  /* 0x0000000000bc8947 */ /* 0x000fea0003800000 */
[----:B0-----:R-:W0:Y:S02]  /*2c60*/  LDC.64 R4, c[0x0][0x390] ;  /* 0x0000e400ff047b82 */ /* 0x001e240000000a00 */
        /* <DEDUP_REMOVED lines=11> */
.L_x_362:
[----:B------:R-:W-:Y:S05]  /*2d20*/  BSYNC.RECONVERGENT B1 ;  /* 0x0000000000017941 */ /* 0x000fea0003800200 */
.L_x_361:
        /* <DEDUP_REMOVED lines=10> */
.L_x_364:
[----:B------:R-:W-:Y:S05]  /*2dd0*/  BSYNC.RECONVERGENT B1 ;  /* 0x0000000000017941 */ /* 0x000fea0003800200 */
.L_x_363:
        /* <DEDUP_REMOVED lines=10> */
.L_x_366:
[----:B------:R-:W-:Y:S05]  /*2e80*/  BSYNC.RECONVERGENT B1 ;  /* 0x0000000000017941 */ /* 0x000fea0003800200 */
.L_x_365:
[----:B------:R-:W2:Y:S02]  /*2e90*/  LDG.E R5, desc[UR4][R4.64+0xc] ;  /* 0x00000c0404057981 */ /* 0x000ea4000c1e1900 */
[----:B--2---:R-:W-:-:S06]  /*2ea0*/  IMAD.WIDE R2, R5, 0x4, R2 ;  /* 0x0000000405027825 */ /* 0x004fcc00078e0202 */
[----:B------:R-:W2:Y:S01]  /*2eb0*/  LDG.E R2, desc[UR4][R2.64] ;  /* 0x0000000402027981 */ /* 0x000ea2000c1e1900 */
[----:B------:R-:W-:Y:S01]  /*2ec0*/  BSSY.RECONVERGENT B1, `(.L_x_367) ;  /* 0x0000007000017945 */ /* 0x000fe20003800200 */
[----:B--2---:R-:W-:-:S13]  /*2ed0*/  ISETP.NE.AND P0, PT, R2, RZ, PT ;  /* 0x000000ff0200720c */ /* 0x004fda0003f05270 */
[----:B------:R-:W-:Y:S05]  /*2ee0*/  @P0 BRA `(.L_x_368) ;  /* 0x0000000000100947 */ /* 0x000fea0003800000 */
[----:B------:R-:W1:Y:S01]  /*2ef0*/  LDC.64 R2, c[0x0][0x3b0] ;  /* 0x0000ec00ff027b82 */ /* 0x000e620000000a00 */
[----:B0-----:R-:W-:Y:S01]  /*2f00*/  MOV R7, 0xffffffff ;  /* 0xffffffff00077802 */ /* 0x001fe20000000f00 */
[----:B-1----:R-:W-:-:S05]  /*2f10*/  IMAD.WIDE R2, R5, 0x4, R2 ;  /* 0x0000000405027825 */ /* 0x002fca00078e0202 */
[----:B------:R1:W-:Y:S02]  /*2f20*/  REDG.E.ADD.STRONG.GPU desc[UR4][R2.64], R7 ;  /* 0x000000070200798e */ /* 0x0003e4000c12e104 */
.L_x_368:
[----:B------:R-:W-:Y:S05]  /*2f30*/  BSYNC.RECONVERGENT B1 ;  /* 0x0000000000017941 */ /* 0x000fea0003800200 */
.L_x_367:
[----:B------:R-:W-:-:S07]  /*2f40*/  IADD3 R0, PT, PT, R0, 0x4, RZ ;  /* 0x0000000400007810 */ /* 0x000fce0007ffe0ff */
.L_x_360:
[----:B------:R-:W-:Y:S05]  /*2f50*/  BSYNC.RECONVERGENT B0 ;  /* 0x0000000000007941 */ /* 0x000fea0003800200 */
.L_x_359:
[----:B------:R-:W-:-:S13]  /*2f60*/  ISETP.NE.AND P0, PT, R10, RZ, PT ;  /* 0x000000ff0a00720c */ /* 0x000fda0003f05270 */
[----:B------:R-:W-:Y:S05]  /*2f70*/  @!P0 EXIT ;  /* 0x000000000000894d */ /* 0x000fea0003800000 */
[----:B------:R-:W2:Y:S01]  /*2f80*/  LDC.64 R12, c[0x0][0x3b0] ;  /* 0x0000ec00ff0c7b82 */ /* 0x000ea20000000a00 */
[----:B------:R-:W-:-:S07]  /*2f90*/  IMAD.MOV R10, RZ, RZ, -R10 ;  /* 0x000000ffff0a7224 */ /* 0x000fce00078e0a0a */
[----:B------:R-:W3:Y:S08]  /*2fa0*/  LDC.64 R8, c[0x0][0x3b8] ;  /* 0x0000ee00ff087b82 */ /* 0x000ef00000000a00 */
[----:B01----:R-:W0:Y:S02]  /*2fb0*/  LDC.64 R6, c[0x0][0x390] ;  /* 0x0000e400ff067b82 */ /* 0x003e240000000a00 */
.L_x_371:
[----:B0-----:R-:W-:-:S06]  /*2fc0*/  IMAD.WIDE R2, R0, 0x4, R6 ;  /* 0x0000000400027825 */ /* 0x001fcc00078e0206 */
[----:B------:R-:W3:Y:S02]  /*2fd0*/  LDG.E R3, desc[UR4][R2.64] ;  /* 0x0000000402037981 */ /* 0x000ee4000c1e1900 */
        /* <DEDUP_REMOVED lines=10> */
.L_x_370:
[----:B------:R-:W-:Y:S05]  /*3080*/  BSYNC.RECONVERGENT B0 ;  /* 0x0000000000007941 */ /* 0x000fea0003800200 */
.L_x_369:
[----:B------:R-:W-:Y:S01]  /*3090*/  IADD3 R0, PT, PT, R0, 0x1, RZ ;  /* 0x0000000100007810 */ /* 0x000fe20007ffe0ff */
[----:B------:R-:W-:Y:S06]  /*30a0*/  @P1 BRA `(.L_x_371) ;  /* 0xfffffffc00c41947 */ /* 0x000fec000383ffff */
[----:B------:R-:W-:Y:S05]  /*30b0*/  EXIT ;  /* 0x000000000000794d */ /* 0x000fea0003800000 */
.L_x_372:
        /* <DEDUP_REMOVED lines=12> */
.L_x_385:


//--------------------- .text._Z20computeDegreesKerneliPKiS0_PiS1_ --------------------------
	.section	.text._Z20computeDegreesKerneliPKiS0_PiS1_,"ax",@progbits
	.align	128
        .global         _Z20computeDegreesKerneliPKiS0_PiS1_
        .type           _Z20computeDegreesKerneliPKiS0_PiS1_,@function
        .size           _Z20computeDegreesKerneliPKiS0_PiS1_,(.L_x_386 - _Z20computeDegreesKerneliPKiS0_PiS1_)
        .other          _Z20computeDegreesKerneliPKiS0_PiS1_,@"STO_CUDA_ENTRY STV_DEFAULT"
_Z20computeDegreesKerneliPKiS0_PiS1_:
.text._Z20computeDegreesKerneliPKiS0_PiS1_:
        /* <DEDUP_REMOVED lines=10> */
[----:B------:R-:W2:Y:S08]  /*00a0*/  LDC.64 R4, c[0x0][0x398] ;  /* 0x0000e600ff047b82 */ /* 0x000eb00000000a00 */
[----:B------:R-:W3:Y:S01]  /*00b0*/  LDC.64 R6, c[0x0][0x390] ;  /* 0x0000e400ff067b82 */ /* 0x000ee20000000a00 */
[----:B0-----:R-:W-:-:S05]  /*00c0*/  IMAD.WIDE R2, R11, 0x4, R2 ;  /* 0x000000040b027825 */ /* 0x001fca00078e0202 */
[----:B-1----:R-:W4:Y:S04]  /*00d0*/  LDG.E R0, desc[UR4][R2.64+0x4] ;  /* 0x0000040402007981 */ /* 0x002f28000c1e1900 */
[----:B------:R-:W4:Y:S01]  /*00e0*/  LDG.E R9, desc[UR4][R2.64] ;  /* 0x0000000402097981 */ /* 0x000f22000c1e1900 */
[----:B--2---:R-:W-:-:S04]  /*00f0*/  IMAD.WIDE R4, R11, 0x4, R4 ;  /* 0x000000040b047825 */ /* 0x004fc800078e0204 */
[C---:B---3--:R-:W-:Y:S01]  /*0100*/  IMAD.WIDE R6, R11.reuse, 0x4, R6 ;  /* 0x000000040b067825 */ /* 0x048fe200078e0206 */
[----:B----4-:R-:W-:Y:S02]  /*0110*/  IADD3 R13, PT, PT, R0, -R9, RZ ;  /* 0x80000009000d7210 */ /* 0x010fe40007ffe0ff */
[----:B------:R-:W0:Y:S03]  /*0120*/  LDC.64 R8, c[0x0][0x3a0] ;  /* 0x0000e800ff087b82 */ /* 0x000e260000000a00 */
[----:B------:R-:W-:Y:S04]  /*0130*/  STG.E desc[UR4][R4.64], R13 ;  /* 0x0000000d04007986 */ /* 0x000fe8000c101904 */
[----:B------:R-:W2:Y:S04]  /*0140*/  LDG.E R0, desc[UR4][R6.64+0x4] ;  /* 0x0000040406007981 */ /* 0x000ea8000c1e1900 */
[----:B------:R-:W2:Y:S01]  /*0150*/  LDG.E R15, desc[UR4][R6.64] ;  /* 0x00000004060f7981 */ /* 0x000ea2000c1e1900 */
[----:B0-----:R-:W-:Y:S01]  /*0160*/  IMAD.WIDE R8, R11, 0x4, R8 ;  /* 0x000000040b087825 */ /* 0x001fe200078e0208 */
[----:B--2---:R-:W-:-:S05]  /*0170*/  IADD3 R15, PT, PT, R0, -R15, RZ ;  /* 0x8000000f000f7210 */ /* 0x004fca0007ffe0ff */
[----:B------:R-:W-:Y:S01]  /*0180*/  STG.E desc[UR4][R8.64], R15 ;  /* 0x0000000f08007986 */ /* 0x000fe2000c101904 */
[----:B------:R-:W-:Y:S05]  /*0190*/  EXIT ;  /* 0x000000000000794d */ /* 0x000fea0003800000 */
.L_x_373:
        /* <DEDUP_REMOVED lines=14> */
.L_x_386:


//--------------------- .text._Z22initializeBitsetKernelPyi --------------------------
	.section	.text._Z22initializeBitsetKernelPyi,"ax",@progbits
	.align	128
        .global         _Z22initializeBitsetKernelPyi
        .type           _Z22initializeBitsetKernelPyi,@function
        .size           _Z22initializeBitsetKernelPyi,(.L_x_387 - _Z22initializeBitsetKernelPyi)
        .other          _Z22initializeBitsetKernelPyi,@"STO_CUDA_ENTRY STV_DEFAULT"
_Z22initializeBitsetKernelPyi:
.text._Z22initializeBitsetKernelPyi:
        /* <DEDUP_REMOVED lines=10> */
[----:B0-----:R-:W-:-:S05]  /*00a0*/  IMAD.WIDE R2, R5, 0x8, R2 ;  /* 0x0000000805027825 */ /* 0x001fca00078e0202 */
[----:B-1----:R-:W-:Y:S01]  /*00b0*/  STG.E.64 desc[UR4][R2.64], RZ ;  /* 0x000000ff02007986 */ /* 0x002fe2000c101b04 */
[----:B------:R-:W-:Y:S05]  /*00c0*/  EXIT ;  /* 0x000000000000794d */ /* 0x000fea0003800000 */
.L_x_374:
        /* <DEDUP_REMOVED lines=11> */
.L_x_387:


//--------------------- .text._Z21initializeArrayKernelPiii --------------------------
	.section	.text._Z21initializeArrayKernelPiii,"ax",@progbits
	.align	128
        .global         _Z21initializeArrayKernelPiii
        .type           _Z21initializeArrayKernelPiii,@function
        .size           _Z21initializeArrayKernelPiii,(.L_x_388 - _Z21initializeArrayKernelPiii)
        .other          _Z21initializeArrayKernelPiii,@"STO_CUDA_ENTRY STV_DEFAULT"
_Z21initializeArrayKernelPiii:
.text._Z21initializeArrayKernelPiii:
        /* <DEDUP_REMOVED lines=10> */
[----:B------:R-:W1:Y:S01]  /*00a0*/  LDC R7, c[0x0][0x388] ;  /* 0x0000e200ff077b82 */ /* 0x000e620000000800 */
[----:B0-----:R-:W-:-:S05]  /*00b0*/  IMAD.WIDE R2, R5, 0x4, R2 ;  /* 0x0000000405027825 */ /* 0x001fca00078e0202 */
[----:B-1----:R-:W-:Y:S01]  /*00c0*/  STG.E desc[UR4][R2.64], R7 ;  /* 0x0000000702007986 */ /* 0x002fe2000c101904 */
[----:B------:R-:W-:Y:S05]  /*00d0*/  EXIT ;  /* 0x000000000000794d */ /* 0x000fea0003800000 */
.L_x_375:
        /* <DEDUP_REMOVED lines=10> */
.L_x_388:


//--------------------- .text._Z17assignSccIdKernelPiii --------------------------
	.section	.text._Z17assignSccIdKernelPiii,"ax",@progbits
	.align	128
        .global         _Z17assignSccIdKernelPiii
        .type           _Z17assignSccIdKernelPiii,@function
        .size           _Z17assignSccIdKernelPiii,(.L_x_389 - _Z17assignSccIdKernelPiii)
        .other          _Z17assignSccIdKernelPiii,@"STO_CUDA_ENTRY STV_DEFAULT"
_Z17assignSccIdKernelPiii:
.text._Z17assignSccIdKernelPiii:
[----:B------:R-:W-:Y:S01]  /*0000*/  LDC R1, c[0x0][0x37c] ;  /* 0x0000df00ff017b82 */ /* 0x000fe20000000800 */
[----:B------:R-:W0:Y:S07]  /*0010*/  S2R R0, SR_TID.X ;  /* 0x0000000000007919 */ /* 0x000e2e0000002100 */
[----:B------:R-:W0:Y:S02]  /*0020*/  S2UR UR4, SR_CTAID.X ;  /* 0x00000000000479c3 */ /* 0x000e240000002500 */
[----:B0-----:R-:W-:-:S13]  /*0030*/  LOP3.LUT P0, RZ, R0, UR4, RZ, 0xfc, !PT ;  /* 0x0000000400ff7c12 */ /* 0x001fda000f80fcff */
[----:B------:R-:W-:Y:S05]  /*0040*/  @P0 EXIT ;  /* 0x000000000000094d */ /* 0x000fea0003800000 */
[----:B------:R-:W0:Y:S08]  /*0050*/  LDC.64 R2, c[0x0][0x380] ;  /* 0x0000e000ff027b82 */ /* 0x000e300000000a00 */
[----:B------:R-:W1:Y:S01]  /*0060*/  LDC R5, c[0x0][0x388] ;  /* 0x0000e200ff057b82 */ /* 0x000e620000000800 */
[----:B0-----:R-:W-:Y:S02]  /*0070*/  ISETP.EQ.U32.AND P1, PT, R2, RZ, PT ;  /* 0x000000ff0200720c */ /* 0x001fe40003f22070 */
[----:B-1----:R-:W-:-:S04]  /*0080*/  ISETP.GE.AND P0, PT, R5, RZ, PT ;  /* 0x000000ff0500720c */ /* 0x002fc80003f06270 */
[----:B------:R-:W-:-:S13]  /*0090*/  ISETP.EQ.OR.EX P0, PT, R3, RZ, !P0, P1 ;  /* 0x000000ff0300720c */ /* 0x000fda0004702710 */
[----:B------:R-:W-:Y:S05]  /*00a0*/  @P0 EXIT ;  /* 0x000000000000094d */ /* 0x000fea0003800000 */
[----:B------:R-:W0:Y:S01]  /*00b0*/  LDC.64 R2, c[0x0][0x380] ;  /* 0x0000e000ff027b82 */ /* 0x000e220000000a00 */
[----:B------:R-:W1:Y:S07]  /*00c0*/  LDCU.64 UR4, c[0x0][0x358] ;  /* 0x00006b00ff0477ac */ /* 0x000e6e0008000a00 */
[----:B------:R-:W1:Y:S01]  /*00d0*/  LDC R7, c[0x0][0x38c] ;  /* 0x0000e300ff077b82 */ /* 0x000e620000000800 */
[----:B0-----:R-:W-:-:S05]  /*00e0*/  IMAD.WIDE.U32 R2, R5, 0x4, R2 ;  /* 0x0000000405027825 */ /* 0x001fca00078e0002 */
[----:B-1----:R-:W-:Y:S01]  /*00f0*/  ATOMG.E.EXCH.STRONG.GPU PT, RZ, desc[UR4][R2.64], R7 ;  /* 0x8000000702ff79a8 */ /* 0x002fe2000c1ef104 */
[----:B------:R-:W-:Y:S05]  /*0100*/  EXIT ;  /* 0x000000000000794d */ /* 0x000fea0003800000 */
.L_x_376:
        /* <DEDUP_REMOVED lines=15> */
.L_x_389:


//--------------------- .text._Z12setBitKernelPyi --------------------------
	.section	.text._Z12setBitKernelPyi,"ax",@progbits
	.align	128
        .global         _Z12setBitKernelPyi
        .type           _Z12setBitKernelPyi,@function
        .size           _Z12setBitKernelPyi,(.L_x_390 - _Z12setBitKernelPyi)
        .other          _Z12setBitKernelPyi,@"STO_CUDA_ENTRY STV_DEFAULT"
_Z12setBitKernelPyi:
.text._Z12setBitKernelPyi:
[----:B------:R-:W-:Y:S08]  /*0000*/  LDC R1, c[0x0][0x37c] ;  /* 0x0000df00ff017b82 */ /* 0x000ff00000000800 */
[----:B------:R-:W0:Y:S08]  /*0010*/  LDC.64 R2, c[0x0][0x380] ;  /* 0x0000e000ff027b82 */ /* 0x000e300000000a00 */
[----:B------:R-:W1:Y:S01]  /*0020*/  LDC R7, c[0x0][0x388] ;  /* 0x0000e200ff077b82 */ /* 0x000e620000000800 */
[----:B0-----:R-:W-:-:S02]  /*0030*/  ISETP.EQ.U32.AND P1, PT, R2, RZ, PT ;  /* 0x000000ff0200720c */ /* 0x001fc40003f22070 */
[----:B-1----:R-:W-:-:S04]  /*0040*/  ISETP.GE.AND P0, PT, R7, RZ, PT ;  /* 0x000000ff0700720c */ /* 0x002fc80003f06270 */
[----:B------:R-:W-:-:S13]  /*0050*/  ISETP.EQ.OR.EX P0, PT, R3, RZ, !P0, P1 ;  /* 0x000000ff0300720c */ /* 0x000fda0004702710 */
[----:B------:R-:W-:Y:S05]  /*0060*/  @P0 EXIT ;  /* 0x000000000000094d */ /* 0x000fea0003800000 */
[----:B------:R-:W0:Y:S01]  /*0070*/  LDC.64 R2, c[0x0][0x380] ;  /* 0x0000e000ff027b82 */ /* 0x000e220000000a00 */
[----:B------:R-:W1:Y:S01]  /*0080*/  LDCU.64 UR4, c[0x0][0x358] ;  /* 0x00006b00ff0477ac */ /* 0x000e620008000a00 */
[----:B------:R-:W-:Y:S01]  /*0090*/  LOP3.LUT R0, R7, 0x3f, RZ, 0xc0, !PT ;  /* 0x0000003f07007812 */ /* 0x000fe200078ec0ff */
[----:B------:R-:W-:Y:S01]  /*00a0*/  IMAD.MOV.U32 R9, RZ, RZ, 0x1 ;  /* 0x00000001ff097424 */ /* 0x000fe200078e00ff */
[----:B------:R-:W-:-:S04]  /*00b0*/  SHF.R.U32.HI R7, RZ, 0x6, R7 ;  /* 0x00000006ff077819 */ /* 0x000fc80000011607 */
[CC--:B------:R-:W-:Y:S02]  /*00c0*/  SHF.L.U64.HI R5, R9.reuse, R0.reuse, RZ ;  /* 0x0000000009057219 */ /* 0x0c0fe400000102ff */
[----:B------:R-:W-:Y:S01]  /*00d0*/  SHF.L.U32 R4, R9, R0, RZ ;  /* 0x0000000009047219 */ /* 0x000fe200000006ff */
[----:B0-----:R-:W-:-:S05]  /*00e0*/  IMAD.WIDE.U32 R2, R7, 0x8, R2 ;  /* 0x0000000807027825 */ /* 0x001fca00078e0002 */
[----:B-1----:R-:W-:Y:S01]  /*00f0*/  REDG.E.OR.64.STRONG.GPU desc[UR4][R2.64], R4 ;  /* 0x000000040200798e */ /* 0x002fe2000f12e504 */
[----:B------:R-:W-:Y:S05]  /*0100*/  EXIT ;  /* 0x000000000000794d */ /* 0x000fea0003800000 */
.L_x_377:
        /* <DEDUP_REMOVED lines=15> */
.L_x_390:


//--------------------- .nv.shared.reserved.0     --------------------------
	.section	.nv.shared.reserved.0,"aw",@nobits
	.weak		__nv_reservedSMEM_offset_0_alias
	.size		__nv_reservedSMEM_offset_0_alias, 0, 64
	.other		__nv_reservedSMEM_offset_0_alias,@"STO_CUDA_RESERVED_SHARED STV_DEFAULT"
__nv_reservedSMEM_offset_0_alias:
	.zero		0
	.zero		64


//--------------------- .nv.constant0._Z19mapSccIdsBackKerneliPKiS0_Pi --------------------------
	.section	.nv.constant0._Z19mapSccIdsBackKerneliPKiS0_Pi,"a",@progbits
	.sectionflags	@""
	.align	4
.nv.constant0._Z19mapSccIdsBackKerneliPKiS0_Pi:
	.zero		928


//--------------------- .nv.constant0._Z16scc_dense_kerneliPKiS0_PyS1_PiiS1_S1_S2_ --------------------------
	.section	.nv.constant0._Z16scc_dense_kerneliPKiS0_PyS1_PiiS1_S1_S2_,"a",@progbits
	.sectionflags	@""
	.align	4
.nv.constant0._Z16scc_dense_kerneliPKiS0_PyS1_PiiS1_S1_S2_:
	.zero		976


//--------------------- .nv.constant0._Z17scc_sparse_kerneliPKiS0_PyS1_PiiS0_S2_S2_ --------------------------
	.section	.nv.constant0._Z17scc_sparse_kerneliPKiS0_PyS1_PiiS0_S2_S2_,"a",@progbits
	.sectionflags	@""
	.align	4
.nv.constant0._Z17scc_sparse_kerneliPKiS0_PyS1_PiiS0_S2_S2_:
	.zero		976


//--------------------- .nv.constant0._Z18markFinishedKerneliPiS_Py --------------------------
	.section	.nv.constant0._Z18markFinishedKerneliPiS_Py,"a",@progbits
	.sectionflags	@""
	.align	4
.nv.constant0._Z18markFinishedKerneliPiS_Py:
	.zero		928


//--------------------- .nv.constant0._Z16bfs_dense_kerneliPKiS0_PyS1_S1_S1_Pi --------------------------
	.section	.nv.constant0._Z16bfs_dense_kerneliPKiS0_PyS1_S1_S1_Pi,"a",@progbits
	.sectionflags	@""
	.align	4
.nv.constant0._Z16bfs_dense_kerneliPKiS0_PyS1_S1_S1_Pi:
	.zero		960


//--------------------- .nv.constant0._Z17bfs_sparse_kerneliPKiS0_PyS1_S0_PiS2_ --------------------------
	.section	.nv.constant0._Z17bfs_sparse_kerneliPKiS0_PyS1_S0_PiS2_,"a",@progbits
	.sectionflags	@""
	.align	4
.nv.constant0._Z17bfs_sparse_kerneliPKiS0_PyS1_S0_PiS2_:
	.zero		960


//--------------------- .nv.constant0._Z18compactGraphKerneliPKiS0_S0_S0_PiS1_S1_ --------------------------
	.section	.nv.constant0._Z18compactGraphKerneliPKiS0_S0_S0_PiS1_S1_,"a",@progbits
	.sectionflags	@""
	.align	4
.nv.constant0._Z18compactGraphKerneliPKiS0_S0_S0_PiS1_S1_:
	.zero		960


//--------------------- .nv.constant0._Z15trimGraphKerneliPKiS0_S0_S0_PiS1_S1_S1_iS1_ --------------------------
	.section	.nv.constant0._Z15trimGraphKerneliPKiS0_S0_S0_PiS1_S1_S1_iS1_,"a",@progbits
	.sectionflags	@""
	.align	4
.nv.constant0._Z15trimGraphKerneliPKiS0_S0_S0_PiS1_S1_S1_iS1_:
	.zero		984


//--------------------- .nv.constant0._Z20computeDegreesKerneliPKiS0_PiS1_ --------------------------
	.section	.nv.constant0._Z20computeDegreesKerneliPKiS0_PiS1_,"a",@progbits
	.sectionflags	@""
	.align	4
.nv.constant0._Z20computeDegreesKerneliPKiS0_PiS1_:
	.zero		936


//--------------------- .nv.constant0._Z22initializeBitsetKernelPyi --------------------------
	.section	.nv.constant0._Z22initializeBitsetKernelPyi,"a",@progbits
	.sectionflags	@""
	.align	4
.nv.constant0._Z22initializeBitsetKernelPyi:
	.zero		908


//--------------------- .nv.constant0._Z21initializeArrayKernelPiii --------------------------
	.section	.nv.constant0._Z21initializeArrayKernelPiii,"a",@progbits
	.sectionflags	@""
	.align	4
.nv.constant0._Z21initializeArrayKernelPiii:
	.zero		912


//--------------------- .nv.constant0._Z17assignSccIdKernelPiii --------------------------
	.section	.nv.constant0._Z17assignSccIdKernelPiii,"a",@progbits
	.sectionflags	@""
	.align	4
.nv.constant0._Z17assignSccIdKernelPiii:
	.zero		912


//--------------------- .nv.constant0._Z12setBitKernelPyi --------------------------
	.section	.nv.constant0._Z12setBitKernelPyi,"a",@progbits
	.sectionflags	@""
	.align	4
.nv.constant0._Z12setBitKernelPyi:
	.zero		908


//--------------------- SYMBOLS --------------------------

	.type		.nv.reservedSmem.offset0,@object
	.size		.nv.reservedSmem.offset0,0x4
